//
// Generated by NVIDIA NVVM Compiler
//
// Compiler Build ID: CL-36424714
// Cuda compilation tools, release 13.0, V13.0.88
// Based on NVVM 20.0.0
//

.version 9.0
.target sm_100
.address_size 64

	// .globl	_Z34attention_fwd_kernel_rope_fused_v2ILi64EEvPKfS1_S1_Pfiiiiif
.extern .shared .align 16 .b8 smem[];

.visible .entry _Z34attention_fwd_kernel_rope_fused_v2ILi64EEvPKfS1_S1_Pfiiiiif(
	.param .u64 .ptr .align 1 _Z34attention_fwd_kernel_rope_fused_v2ILi64EEvPKfS1_S1_Pfiiiiif_param_0,
	.param .u64 .ptr .align 1 _Z34attention_fwd_kernel_rope_fused_v2ILi64EEvPKfS1_S1_Pfiiiiif_param_1,
	.param .u64 .ptr .align 1 _Z34attention_fwd_kernel_rope_fused_v2ILi64EEvPKfS1_S1_Pfiiiiif_param_2,
	.param .u64 .ptr .align 1 _Z34attention_fwd_kernel_rope_fused_v2ILi64EEvPKfS1_S1_Pfiiiiif_param_3,
	.param .u32 _Z34attention_fwd_kernel_rope_fused_v2ILi64EEvPKfS1_S1_Pfiiiiif_param_4,
	.param .u32 _Z34attention_fwd_kernel_rope_fused_v2ILi64EEvPKfS1_S1_Pfiiiiif_param_5,
	.param .u32 _Z34attention_fwd_kernel_rope_fused_v2ILi64EEvPKfS1_S1_Pfiiiiif_param_6,
	.param .u32 _Z34attention_fwd_kernel_rope_fused_v2ILi64EEvPKfS1_S1_Pfiiiiif_param_7,
	.param .u32 _Z34attention_fwd_kernel_rope_fused_v2ILi64EEvPKfS1_S1_Pfiiiiif_param_8,
	.param .f32 _Z34attention_fwd_kernel_rope_fused_v2ILi64EEvPKfS1_S1_Pfiiiiif_param_9
)
{
	.reg .pred 	%p<80>;
	.reg .b32 	%r<218>;
	.reg .b32 	%f<453>;
	.reg .b64 	%rd<58>;

	ld.param.u64 	%rd10, [_Z34attention_fwd_kernel_rope_fused_v2ILi64EEvPKfS1_S1_Pfiiiiif_param_0];
	ld.param.u64 	%rd11, [_Z34attention_fwd_kernel_rope_fused_v2ILi64EEvPKfS1_S1_Pfiiiiif_param_1];
	ld.param.u64 	%rd12, [_Z34attention_fwd_kernel_rope_fused_v2ILi64EEvPKfS1_S1_Pfiiiiif_param_2];
	ld.param.u64 	%rd13, [_Z34attention_fwd_kernel_rope_fused_v2ILi64EEvPKfS1_S1_Pfiiiiif_param_3];
	ld.param.u32 	%r60, [_Z34attention_fwd_kernel_rope_fused_v2ILi64EEvPKfS1_S1_Pfiiiiif_param_6];
	ld.param.u32 	%r61, [_Z34attention_fwd_kernel_rope_fused_v2ILi64EEvPKfS1_S1_Pfiiiiif_param_7];
	ld.param.u32 	%r62, [_Z34attention_fwd_kernel_rope_fused_v2ILi64EEvPKfS1_S1_Pfiiiiif_param_8];
	ld.param.f32 	%f68, [_Z34attention_fwd_kernel_rope_fused_v2ILi64EEvPKfS1_S1_Pfiiiiif_param_9];
	cvta.to.global.u64 	%rd1, %rd11;
	cvta.to.global.u64 	%rd2, %rd12;
	cvta.to.global.u64 	%rd3, %rd13;
	mov.u32 	%r1, %ctaid.x;
	setp.ge.s32 	%p1, %r1, %r60;
	@%p1 bra 	$L__BB0_13;
	mov.u32 	%r63, %ctaid.y;
	mov.u32 	%r217, %tid.x;
	mul.lo.s32 	%r64, %r62, %r61;
	mul.lo.s32 	%r3, %r64, %r63;
	mad.lo.s32 	%r65, %r63, %r60, %r1;
	mul.lo.s32 	%r4, %r65, %r62;
	shl.b32 	%r200, %r217, 1;
	setp.ge.s32 	%p2, %r200, %r62;
	@%p2 bra 	$L__BB0_7;
	cvt.rn.f32.u32 	%f1, %r62;
	mov.f32 	%f69, 0fB0D40000;
	mov.f32 	%f70, 0f3EE68EBF;
	mul.rn.f32 	%f71, %f70, %f69;
	mov.f32 	%f72, 0f3D21D42E;
	mov.f32 	%f73, 0f3DF7B084;
	mul.rn.f32 	%f74, %f73, %f72;
	fma.rn.f32 	%f75, %f71, 0f3FB8AA3B, 0f34C28212;
	fma.rn.f32 	%f76, 0f3E4B8A05, 0f32A55E34, %f75;
	mul.f32 	%f77, %f74, 0f40400000;
	fma.rn.f32 	%f78, %f77, %f71, %f76;
	fma.rn.f32 	%f79, %f74, 0f3E4B8A05, %f78;
	mov.f32 	%f80, 0f41549694;
	add.rn.f32 	%f2, %f80, %f79;
	mov.f32 	%f81, 0fC1549694;
	add.rn.f32 	%f82, %f2, %f81;
	neg.f32 	%f83, %f82;
	add.rn.f32 	%f3, %f79, %f83;
	cvt.rn.f32.u32 	%f4, %r1;
	mov.u32 	%r66, %ntid.x;
	shl.b32 	%r6, %r66, 1;
	cvta.to.global.u64 	%rd4, %rd10;
$L__BB0_3:
	shr.s32 	%r67, %r200, 1;
	cvt.rn.f32.s32 	%f85, %r67;
	add.f32 	%f86, %f85, %f85;
	div.rn.f32 	%f5, %f86, %f1;
	setp.eq.f32 	%p3, %f5, 0f00000000;
	mov.f32 	%f427, 0f3F800000;
	@%p3 bra 	$L__BB0_6;
	mul.rn.f32 	%f87, %f2, %f5;
	cvt.rni.f32.f32 	%f88, %f87;
	sub.f32 	%f89, %f87, %f88;
	neg.f32 	%f90, %f87;
	fma.rn.f32 	%f91, %f2, %f5, %f90;
	fma.rn.f32 	%f92, %f3, %f5, %f91;
	add.f32 	%f93, %f89, %f92;
	setp.gt.f32 	%p4, %f88, 0f00000000;
	selp.b32 	%r68, 0, -2097152000, %p4;
	abs.f32 	%f94, %f5;
	setp.num.f32 	%p5, %f94, %f94;
	setp.lt.f32 	%p6, %f87, 0f00000000;
	selp.f32 	%f95, 0f00000000, 0f7F800000, %p6;
	abs.f32 	%f96, %f87;
	setp.gt.f32 	%p7, %f96, 0f43180000;
	cvt.rzi.s32.f32 	%r69, %f88;
	shl.b32 	%r70, %r69, 23;
	sub.s32 	%r71, %r70, %r68;
	mov.b32 	%f97, %r71;
	add.s32 	%r72, %r68, 2130706432;
	mov.b32 	%f98, %r72;
	fma.rn.f32 	%f99, %f93, 0f391FCB8E, 0f3AAF85ED;
	fma.rn.f32 	%f100, %f99, %f93, 0f3C1D9856;
	fma.rn.f32 	%f101, %f100, %f93, 0f3D6357BB;
	fma.rn.f32 	%f102, %f101, %f93, 0f3E75FDEC;
	fma.rn.f32 	%f103, %f102, %f93, 0f3F317218;
	fma.rn.f32 	%f104, %f103, %f93, 0f3F800000;
	mul.f32 	%f105, %f104, %f98;
	mul.f32 	%f106, %f105, %f97;
	selp.f32 	%f427, %f95, %f106, %p7;
	@%p5 bra 	$L__BB0_6;
	mov.f32 	%f107, 0f461C4000;
	add.rn.f32 	%f427, %f107, %f5;
$L__BB0_6:
	rcp.rn.f32 	%f108, %f427;
	mul.f32 	%f109, %f108, %f4;
	sin.approx.f32 	%f110, %f109;
	cos.approx.f32 	%f111, %f109;
	add.s32 	%r73, %r200, %r4;
	mul.wide.s32 	%rd14, %r73, 4;
	add.s64 	%rd15, %rd4, %rd14;
	ld.global.nc.f32 	%f112, [%rd15];
	ld.global.nc.f32 	%f113, [%rd15+4];
	mul.f32 	%f114, %f111, %f112;
	mul.f32 	%f115, %f110, %f113;
	sub.f32 	%f116, %f114, %f115;
	shl.b32 	%r74, %r200, 2;
	mov.u32 	%r75, smem;
	add.s32 	%r76, %r75, %r74;
	mul.f32 	%f117, %f111, %f113;
	fma.rn.f32 	%f118, %f110, %f112, %f117;
	st.shared.v2.f32 	[%r76+384], {%f116, %f118};
	add.s32 	%r200, %r200, %r6;
	setp.lt.s32 	%p8, %r200, %r62;
	@%p8 bra 	$L__BB0_3;
$L__BB0_7:
	bar.sync 	0;
	setp.lt.s32 	%p9, %r61, 1;
	mov.f32 	%f429, 0f00000000;
	@%p9 bra 	$L__BB0_10;
	cvt.rn.f32.s32 	%f9, %r62;
	mov.f32 	%f122, 0fB0D40000;
	mov.f32 	%f123, 0f3EE68EBF;
	mul.rn.f32 	%f124, %f123, %f122;
	mov.f32 	%f125, 0f3D21D42E;
	mov.f32 	%f126, 0f3DF7B084;
	mul.rn.f32 	%f127, %f126, %f125;
	fma.rn.f32 	%f128, %f124, 0f3FB8AA3B, 0f34C28212;
	fma.rn.f32 	%f129, 0f3E4B8A05, 0f32A55E34, %f128;
	mul.f32 	%f130, %f127, 0f40400000;
	fma.rn.f32 	%f131, %f130, %f124, %f129;
	fma.rn.f32 	%f132, %f127, 0f3E4B8A05, %f131;
	mov.f32 	%f133, 0f41549694;
	add.rn.f32 	%f10, %f133, %f132;
	mov.f32 	%f134, 0fC1549694;
	add.rn.f32 	%f135, %f10, %f134;
	neg.f32 	%f136, %f135;
	add.rn.f32 	%f11, %f132, %f136;
	mov.u32 	%r9, %ntid.x;
	and.b32  	%r10, %r217, 31;
	add.s32 	%r11, %r62, -1;
	mov.f32 	%f430, 0fFF800000;
	mov.f32 	%f429, 0f00000000;
	mov.b32 	%r201, 0;
	mul.wide.s32 	%rd8, %r62, 4;
	mov.u32 	%r202, %r201;
$L__BB0_9:
	add.s32 	%r15, %r202, 64;
	min.s32 	%r16, %r61, %r15;
	and.b32  	%r17, %r16, 7;
	and.b32  	%r18, %r16, 15;
	sub.s32 	%r19, %r16, %r202;
	setp.ge.s32 	%p10, %r217, %r19;
	@%p10 bra 	$L__BB0_33;
	bra.uni 	$L__BB0_14;
$L__BB0_10:
	setp.ge.s32 	%p78, %r217, %r62;
	@%p78 bra 	$L__BB0_13;
	mov.u32 	%r12, %ntid.x;
$L__BB0_12:
	add.s32 	%r199, %r217, %r4;
	mul.wide.s32 	%rd56, %r199, 4;
	add.s64 	%rd57, %rd3, %rd56;
	ld.global.f32 	%f425, [%rd57];
	div.rn.f32 	%f426, %f425, %f429;
	st.global.f32 	[%rd57], %f426;
	add.s32 	%r217, %r217, %r12;
	setp.lt.s32 	%p79, %r217, %r62;
	@%p79 bra 	$L__BB0_12;
$L__BB0_13:
	ret;
$L__BB0_14:
	setp.gt.s32 	%p11, %r62, 0;
	mov.u32 	%r209, %r217;
	@%p11 bra 	$L__BB0_15;
	bra.uni 	$L__BB0_32;
$L__BB0_15:
	mov.u32 	%r203, %r217;
$L__BB0_16:
	setp.lt.u32 	%p13, %r11, 2;
	add.s32 	%r82, %r203, %r202;
	mad.lo.s32 	%r21, %r82, %r62, %r3;
	cvt.rn.f32.s32 	%f15, %r82;
	mov.f32 	%f437, 0f00000000;
	mov.b32 	%r208, 0;
	@%p13 bra 	$L__BB0_26;
	shr.u32 	%r85, %r11, 1;
	add.s32 	%r86, %r85, 1;
	mov.u32 	%r87, smem;
	add.s32 	%r206, %r87, 392;
	and.b32  	%r88, %r86, -2;
	neg.s32 	%r204, %r88;
	mov.f32 	%f437, 0f00000000;
	mov.b32 	%r207, 2;
	mov.u32 	%r205, %r21;
$L__BB0_18:
	add.s32 	%r89, %r207, -2;
	shr.u32 	%r90, %r89, 1;
	cvt.rn.f32.u32 	%f142, %r90;
	add.f32 	%f143, %f142, %f142;
	div.rn.f32 	%f17, %f143, %f9;
	setp.eq.f32 	%p14, %f17, 0f00000000;
	mov.f32 	%f432, 0f3F800000;
	@%p14 bra 	$L__BB0_21;
	mul.rn.f32 	%f144, %f10, %f17;
	cvt.rni.f32.f32 	%f145, %f144;
	sub.f32 	%f146, %f144, %f145;
	neg.f32 	%f147, %f144;
	fma.rn.f32 	%f148, %f10, %f17, %f147;
	fma.rn.f32 	%f149, %f11, %f17, %f148;
	add.f32 	%f150, %f146, %f149;
	setp.gt.f32 	%p15, %f145, 0f00000000;
	selp.b32 	%r91, 0, -2097152000, %p15;
	abs.f32 	%f151, %f17;
	setp.num.f32 	%p16, %f151, %f151;
	setp.lt.f32 	%p17, %f144, 0f00000000;
	selp.f32 	%f152, 0f00000000, 0f7F800000, %p17;
	abs.f32 	%f153, %f144;
	setp.gt.f32 	%p18, %f153, 0f43180000;
	cvt.rzi.s32.f32 	%r92, %f145;
	shl.b32 	%r93, %r92, 23;
	sub.s32 	%r94, %r93, %r91;
	mov.b32 	%f154, %r94;
	add.s32 	%r95, %r91, 2130706432;
	mov.b32 	%f155, %r95;
	fma.rn.f32 	%f156, %f150, 0f391FCB8E, 0f3AAF85ED;
	fma.rn.f32 	%f157, %f156, %f150, 0f3C1D9856;
	fma.rn.f32 	%f158, %f157, %f150, 0f3D6357BB;
	fma.rn.f32 	%f159, %f158, %f150, 0f3E75FDEC;
	fma.rn.f32 	%f160, %f159, %f150, 0f3F317218;
	fma.rn.f32 	%f161, %f160, %f150, 0f3F800000;
	mul.f32 	%f162, %f161, %f155;
	mul.f32 	%f163, %f162, %f154;
	selp.f32 	%f432, %f152, %f163, %p18;
	@%p16 bra 	$L__BB0_21;
	mov.f32 	%f164, 0f461C4000;
	add.rn.f32 	%f432, %f164, %f17;
$L__BB0_21:
	rcp.rn.f32 	%f166, %f432;
	mul.f32 	%f167, %f166, %f15;
	sin.approx.f32 	%f168, %f167;
	cos.approx.f32 	%f169, %f167;
	mul.wide.s32 	%rd16, %r205, 4;
	add.s64 	%rd5, %rd1, %rd16;
	ld.global.nc.f32 	%f170, [%rd5];
	ld.global.nc.f32 	%f171, [%rd5+4];
	mul.f32 	%f172, %f169, %f170;
	mul.f32 	%f173, %f168, %f171;
	sub.f32 	%f174, %f172, %f173;
	mul.f32 	%f175, %f169, %f171;
	fma.rn.f32 	%f176, %f168, %f170, %f175;
	ld.shared.v2.f32 	{%f177, %f178}, [%r206+-8];
	mul.f32 	%f179, %f178, %f176;
	fma.rn.f32 	%f180, %f177, %f174, %f179;
	add.f32 	%f21, %f437, %f180;
	shr.u32 	%r96, %r207, 1;
	cvt.rn.f32.u32 	%f181, %r96;
	add.f32 	%f182, %f181, %f181;
	div.rn.f32 	%f22, %f182, %f9;
	setp.eq.f32 	%p19, %f22, 0f00000000;
	mov.f32 	%f433, 0f3F800000;
	@%p19 bra 	$L__BB0_24;
	mul.rn.f32 	%f183, %f10, %f22;
	cvt.rni.f32.f32 	%f184, %f183;
	sub.f32 	%f185, %f183, %f184;
	neg.f32 	%f186, %f183;
	fma.rn.f32 	%f187, %f10, %f22, %f186;
	fma.rn.f32 	%f188, %f11, %f22, %f187;
	add.f32 	%f189, %f185, %f188;
	setp.gt.f32 	%p20, %f184, 0f00000000;
	selp.b32 	%r97, 0, -2097152000, %p20;
	abs.f32 	%f190, %f22;
	setp.num.f32 	%p21, %f190, %f190;
	setp.lt.f32 	%p22, %f183, 0f00000000;
	selp.f32 	%f191, 0f00000000, 0f7F800000, %p22;
	abs.f32 	%f192, %f183;
	setp.gt.f32 	%p23, %f192, 0f43180000;
	cvt.rzi.s32.f32 	%r98, %f184;
	shl.b32 	%r99, %r98, 23;
	sub.s32 	%r100, %r99, %r97;
	mov.b32 	%f193, %r100;
	add.s32 	%r101, %r97, 2130706432;
	mov.b32 	%f194, %r101;
	fma.rn.f32 	%f195, %f189, 0f391FCB8E, 0f3AAF85ED;
	fma.rn.f32 	%f196, %f195, %f189, 0f3C1D9856;
	fma.rn.f32 	%f197, %f196, %f189, 0f3D6357BB;
	fma.rn.f32 	%f198, %f197, %f189, 0f3E75FDEC;
	fma.rn.f32 	%f199, %f198, %f189, 0f3F317218;
	fma.rn.f32 	%f200, %f199, %f189, 0f3F800000;
	mul.f32 	%f201, %f200, %f194;
	mul.f32 	%f202, %f201, %f193;
	selp.f32 	%f433, %f191, %f202, %p23;
	@%p21 bra 	$L__BB0_24;
	mov.f32 	%f203, 0f461C4000;
	add.rn.f32 	%f433, %f203, %f22;
$L__BB0_24:
	rcp.rn.f32 	%f204, %f433;
	mul.f32 	%f205, %f204, %f15;
	sin.approx.f32 	%f206, %f205;
	cos.approx.f32 	%f207, %f205;
	ld.global.nc.f32 	%f208, [%rd5+8];
	ld.global.nc.f32 	%f209, [%rd5+12];
	mul.f32 	%f210, %f207, %f208;
	mul.f32 	%f211, %f206, %f209;
	sub.f32 	%f212, %f210, %f211;
	mul.f32 	%f213, %f207, %f209;
	fma.rn.f32 	%f214, %f206, %f208, %f213;
	ld.shared.v2.f32 	{%f215, %f216}, [%r206];
	mul.f32 	%f217, %f216, %f214;
	fma.rn.f32 	%f218, %f215, %f212, %f217;
	add.f32 	%f437, %f21, %f218;
	add.s32 	%r207, %r207, 4;
	add.s32 	%r206, %r206, 16;
	add.s32 	%r205, %r205, 4;
	add.s32 	%r204, %r204, 2;
	setp.ne.s32 	%p24, %r204, 0;
	@%p24 bra 	$L__BB0_18;
	add.s32 	%r208, %r207, -2;
$L__BB0_26:
	and.b32  	%r102, %r11, 2;
	setp.ne.s32 	%p25, %r102, 0;
	@%p25 bra 	$L__BB0_31;
	shr.u32 	%r103, %r208, 1;
	cvt.rn.f32.u32 	%f220, %r103;
	add.f32 	%f221, %f220, %f220;
	div.rn.f32 	%f29, %f221, %f9;
	setp.eq.f32 	%p26, %f29, 0f00000000;
	mov.f32 	%f436, 0f3F800000;
	@%p26 bra 	$L__BB0_30;
	mul.rn.f32 	%f222, %f10, %f29;
	cvt.rni.f32.f32 	%f223, %f222;
	sub.f32 	%f224, %f222, %f223;
	neg.f32 	%f225, %f222;
	fma.rn.f32 	%f226, %f10, %f29, %f225;
	fma.rn.f32 	%f227, %f11, %f29, %f226;
	add.f32 	%f228, %f224, %f227;
	setp.gt.f32 	%p27, %f223, 0f00000000;
	selp.b32 	%r104, 0, -2097152000, %p27;
	abs.f32 	%f229, %f29;
	setp.num.f32 	%p28, %f229, %f229;
	setp.lt.f32 	%p29, %f222, 0f00000000;
	selp.f32 	%f230, 0f00000000, 0f7F800000, %p29;
	abs.f32 	%f231, %f222;
	setp.gt.f32 	%p30, %f231, 0f43180000;
	cvt.rzi.s32.f32 	%r105, %f223;
	shl.b32 	%r106, %r105, 23;
	sub.s32 	%r107, %r106, %r104;
	mov.b32 	%f232, %r107;
	add.s32 	%r108, %r104, 2130706432;
	mov.b32 	%f233, %r108;
	fma.rn.f32 	%f234, %f228, 0f391FCB8E, 0f3AAF85ED;
	fma.rn.f32 	%f235, %f234, %f228, 0f3C1D9856;
	fma.rn.f32 	%f236, %f235, %f228, 0f3D6357BB;
	fma.rn.f32 	%f237, %f236, %f228, 0f3E75FDEC;
	fma.rn.f32 	%f238, %f237, %f228, 0f3F317218;
	fma.rn.f32 	%f239, %f238, %f228, 0f3F800000;
	mul.f32 	%f240, %f239, %f233;
	mul.f32 	%f241, %f240, %f232;
	selp.f32 	%f436, %f230, %f241, %p30;
	@%p28 bra 	$L__BB0_30;
	mov.f32 	%f242, 0f461C4000;
	add.rn.f32 	%f436, %f242, %f29;
$L__BB0_30:
	rcp.rn.f32 	%f243, %f436;
	mul.f32 	%f244, %f243, %f15;
	sin.approx.f32 	%f245, %f244;
	cos.approx.f32 	%f246, %f244;
	add.s32 	%r109, %r21, %r208;
	mul.wide.s32 	%rd17, %r109, 4;
	add.s64 	%rd18, %rd1, %rd17;
	ld.global.nc.f32 	%f247, [%rd18];
	ld.global.nc.f32 	%f248, [%rd18+4];
	mul.f32 	%f249, %f246, %f247;
	mul.f32 	%f250, %f245, %f248;
	sub.f32 	%f251, %f249, %f250;
	mul.f32 	%f252, %f246, %f248;
	fma.rn.f32 	%f253, %f245, %f247, %f252;
	shl.b32 	%r110, %r208, 2;
	mov.u32 	%r111, smem;
	add.s32 	%r112, %r111, %r110;
	ld.shared.v2.f32 	{%f254, %f255}, [%r112+384];
	mul.f32 	%f256, %f255, %f253;
	fma.rn.f32 	%f257, %f254, %f251, %f256;
	add.f32 	%f437, %f437, %f257;
$L__BB0_31:
	mul.f32 	%f258, %f68, %f437;
	shl.b32 	%r113, %r203, 2;
	mov.u32 	%r114, smem;
	add.s32 	%r115, %r114, %r113;
	st.shared.f32 	[%r115], %f258;
	add.s32 	%r203, %r203, %r9;
	setp.lt.s32 	%p31, %r203, %r19;
	@%p31 bra 	$L__BB0_16;
	bra.uni 	$L__BB0_33;
$L__BB0_32:
	shl.b32 	%r78, %r209, 2;
	mov.u32 	%r79, smem;
	add.s32 	%r80, %r79, %r78;
	mul.f32 	%f137, %f68, 0f00000000;
	st.shared.f32 	[%r80], %f137;
	add.s32 	%r209, %r209, %r9;
	setp.lt.s32 	%p12, %r209, %r19;
	@%p12 bra 	$L__BB0_32;
$L__BB0_33:
	setp.ge.s32 	%p32, %r217, %r19;
	bar.sync 	0;
	mov.f32 	%f439, 0fFF800000;
	@%p32 bra 	$L__BB0_36;
	mov.f32 	%f439, 0fFF800000;
	mov.u32 	%r210, %r217;
$L__BB0_35:
	shl.b32 	%r116, %r210, 2;
	mov.u32 	%r117, smem;
	add.s32 	%r118, %r117, %r116;
	ld.shared.f32 	%f261, [%r118];
	max.f32 	%f439, %f439, %f261;
	add.s32 	%r210, %r210, %r9;
	setp.lt.s32 	%p33, %r210, %r19;
	@%p33 bra 	$L__BB0_35;
$L__BB0_36:
	shr.u32 	%r119, %r217, 3;
	mov.u32 	%r120, smem;
	add.s32 	%r121, %r120, %r119;
	add.s32 	%r38, %r121, 256;
	setp.ne.s32 	%p34, %r10, 0;
	mov.b32 	%r122, %f439;
	shfl.sync.bfly.b32	%r123|%p35, %r122, 16, 31, -1;
	mov.b32 	%f262, %r123;
	max.f32 	%f263, %f439, %f262;
	mov.b32 	%r124, %f263;
	shfl.sync.bfly.b32	%r125|%p36, %r124, 8, 31, -1;
	mov.b32 	%f264, %r125;
	max.f32 	%f265, %f263, %f264;
	mov.b32 	%r126, %f265;
	shfl.sync.bfly.b32	%r127|%p37, %r126, 4, 31, -1;
	mov.b32 	%f266, %r127;
	max.f32 	%f267, %f265, %f266;
	mov.b32 	%r128, %f267;
	shfl.sync.bfly.b32	%r129|%p38, %r128, 2, 31, -1;
	mov.b32 	%f268, %r129;
	max.f32 	%f269, %f267, %f268;
	mov.b32 	%r130, %f269;
	shfl.sync.bfly.b32	%r131|%p39, %r130, 1, 31, -1;
	mov.b32 	%f270, %r131;
	max.f32 	%f38, %f269, %f270;
	@%p34 bra 	$L__BB0_38;
	st.shared.f32 	[%r38], %f38;
$L__BB0_38:
	shl.b32 	%r132, %r10, 2;
	add.s32 	%r134, %r120, %r132;
	add.s32 	%r39, %r134, 256;
	add.s32 	%r135, %r9, 31;
	shr.u32 	%r40, %r135, 5;
	setp.gt.u32 	%p40, %r217, 31;
	bar.sync 	0;
	@%p40 bra 	$L__BB0_43;
	setp.ge.u32 	%p41, %r217, %r40;
	mov.f32 	%f440, 0fFF800000;
	@%p41 bra 	$L__BB0_41;
	ld.shared.f32 	%f440, [%r39];
$L__BB0_41:
	setp.ne.s32 	%p42, %r10, 0;
	mov.b32 	%r136, %f440;
	shfl.sync.bfly.b32	%r137|%p43, %r136, 16, 31, -1;
	mov.b32 	%f272, %r137;
	max.f32 	%f273, %f440, %f272;
	mov.b32 	%r138, %f273;
	shfl.sync.bfly.b32	%r139|%p44, %r138, 8, 31, -1;
	mov.b32 	%f274, %r139;
	max.f32 	%f275, %f273, %f274;
	mov.b32 	%r140, %f275;
	shfl.sync.bfly.b32	%r141|%p45, %r140, 4, 31, -1;
	mov.b32 	%f276, %r141;
	max.f32 	%f277, %f275, %f276;
	mov.b32 	%r142, %f277;
	shfl.sync.bfly.b32	%r143|%p46, %r142, 2, 31, -1;
	mov.b32 	%f278, %r143;
	max.f32 	%f279, %f277, %f278;
	mov.b32 	%r144, %f279;
	shfl.sync.bfly.b32	%r145|%p47, %r144, 1, 31, -1;
	mov.b32 	%f280, %r145;
	max.f32 	%f41, %f279, %f280;
	@%p42 bra 	$L__BB0_43;
	st.shared.f32 	[smem+256], %f41;
$L__BB0_43:
	setp.ge.s32 	%p48, %r217, %r19;
	bar.sync 	0;
	ld.shared.f32 	%f282, [smem+256];
	max.f32 	%f42, %f430, %f282;
	sub.f32 	%f283, %f430, %f42;
	fma.rn.f32 	%f284, %f283, 0f3BBB989D, 0f3F000000;
	cvt.sat.f32.f32 	%f285, %f284;
	mov.f32 	%f286, 0f4B400001;
	mov.f32 	%f287, 0f437C0000;
	fma.rm.f32 	%f288, %f285, %f287, %f286;
	add.f32 	%f289, %f288, 0fCB40007F;
	neg.f32 	%f290, %f289;
	fma.rn.f32 	%f291, %f283, 0f3FB8AA3B, %f290;
	fma.rn.f32 	%f292, %f283, 0f32A57060, %f291;
	mov.b32 	%r146, %f288;
	shl.b32 	%r147, %r146, 23;
	mov.b32 	%f293, %r147;
	ex2.approx.ftz.f32 	%f294, %f292;
	mul.f32 	%f43, %f294, %f293;
	mov.f32 	%f442, 0f00000000;
	@%p48 bra 	$L__BB0_46;
	mov.f32 	%f442, 0f00000000;
	mov.u32 	%r211, %r217;
$L__BB0_45:
	shl.b32 	%r148, %r211, 2;
	add.s32 	%r150, %r120, %r148;
	ld.shared.f32 	%f296, [%r150];
	sub.f32 	%f297, %f296, %f42;
	fma.rn.f32 	%f298, %f297, 0f3BBB989D, 0f3F000000;
	cvt.sat.f32.f32 	%f299, %f298;
	mov.f32 	%f300, 0f4B400001;
	mov.f32 	%f301, 0f437C0000;
	fma.rm.f32 	%f302, %f299, %f301, %f300;
	add.f32 	%f303, %f302, 0fCB40007F;
	neg.f32 	%f304, %f303;
	fma.rn.f32 	%f305, %f297, 0f3FB8AA3B, %f304;
	fma.rn.f32 	%f306, %f297, 0f32A57060, %f305;
	mov.b32 	%r151, %f302;
	shl.b32 	%r152, %r151, 23;
	mov.b32 	%f307, %r152;
	ex2.approx.ftz.f32 	%f308, %f306;
	mul.f32 	%f309, %f308, %f307;
	st.shared.f32 	[%r150], %f309;
	add.f32 	%f442, %f442, %f309;
	add.s32 	%r211, %r211, %r9;
	setp.lt.s32 	%p49, %r211, %r19;
	@%p49 bra 	$L__BB0_45;
$L__BB0_46:
	setp.ne.s32 	%p50, %r10, 0;
	mov.b32 	%r153, %f442;
	shfl.sync.bfly.b32	%r154|%p51, %r153, 16, 31, -1;
	mov.b32 	%f310, %r154;
	add.f32 	%f311, %f442, %f310;
	mov.b32 	%r155, %f311;
	shfl.sync.bfly.b32	%r156|%p52, %r155, 8, 31, -1;
	mov.b32 	%f312, %r156;
	add.f32 	%f313, %f311, %f312;
	mov.b32 	%r157, %f313;
	shfl.sync.bfly.b32	%r158|%p53, %r157, 4, 31, -1;
	mov.b32 	%f314, %r158;
	add.f32 	%f315, %f313, %f314;
	mov.b32 	%r159, %f315;
	shfl.sync.bfly.b32	%r160|%p54, %r159, 2, 31, -1;
	mov.b32 	%f316, %r160;
	add.f32 	%f317, %f315, %f316;
	mov.b32 	%r161, %f317;
	shfl.sync.bfly.b32	%r162|%p55, %r161, 1, 31, -1;
	mov.b32 	%f318, %r162;
	add.f32 	%f47, %f317, %f318;
	@%p50 bra 	$L__BB0_48;
	st.shared.f32 	[%r38], %f47;
$L__BB0_48:
	setp.gt.u32 	%p56, %r217, 31;
	bar.sync 	0;
	@%p56 bra 	$L__BB0_53;
	setp.ge.u32 	%p57, %r217, %r40;
	mov.f32 	%f443, 0f00000000;
	@%p57 bra 	$L__BB0_51;
	ld.shared.f32 	%f443, [%r39];
$L__BB0_51:
	setp.ne.s32 	%p58, %r10, 0;
	mov.b32 	%r163, %f443;
	shfl.sync.bfly.b32	%r164|%p59, %r163, 16, 31, -1;
	mov.b32 	%f320, %r164;
	add.f32 	%f321, %f443, %f320;
	mov.b32 	%r165, %f321;
	shfl.sync.bfly.b32	%r166|%p60, %r165, 8, 31, -1;
	mov.b32 	%f322, %r166;
	add.f32 	%f323, %f321, %f322;
	mov.b32 	%r167, %f323;
	shfl.sync.bfly.b32	%r168|%p61, %r167, 4, 31, -1;
	mov.b32 	%f324, %r168;
	add.f32 	%f325, %f323, %f324;
	mov.b32 	%r169, %f325;
	shfl.sync.bfly.b32	%r170|%p62, %r169, 2, 31, -1;
	mov.b32 	%f326, %r170;
	add.f32 	%f327, %f325, %f326;
	mov.b32 	%r171, %f327;
	shfl.sync.bfly.b32	%r172|%p63, %r171, 1, 31, -1;
	mov.b32 	%f328, %r172;
	add.f32 	%f50, %f327, %f328;
	@%p58 bra 	$L__BB0_53;
	st.shared.f32 	[smem+256], %f50;
$L__BB0_53:
	setp.ge.s32 	%p64, %r217, %r62;
	bar.sync 	0;
	ld.shared.f32 	%f329, [smem+256];
	fma.rn.f32 	%f429, %f429, %f43, %f329;
	@%p64 bra 	$L__BB0_72;
	shl.b32 	%r173, %r201, 6;
	sub.s32 	%r174, %r16, %r173;
	sub.s32 	%r43, %r174, %r18;
	and.b32  	%r44, %r16, 3;
	add.s32 	%r45, %r174, -1;
	mov.u32 	%r212, %r217;
$L__BB0_55:
	setp.eq.s32 	%p65, %r202, 0;
	add.s32 	%r175, %r212, %r4;
	mul.wide.s32 	%rd19, %r175, 4;
	add.s64 	%rd6, %rd3, %rd19;
	mov.f32 	%f444, 0f00000000;
	@%p65 bra 	$L__BB0_57;
	ld.global.f32 	%f444, [%rd6];
$L__BB0_57:
	setp.lt.s32 	%p66, %r19, 1;
	mov.f32 	%f452, 0f00000000;
	@%p66 bra 	$L__BB0_71;
	setp.lt.u32 	%p67, %r45, 15;
	add.s32 	%r47, %r212, %r3;
	mov.f32 	%f452, 0f00000000;
	mov.b32 	%r215, 0;
	@%p67 bra 	$L__BB0_61;
	mov.f32 	%f452, 0f00000000;
	mov.b32 	%r213, 0;
$L__BB0_60:
	.pragma "nounroll";
	add.s32 	%r178, %r213, %r202;
	mad.lo.s32 	%r179, %r178, %r62, %r47;
	shl.b32 	%r180, %r213, 2;
	mov.u32 	%r181, smem;
	add.s32 	%r182, %r181, %r180;
	ld.shared.v4.f32 	{%f335, %f336, %f337, %f338}, [%r182];
	mul.wide.s32 	%rd20, %r179, 4;
	add.s64 	%rd21, %rd2, %rd20;
	ld.global.nc.f32 	%f339, [%rd21];
	fma.rn.f32 	%f340, %f335, %f339, %f452;
	mul.wide.s32 	%rd22, %r62, 4;
	add.s64 	%rd23, %rd21, %rd22;
	ld.global.nc.f32 	%f341, [%rd23];
	fma.rn.f32 	%f342, %f336, %f341, %f340;
	add.s64 	%rd24, %rd23, %rd22;
	ld.global.nc.f32 	%f343, [%rd24];
	fma.rn.f32 	%f344, %f337, %f343, %f342;
	add.s64 	%rd25, %rd24, %rd22;
	ld.global.nc.f32 	%f345, [%rd25];
	fma.rn.f32 	%f346, %f338, %f345, %f344;
	ld.shared.v4.f32 	{%f347, %f348, %f349, %f350}, [%r182+16];
	add.s64 	%rd26, %rd25, %rd22;
	ld.global.nc.f32 	%f351, [%rd26];
	fma.rn.f32 	%f352, %f347, %f351, %f346;
	add.s64 	%rd27, %rd26, %rd22;
	ld.global.nc.f32 	%f353, [%rd27];
	fma.rn.f32 	%f354, %f348, %f353, %f352;
	add.s64 	%rd28, %rd27, %rd22;
	ld.global.nc.f32 	%f355, [%rd28];
	fma.rn.f32 	%f356, %f349, %f355, %f354;
	add.s64 	%rd29, %rd28, %rd22;
	ld.global.nc.f32 	%f357, [%rd29];
	fma.rn.f32 	%f358, %f350, %f357, %f356;
	ld.shared.v4.f32 	{%f359, %f360, %f361, %f362}, [%r182+32];
	add.s64 	%rd30, %rd29, %rd22;
	ld.global.nc.f32 	%f363, [%rd30];
	fma.rn.f32 	%f364, %f359, %f363, %f358;
	add.s64 	%rd31, %rd30, %rd22;
	ld.global.nc.f32 	%f365, [%rd31];
	fma.rn.f32 	%f366, %f360, %f365, %f364;
	add.s64 	%rd32, %rd31, %rd22;
	ld.global.nc.f32 	%f367, [%rd32];
	fma.rn.f32 	%f368, %f361, %f367, %f366;
	add.s64 	%rd33, %rd32, %rd22;
	ld.global.nc.f32 	%f369, [%rd33];
	fma.rn.f32 	%f370, %f362, %f369, %f368;
	ld.shared.v4.f32 	{%f371, %f372, %f373, %f374}, [%r182+48];
	add.s64 	%rd34, %rd33, %rd22;
	ld.global.nc.f32 	%f375, [%rd34];
	fma.rn.f32 	%f376, %f371, %f375, %f370;
	add.s64 	%rd35, %rd34, %rd22;
	ld.global.nc.f32 	%f377, [%rd35];
	fma.rn.f32 	%f378, %f372, %f377, %f376;
	add.s64 	%rd36, %rd35, %rd22;
	ld.global.nc.f32 	%f379, [%rd36];
	fma.rn.f32 	%f380, %f373, %f379, %f378;
	add.s64 	%rd37, %rd36, %rd22;
	ld.global.nc.f32 	%f381, [%rd37];
	fma.rn.f32 	%f452, %f374, %f381, %f380;
	add.s32 	%r213, %r213, 16;
	setp.ne.s32 	%p68, %r213, %r43;
	mov.u32 	%r215, %r43;
	@%p68 bra 	$L__BB0_60;
$L__BB0_61:
	setp.eq.s32 	%p69, %r18, 0;
	@%p69 bra 	$L__BB0_71;
	add.s32 	%r183, %r18, -1;
	setp.lt.u32 	%p70, %r183, 7;
	@%p70 bra 	$L__BB0_64;
	add.s32 	%r184, %r215, %r202;
	mad.lo.s32 	%r185, %r184, %r62, %r47;
	shl.b32 	%r186, %r215, 2;
	mov.u32 	%r187, smem;
	add.s32 	%r188, %r187, %r186;
	ld.shared.f32 	%f383, [%r188];
	mul.wide.s32 	%rd38, %r185, 4;
	add.s64 	%rd39, %rd2, %rd38;
	ld.global.nc.f32 	%f384, [%rd39];
	fma.rn.f32 	%f385, %f383, %f384, %f452;
	ld.shared.f32 	%f386, [%r188+4];
	mul.wide.s32 	%rd40, %r62, 4;
	add.s64 	%rd41, %rd39, %rd40;
	ld.global.nc.f32 	%f387, [%rd41];
	fma.rn.f32 	%f388, %f386, %f387, %f385;
	ld.shared.f32 	%f389, [%r188+8];
	add.s64 	%rd42, %rd41, %rd40;
	ld.global.nc.f32 	%f390, [%rd42];
	fma.rn.f32 	%f391, %f389, %f390, %f388;
	ld.shared.f32 	%f392, [%r188+12];
	add.s64 	%rd43, %rd42, %rd40;
	ld.global.nc.f32 	%f393, [%rd43];
	fma.rn.f32 	%f394, %f392, %f393, %f391;
	ld.shared.f32 	%f395, [%r188+16];
	add.s64 	%rd44, %rd43, %rd40;
	ld.global.nc.f32 	%f396, [%rd44];
	fma.rn.f32 	%f397, %f395, %f396, %f394;
	ld.shared.f32 	%f398, [%r188+20];
	add.s64 	%rd45, %rd44, %rd40;
	ld.global.nc.f32 	%f399, [%rd45];
	fma.rn.f32 	%f400, %f398, %f399, %f397;
	ld.shared.f32 	%f401, [%r188+24];
	add.s64 	%rd46, %rd45, %rd40;
	ld.global.nc.f32 	%f402, [%rd46];
	fma.rn.f32 	%f403, %f401, %f402, %f400;
	ld.shared.f32 	%f404, [%r188+28];
	add.s64 	%rd47, %rd46, %rd40;
	ld.global.nc.f32 	%f405, [%rd47];
	fma.rn.f32 	%f452, %f404, %f405, %f403;
	add.s32 	%r215, %r215, 8;
$L__BB0_64:
	setp.eq.s32 	%p71, %r17, 0;
	@%p71 bra 	$L__BB0_71;
	add.s32 	%r189, %r17, -1;
	setp.lt.u32 	%p72, %r189, 3;
	@%p72 bra 	$L__BB0_67;
	add.s32 	%r190, %r215, %r202;
	mad.lo.s32 	%r191, %r190, %r62, %r47;
	shl.b32 	%r192, %r215, 2;
	mov.u32 	%r193, smem;
	add.s32 	%r194, %r193, %r192;
	ld.shared.f32 	%f407, [%r194];
	mul.wide.s32 	%rd48, %r191, 4;
	add.s64 	%rd49, %rd2, %rd48;
	ld.global.nc.f32 	%f408, [%rd49];
	fma.rn.f32 	%f409, %f407, %f408, %f452;
	ld.shared.f32 	%f410, [%r194+4];
	mul.wide.s32 	%rd50, %r62, 4;
	add.s64 	%rd51, %rd49, %rd50;
	ld.global.nc.f32 	%f411, [%rd51];
	fma.rn.f32 	%f412, %f410, %f411, %f409;
	ld.shared.f32 	%f413, [%r194+8];
	add.s64 	%rd52, %rd51, %rd50;
	ld.global.nc.f32 	%f414, [%rd52];
	fma.rn.f32 	%f415, %f413, %f414, %f412;
	ld.shared.f32 	%f416, [%r194+12];
	add.s64 	%rd53, %rd52, %rd50;
	ld.global.nc.f32 	%f417, [%rd53];
	fma.rn.f32 	%f452, %f416, %f417, %f415;
	add.s32 	%r215, %r215, 4;
$L__BB0_67:
	setp.eq.s32 	%p73, %r44, 0;
	@%p73 bra 	$L__BB0_71;
	setp.eq.s32 	%p74, %r44, 1;
	add.s32 	%r195, %r215, %r202;
	mad.lo.s32 	%r196, %r195, %r62, %r47;
	shl.b32 	%r197, %r215, 2;
	mov.u32 	%r198, smem;
	add.s32 	%r55, %r198, %r197;
	ld.shared.f32 	%f418, [%r55];
	mul.wide.s32 	%rd54, %r196, 4;
	add.s64 	%rd7, %rd2, %rd54;
	ld.global.nc.f32 	%f419, [%rd7];
	fma.rn.f32 	%f452, %f418, %f419, %f452;
	@%p74 bra 	$L__BB0_71;
	setp.eq.s32 	%p75, %r44, 2;
	ld.shared.f32 	%f420, [%r55+4];
	add.s64 	%rd9, %rd7, %rd8;
	ld.global.nc.f32 	%f421, [%rd9];
	fma.rn.f32 	%f452, %f420, %f421, %f452;
	@%p75 bra 	$L__BB0_71;
	ld.shared.f32 	%f422, [%r55+8];
	add.s64 	%rd55, %rd9, %rd8;
	ld.global.nc.f32 	%f423, [%rd55];
	fma.rn.f32 	%f452, %f422, %f423, %f452;
$L__BB0_71:
	fma.rn.f32 	%f424, %f43, %f444, %f452;
	st.global.f32 	[%rd6], %f424;
	add.s32 	%r212, %r212, %r9;
	setp.lt.s32 	%p76, %r212, %r62;
	@%p76 bra 	$L__BB0_55;
$L__BB0_72:
	bar.sync 	0;
	setp.lt.s32 	%p77, %r15, %r61;
	add.s32 	%r201, %r201, 1;
	mov.u32 	%r202, %r15;
	mov.f32 	%f430, %f42;
	@%p77 bra 	$L__BB0_9;
	bra.uni 	$L__BB0_10;

}
	// .globl	_Z34attention_fwd_kernel_rope_fused_v3ILi64ELi4EEvPKfS1_S1_Pfiiiiif
.visible .entry _Z34attention_fwd_kernel_rope_fused_v3ILi64ELi4EEvPKfS1_S1_Pfiiiiif(
	.param .u64 .ptr .align 1 _Z34attention_fwd_kernel_rope_fused_v3ILi64ELi4EEvPKfS1_S1_Pfiiiiif_param_0,
	.param .u64 .ptr .align 1 _Z34attention_fwd_kernel_rope_fused_v3ILi64ELi4EEvPKfS1_S1_Pfiiiiif_param_1,
	.param .u64 .ptr .align 1 _Z34attention_fwd_kernel_rope_fused_v3ILi64ELi4EEvPKfS1_S1_Pfiiiiif_param_2,
	.param .u64 .ptr .align 1 _Z34attention_fwd_kernel_rope_fused_v3ILi64ELi4EEvPKfS1_S1_Pfiiiiif_param_3,
	.param .u32 _Z34attention_fwd_kernel_rope_fused_v3ILi64ELi4EEvPKfS1_S1_Pfiiiiif_param_4,
	.param .u32 _Z34attention_fwd_kernel_rope_fused_v3ILi64ELi4EEvPKfS1_S1_Pfiiiiif_param_5,
	.param .u32 _Z34attention_fwd_kernel_rope_fused_v3ILi64ELi4EEvPKfS1_S1_Pfiiiiif_param_6,
	.param .u32 _Z34attention_fwd_kernel_rope_fused_v3ILi64ELi4EEvPKfS1_S1_Pfiiiiif_param_7,
	.param .u32 _Z34attention_fwd_kernel_rope_fused_v3ILi64ELi4EEvPKfS1_S1_Pfiiiiif_param_8,
	.param .f32 _Z34attention_fwd_kernel_rope_fused_v3ILi64ELi4EEvPKfS1_S1_Pfiiiiif_param_9
)
{
	.reg .pred 	%p<259>;
	.reg .b32 	%r<683>;
	.reg .b32 	%f<1117>;
	.reg .b64 	%rd<214>;

	ld.param.u64 	%rd9, [_Z34attention_fwd_kernel_rope_fused_v3ILi64ELi4EEvPKfS1_S1_Pfiiiiif_param_0];
	ld.param.u64 	%rd10, [_Z34attention_fwd_kernel_rope_fused_v3ILi64ELi4EEvPKfS1_S1_Pfiiiiif_param_1];
	ld.param.u64 	%rd11, [_Z34attention_fwd_kernel_rope_fused_v3ILi64ELi4EEvPKfS1_S1_Pfiiiiif_param_2];
	ld.param.u64 	%rd12, [_Z34attention_fwd_kernel_rope_fused_v3ILi64ELi4EEvPKfS1_S1_Pfiiiiif_param_3];
	ld.param.u32 	%r164, [_Z34attention_fwd_kernel_rope_fused_v3ILi64ELi4EEvPKfS1_S1_Pfiiiiif_param_6];
	ld.param.u32 	%r166, [_Z34attention_fwd_kernel_rope_fused_v3ILi64ELi4EEvPKfS1_S1_Pfiiiiif_param_8];
	ld.param.f32 	%f218, [_Z34attention_fwd_kernel_rope_fused_v3ILi64ELi4EEvPKfS1_S1_Pfiiiiif_param_9];
	cvta.to.global.u64 	%rd1, %rd11;
	cvta.to.global.u64 	%rd2, %rd12;
	mov.u32 	%r167, %ctaid.x;
	shl.b32 	%r1, %r167, 2;
	sub.s32 	%r2, %r164, %r1;
	setp.lt.s32 	%p1, %r2, 1;
	@%p1 bra 	$L__BB1_27;
	ld.param.u32 	%r617, [_Z34attention_fwd_kernel_rope_fused_v3ILi64ELi4EEvPKfS1_S1_Pfiiiiif_param_7];
	mov.u32 	%r169, %ctaid.y;
	min.u32 	%r3, %r2, 4;
	mov.u32 	%r682, %tid.x;
	mul.lo.s32 	%r170, %r166, %r164;
	mul.lo.s32 	%r5, %r170, %r169;
	mul.lo.s32 	%r171, %r166, %r617;
	mul.lo.s32 	%r6, %r171, %r169;
	shl.b32 	%r7, %r682, 1;
	cvt.rn.f32.s32 	%f1, %r166;
	mov.f32 	%f219, 0fB0D40000;
	mov.f32 	%f220, 0f3EE68EBF;
	mul.rn.f32 	%f221, %f220, %f219;
	mov.f32 	%f222, 0f3D21D42E;
	mov.f32 	%f223, 0f3DF7B084;
	mul.rn.f32 	%f224, %f223, %f222;
	fma.rn.f32 	%f225, %f221, 0f3FB8AA3B, 0f34C28212;
	fma.rn.f32 	%f226, 0f3E4B8A05, 0f32A55E34, %f225;
	mul.f32 	%f227, %f224, 0f40400000;
	fma.rn.f32 	%f228, %f227, %f221, %f226;
	fma.rn.f32 	%f229, %f224, 0f3E4B8A05, %f228;
	mov.f32 	%f230, 0f41549694;
	add.rn.f32 	%f2, %f230, %f229;
	mov.f32 	%f231, 0fC1549694;
	add.rn.f32 	%f232, %f2, %f231;
	neg.f32 	%f233, %f232;
	add.rn.f32 	%f3, %f229, %f233;
	mov.u32 	%r8, %ntid.x;
	shl.b32 	%r9, %r8, 1;
	cvta.to.global.u64 	%rd3, %rd9;
	mov.b32 	%r621, 0;
$L__BB1_2:
	setp.ge.s32 	%p2, %r7, %r166;
	@%p2 bra 	$L__BB1_8;
	add.s32 	%r172, %r621, %r1;
	cvt.rn.f32.u32 	%f4, %r172;
	mul.lo.s32 	%r11, %r621, %r166;
	mad.lo.s32 	%r12, %r172, %r166, %r5;
	mov.u32 	%r622, %r7;
$L__BB1_4:
	shr.s32 	%r173, %r622, 1;
	cvt.rn.f32.s32 	%f235, %r173;
	add.f32 	%f236, %f235, %f235;
	div.rn.f32 	%f5, %f236, %f1;
	setp.eq.f32 	%p3, %f5, 0f00000000;
	mov.f32 	%f1002, 0f3F800000;
	@%p3 bra 	$L__BB1_7;
	mul.rn.f32 	%f237, %f2, %f5;
	cvt.rni.f32.f32 	%f238, %f237;
	sub.f32 	%f239, %f237, %f238;
	neg.f32 	%f240, %f237;
	fma.rn.f32 	%f241, %f2, %f5, %f240;
	fma.rn.f32 	%f242, %f3, %f5, %f241;
	add.f32 	%f243, %f239, %f242;
	setp.gt.f32 	%p4, %f238, 0f00000000;
	selp.b32 	%r174, 0, -2097152000, %p4;
	abs.f32 	%f244, %f5;
	setp.num.f32 	%p5, %f244, %f244;
	setp.lt.f32 	%p6, %f237, 0f00000000;
	selp.f32 	%f245, 0f00000000, 0f7F800000, %p6;
	abs.f32 	%f246, %f237;
	setp.gt.f32 	%p7, %f246, 0f43180000;
	cvt.rzi.s32.f32 	%r175, %f238;
	shl.b32 	%r176, %r175, 23;
	sub.s32 	%r177, %r176, %r174;
	mov.b32 	%f247, %r177;
	add.s32 	%r178, %r174, 2130706432;
	mov.b32 	%f248, %r178;
	fma.rn.f32 	%f249, %f243, 0f391FCB8E, 0f3AAF85ED;
	fma.rn.f32 	%f250, %f249, %f243, 0f3C1D9856;
	fma.rn.f32 	%f251, %f250, %f243, 0f3D6357BB;
	fma.rn.f32 	%f252, %f251, %f243, 0f3E75FDEC;
	fma.rn.f32 	%f253, %f252, %f243, 0f3F317218;
	fma.rn.f32 	%f254, %f253, %f243, 0f3F800000;
	mul.f32 	%f255, %f254, %f248;
	mul.f32 	%f256, %f255, %f247;
	selp.f32 	%f1002, %f245, %f256, %p7;
	@%p5 bra 	$L__BB1_7;
	mov.f32 	%f257, 0f461C4000;
	add.rn.f32 	%f1002, %f257, %f5;
$L__BB1_7:
	rcp.rn.f32 	%f258, %f1002;
	mul.f32 	%f259, %f258, %f4;
	sin.approx.f32 	%f260, %f259;
	cos.approx.f32 	%f261, %f259;
	add.s32 	%r179, %r12, %r622;
	mul.wide.s32 	%rd13, %r179, 4;
	add.s64 	%rd14, %rd3, %rd13;
	ld.global.nc.f32 	%f262, [%rd14];
	ld.global.nc.f32 	%f263, [%rd14+4];
	mul.f32 	%f264, %f261, %f262;
	mul.f32 	%f265, %f260, %f263;
	sub.f32 	%f266, %f264, %f265;
	add.s32 	%r180, %r622, %r11;
	shl.b32 	%r181, %r180, 2;
	mov.u32 	%r182, smem;
	add.s32 	%r183, %r182, %r181;
	st.shared.f32 	[%r183+1152], %f266;
	mul.f32 	%f267, %f261, %f263;
	fma.rn.f32 	%f268, %f260, %f262, %f267;
	st.shared.f32 	[%r183+1156], %f268;
	add.s32 	%r622, %r622, %r9;
	setp.lt.s32 	%p8, %r622, %r166;
	@%p8 bra 	$L__BB1_4;
$L__BB1_8:
	add.s32 	%r621, %r621, 1;
	setp.ne.s32 	%p9, %r621, %r3;
	@%p9 bra 	$L__BB1_2;
	ld.param.u32 	%r618, [_Z34attention_fwd_kernel_rope_fused_v3ILi64ELi4EEvPKfS1_S1_Pfiiiiif_param_7];
	bar.sync 	0;
	setp.lt.s32 	%p10, %r618, 1;
	mov.f32 	%f1006, 0f00000000;
	mov.f32 	%f1007, %f1006;
	mov.f32 	%f1008, %f1006;
	mov.f32 	%f1012, %f1006;
	@%p10 bra 	$L__BB1_13;
	and.b32  	%r16, %r682, 31;
	shr.u32 	%r185, %r682, 3;
	mov.u32 	%r186, smem;
	add.s32 	%r187, %r186, 1024;
	add.s32 	%r17, %r187, %r185;
	add.s32 	%r188, %r8, 31;
	shr.u32 	%r18, %r188, 5;
	shl.b32 	%r189, %r682, 2;
	and.b32  	%r190, %r189, 124;
	add.s32 	%r19, %r187, %r190;
	mul.f32 	%f9, %f218, 0f00000000;
	mad.lo.s32 	%r20, %r1, %r166, %r5;
	add.s32 	%r21, %r20, %r166;
	add.s32 	%r22, %r21, %r166;
	shl.b32 	%r191, %r166, 3;
	add.s32 	%r23, %r191, 1152;
	cvta.to.global.u64 	%rd15, %rd10;
	add.s64 	%rd4, %rd15, 4;
	mad.lo.s32 	%r24, %r166, 12, 1156;
	shl.b32 	%r192, %r166, 2;
	add.s32 	%r25, %r192, 1156;
	mov.b32 	%r623, 0;
	mov.f32 	%f1006, 0f00000000;
	mov.f32 	%f1003, 0fFF800000;
	mul.wide.s32 	%rd59, %r166, 4;
	mov.f32 	%f1004, %f1003;
	mov.f32 	%f1005, %f1003;
	mov.f32 	%f1016, %f1003;
	mov.u32 	%r624, %r623;
$L__BB1_11:
	mov.u32 	%r29, %r624;
	mov.f32 	%f23, %f1016;
	ld.param.u32 	%r619, [_Z34attention_fwd_kernel_rope_fused_v3ILi64ELi4EEvPKfS1_S1_Pfiiiiif_param_7];
	add.s32 	%r624, %r29, 64;
	min.s32 	%r31, %r619, %r624;
	and.b32  	%r32, %r31, 3;
	add.s32 	%r33, %r32, -1;
	and.b32  	%r34, %r31, 7;
	add.s32 	%r35, %r34, -1;
	shl.b32 	%r193, %r623, 6;
	sub.s32 	%r36, %r31, %r193;
	add.s32 	%r37, %r36, -1;
	sub.s32 	%r38, %r31, %r29;
	setp.ge.s32 	%p11, %r682, %r38;
	@%p11 bra 	$L__BB1_49;
	bra.uni 	$L__BB1_28;
$L__BB1_12:
	ld.param.u32 	%r620, [_Z34attention_fwd_kernel_rope_fused_v3ILi64ELi4EEvPKfS1_S1_Pfiiiiif_param_7];
	setp.lt.s32 	%p247, %r624, %r620;
	add.s32 	%r623, %r623, 1;
	@%p247 bra 	$L__BB1_11;
$L__BB1_13:
	setp.ge.s32 	%p248, %r682, %r166;
	mad.lo.s32 	%r27, %r1, %r166, %r5;
	mov.u32 	%r679, %r682;
	@%p248 bra 	$L__BB1_15;
$L__BB1_14:
	add.s32 	%r613, %r27, %r679;
	mul.wide.s32 	%rd206, %r613, 4;
	add.s64 	%rd207, %rd2, %rd206;
	ld.global.f32 	%f994, [%rd207];
	div.rn.f32 	%f995, %f994, %f1012;
	st.global.f32 	[%rd207], %f995;
	add.s32 	%r679, %r679, %r8;
	setp.lt.s32 	%p249, %r679, %r166;
	@%p249 bra 	$L__BB1_14;
$L__BB1_15:
	setp.eq.s32 	%p250, %r2, 1;
	@%p250 bra 	$L__BB1_27;
	setp.ge.s32 	%p251, %r682, %r166;
	add.s32 	%r155, %r27, %r166;
	@%p251 bra 	$L__BB1_19;
	mov.u32 	%r680, %r682;
$L__BB1_18:
	add.s32 	%r614, %r155, %r680;
	mul.wide.s32 	%rd208, %r614, 4;
	add.s64 	%rd209, %rd2, %rd208;
	ld.global.f32 	%f996, [%rd209];
	div.rn.f32 	%f997, %f996, %f1008;
	st.global.f32 	[%rd209], %f997;
	add.s32 	%r680, %r680, %r8;
	setp.lt.s32 	%p252, %r680, %r166;
	@%p252 bra 	$L__BB1_18;
$L__BB1_19:
	setp.eq.s32 	%p253, %r2, 2;
	@%p253 bra 	$L__BB1_27;
	setp.ge.s32 	%p254, %r682, %r166;
	add.s32 	%r158, %r155, %r166;
	@%p254 bra 	$L__BB1_23;
	mov.u32 	%r681, %r682;
$L__BB1_22:
	add.s32 	%r615, %r158, %r681;
	mul.wide.s32 	%rd210, %r615, 4;
	add.s64 	%rd211, %rd2, %rd210;
	ld.global.f32 	%f998, [%rd211];
	div.rn.f32 	%f999, %f998, %f1007;
	st.global.f32 	[%rd211], %f999;
	add.s32 	%r681, %r681, %r8;
	setp.lt.s32 	%p255, %r681, %r166;
	@%p255 bra 	$L__BB1_22;
$L__BB1_23:
	setp.eq.s32 	%p256, %r2, 3;
	@%p256 bra 	$L__BB1_27;
	setp.ge.s32 	%p257, %r682, %r166;
	@%p257 bra 	$L__BB1_27;
	add.s32 	%r161, %r158, %r166;
$L__BB1_26:
	add.s32 	%r616, %r161, %r682;
	mul.wide.s32 	%rd212, %r616, 4;
	add.s64 	%rd213, %rd2, %rd212;
	ld.global.f32 	%f1000, [%rd213];
	div.rn.f32 	%f1001, %f1000, %f1006;
	st.global.f32 	[%rd213], %f1001;
	add.s32 	%r682, %r682, %r8;
	setp.lt.s32 	%p258, %r682, %r166;
	@%p258 bra 	$L__BB1_26;
$L__BB1_27:
	ret;
$L__BB1_28:
	setp.gt.s32 	%p12, %r166, 0;
	mov.u32 	%r630, %r682;
	@%p12 bra 	$L__BB1_29;
	bra.uni 	$L__BB1_44;
$L__BB1_29:
	mov.u32 	%r625, %r682;
$L__BB1_30:
	add.s32 	%r198, %r625, %r29;
	mad.lo.s32 	%r626, %r198, %r166, %r6;
	cvt.rn.f32.s32 	%f28, %r198;
	mov.f32 	%f1026, 0f00000000;
	mov.b32 	%r628, 0;
	mov.u32 	%r627, smem;
	mov.f32 	%f1027, %f1026;
	mov.f32 	%f1028, %f1026;
	mov.f32 	%f1024, %f1026;
	mov.u32 	%r629, %r628;
$L__BB1_31:
	cvt.rn.f32.u32 	%f274, %r628;
	add.f32 	%f275, %f274, %f274;
	div.rn.f32 	%f33, %f275, %f1;
	setp.eq.f32 	%p17, %f33, 0f00000000;
	mov.f32 	%f1025, 0f3F800000;
	@%p17 bra 	$L__BB1_34;
	mul.rn.f32 	%f276, %f2, %f33;
	cvt.rni.f32.f32 	%f277, %f276;
	sub.f32 	%f278, %f276, %f277;
	neg.f32 	%f279, %f276;
	fma.rn.f32 	%f280, %f2, %f33, %f279;
	fma.rn.f32 	%f281, %f3, %f33, %f280;
	add.f32 	%f282, %f278, %f281;
	setp.gt.f32 	%p18, %f277, 0f00000000;
	selp.b32 	%r199, 0, -2097152000, %p18;
	abs.f32 	%f283, %f33;
	setp.num.f32 	%p19, %f283, %f283;
	setp.lt.f32 	%p20, %f276, 0f00000000;
	selp.f32 	%f284, 0f00000000, 0f7F800000, %p20;
	abs.f32 	%f285, %f276;
	setp.gt.f32 	%p21, %f285, 0f43180000;
	cvt.rzi.s32.f32 	%r200, %f277;
	shl.b32 	%r201, %r200, 23;
	sub.s32 	%r202, %r201, %r199;
	mov.b32 	%f286, %r202;
	add.s32 	%r203, %r199, 2130706432;
	mov.b32 	%f287, %r203;
	fma.rn.f32 	%f288, %f282, 0f391FCB8E, 0f3AAF85ED;
	fma.rn.f32 	%f289, %f288, %f282, 0f3C1D9856;
	fma.rn.f32 	%f290, %f289, %f282, 0f3D6357BB;
	fma.rn.f32 	%f291, %f290, %f282, 0f3E75FDEC;
	fma.rn.f32 	%f292, %f291, %f282, 0f3F317218;
	fma.rn.f32 	%f293, %f292, %f282, 0f3F800000;
	mul.f32 	%f294, %f293, %f287;
	mul.f32 	%f295, %f294, %f286;
	selp.f32 	%f1025, %f284, %f295, %p21;
	@%p19 bra 	$L__BB1_34;
	mov.f32 	%f296, 0f461C4000;
	add.rn.f32 	%f1025, %f296, %f33;
$L__BB1_34:
	mul.wide.s32 	%rd16, %r626, 4;
	add.s64 	%rd17, %rd4, %rd16;
	setp.eq.s32 	%p22, %r2, 1;
	rcp.rn.f32 	%f297, %f1025;
	mul.f32 	%f298, %f297, %f28;
	sin.approx.f32 	%f299, %f298;
	cos.approx.f32 	%f300, %f298;
	ld.global.nc.f32 	%f301, [%rd17+-4];
	ld.global.nc.f32 	%f302, [%rd17];
	mul.f32 	%f303, %f300, %f301;
	mul.f32 	%f304, %f299, %f302;
	sub.f32 	%f37, %f303, %f304;
	mul.f32 	%f305, %f300, %f302;
	fma.rn.f32 	%f38, %f299, %f301, %f305;
	ld.shared.v2.f32 	{%f306, %f307}, [%r627+1152];
	mul.f32 	%f308, %f38, %f307;
	fma.rn.f32 	%f309, %f37, %f306, %f308;
	add.f32 	%f1024, %f1024, %f309;
	@%p22 bra 	$L__BB1_38;
	setp.eq.s32 	%p23, %r2, 2;
	add.s32 	%r204, %r627, %r25;
	ld.shared.f32 	%f310, [%r204+-4];
	ld.shared.f32 	%f311, [%r204];
	mul.f32 	%f312, %f38, %f311;
	fma.rn.f32 	%f313, %f37, %f310, %f312;
	add.f32 	%f1028, %f1028, %f313;
	@%p23 bra 	$L__BB1_38;
	setp.eq.s32 	%p24, %r2, 3;
	add.s32 	%r205, %r627, %r23;
	ld.shared.v2.f32 	{%f314, %f315}, [%r205];
	mul.f32 	%f316, %f38, %f315;
	fma.rn.f32 	%f317, %f37, %f314, %f316;
	add.f32 	%f1027, %f1027, %f317;
	@%p24 bra 	$L__BB1_38;
	add.s32 	%r206, %r627, %r24;
	ld.shared.f32 	%f318, [%r206+-4];
	ld.shared.f32 	%f319, [%r206];
	mul.f32 	%f320, %f38, %f319;
	fma.rn.f32 	%f321, %f37, %f318, %f320;
	add.f32 	%f1026, %f1026, %f321;
$L__BB1_38:
	add.s32 	%r629, %r629, 2;
	add.s32 	%r628, %r628, 1;
	add.s32 	%r627, %r627, 8;
	add.s32 	%r626, %r626, 2;
	setp.lt.s32 	%p25, %r629, %r166;
	@%p25 bra 	$L__BB1_31;
	mul.f32 	%f322, %f218, %f1024;
	shl.b32 	%r207, %r625, 2;
	mov.u32 	%r208, smem;
	add.s32 	%r50, %r208, %r207;
	st.shared.f32 	[%r50], %f322;
	@%p22 bra 	$L__BB1_43;
	setp.eq.s32 	%p27, %r2, 2;
	mul.f32 	%f323, %f218, %f1028;
	st.shared.f32 	[%r50+256], %f323;
	@%p27 bra 	$L__BB1_43;
	setp.eq.s32 	%p28, %r2, 3;
	mul.f32 	%f324, %f218, %f1027;
	st.shared.f32 	[%r50+512], %f324;
	@%p28 bra 	$L__BB1_43;
	mul.f32 	%f325, %f218, %f1026;
	st.shared.f32 	[%r50+768], %f325;
$L__BB1_43:
	add.s32 	%r625, %r625, %r8;
	setp.lt.s32 	%p29, %r625, %r38;
	@%p29 bra 	$L__BB1_30;
	bra.uni 	$L__BB1_49;
$L__BB1_44:
	setp.eq.s32 	%p13, %r2, 1;
	shl.b32 	%r194, %r630, 2;
	mov.u32 	%r195, smem;
	add.s32 	%r52, %r195, %r194;
	st.shared.f32 	[%r52], %f9;
	@%p13 bra 	$L__BB1_48;
	setp.eq.s32 	%p14, %r2, 2;
	st.shared.f32 	[%r52+256], %f9;
	@%p14 bra 	$L__BB1_48;
	setp.eq.s32 	%p15, %r2, 3;
	st.shared.f32 	[%r52+512], %f9;
	@%p15 bra 	$L__BB1_48;
	st.shared.f32 	[%r52+768], %f9;
$L__BB1_48:
	add.s32 	%r630, %r630, %r8;
	setp.lt.s32 	%p16, %r630, %r38;
	@%p16 bra 	$L__BB1_44;
$L__BB1_49:
	setp.ge.s32 	%p30, %r682, %r38;
	bar.sync 	0;
	mov.f32 	%f1030, 0fFF800000;
	@%p30 bra 	$L__BB1_52;
	mov.f32 	%f1030, 0fFF800000;
	mov.u32 	%r631, %r682;
$L__BB1_51:
	shl.b32 	%r209, %r631, 2;
	mov.u32 	%r210, smem;
	add.s32 	%r211, %r210, %r209;
	ld.shared.f32 	%f328, [%r211];
	max.f32 	%f1030, %f1030, %f328;
	add.s32 	%r631, %r631, %r8;
	setp.lt.s32 	%p31, %r631, %r38;
	@%p31 bra 	$L__BB1_51;
$L__BB1_52:
	setp.ne.s32 	%p32, %r16, 0;
	mov.b32 	%r212, %f1030;
	shfl.sync.bfly.b32	%r213|%p33, %r212, 16, 31, -1;
	mov.b32 	%f329, %r213;
	max.f32 	%f330, %f1030, %f329;
	mov.b32 	%r214, %f330;
	shfl.sync.bfly.b32	%r215|%p34, %r214, 8, 31, -1;
	mov.b32 	%f331, %r215;
	max.f32 	%f332, %f330, %f331;
	mov.b32 	%r216, %f332;
	shfl.sync.bfly.b32	%r217|%p35, %r216, 4, 31, -1;
	mov.b32 	%f333, %r217;
	max.f32 	%f334, %f332, %f333;
	mov.b32 	%r218, %f334;
	shfl.sync.bfly.b32	%r219|%p36, %r218, 2, 31, -1;
	mov.b32 	%f335, %r219;
	max.f32 	%f336, %f334, %f335;
	mov.b32 	%r220, %f336;
	shfl.sync.bfly.b32	%r221|%p37, %r220, 1, 31, -1;
	mov.b32 	%f337, %r221;
	max.f32 	%f49, %f336, %f337;
	@%p32 bra 	$L__BB1_54;
	st.shared.f32 	[%r17], %f49;
$L__BB1_54:
	setp.gt.u32 	%p38, %r682, 31;
	bar.sync 	0;
	@%p38 bra 	$L__BB1_59;
	setp.ge.u32 	%p39, %r682, %r18;
	mov.f32 	%f1031, 0fFF800000;
	@%p39 bra 	$L__BB1_57;
	ld.shared.f32 	%f1031, [%r19];
$L__BB1_57:
	setp.ne.s32 	%p40, %r16, 0;
	mov.b32 	%r222, %f1031;
	shfl.sync.bfly.b32	%r223|%p41, %r222, 16, 31, -1;
	mov.b32 	%f339, %r223;
	max.f32 	%f340, %f1031, %f339;
	mov.b32 	%r224, %f340;
	shfl.sync.bfly.b32	%r225|%p42, %r224, 8, 31, -1;
	mov.b32 	%f341, %r225;
	max.f32 	%f342, %f340, %f341;
	mov.b32 	%r226, %f342;
	shfl.sync.bfly.b32	%r227|%p43, %r226, 4, 31, -1;
	mov.b32 	%f343, %r227;
	max.f32 	%f344, %f342, %f343;
	mov.b32 	%r228, %f344;
	shfl.sync.bfly.b32	%r229|%p44, %r228, 2, 31, -1;
	mov.b32 	%f345, %r229;
	max.f32 	%f346, %f344, %f345;
	mov.b32 	%r230, %f346;
	shfl.sync.bfly.b32	%r231|%p45, %r230, 1, 31, -1;
	mov.b32 	%f347, %r231;
	max.f32 	%f52, %f346, %f347;
	@%p40 bra 	$L__BB1_59;
	st.shared.f32 	[smem+1024], %f52;
$L__BB1_59:
	setp.ge.s32 	%p46, %r682, %r38;
	bar.sync 	0;
	ld.shared.f32 	%f349, [smem+1024];
	max.f32 	%f1016, %f23, %f349;
	sub.f32 	%f350, %f23, %f1016;
	fma.rn.f32 	%f351, %f350, 0f3BBB989D, 0f3F000000;
	cvt.sat.f32.f32 	%f352, %f351;
	mov.f32 	%f353, 0f4B400001;
	mov.f32 	%f354, 0f437C0000;
	fma.rm.f32 	%f355, %f352, %f354, %f353;
	add.f32 	%f356, %f355, 0fCB40007F;
	neg.f32 	%f357, %f356;
	fma.rn.f32 	%f358, %f350, 0f3FB8AA3B, %f357;
	fma.rn.f32 	%f359, %f350, 0f32A57060, %f358;
	mov.b32 	%r232, %f355;
	shl.b32 	%r233, %r232, 23;
	mov.b32 	%f360, %r233;
	ex2.approx.ftz.f32 	%f361, %f359;
	mul.f32 	%f54, %f361, %f360;
	mov.f32 	%f1033, 0f00000000;
	@%p46 bra 	$L__BB1_62;
	mov.f32 	%f1033, 0f00000000;
	mov.u32 	%r632, %r682;
$L__BB1_61:
	shl.b32 	%r234, %r632, 2;
	mov.u32 	%r235, smem;
	add.s32 	%r236, %r235, %r234;
	ld.shared.f32 	%f363, [%r236];
	sub.f32 	%f364, %f363, %f1016;
	fma.rn.f32 	%f365, %f364, 0f3BBB989D, 0f3F000000;
	cvt.sat.f32.f32 	%f366, %f365;
	mov.f32 	%f367, 0f4B400001;
	mov.f32 	%f368, 0f437C0000;
	fma.rm.f32 	%f369, %f366, %f368, %f367;
	add.f32 	%f370, %f369, 0fCB40007F;
	neg.f32 	%f371, %f370;
	fma.rn.f32 	%f372, %f364, 0f3FB8AA3B, %f371;
	fma.rn.f32 	%f373, %f364, 0f32A57060, %f372;
	mov.b32 	%r237, %f369;
	shl.b32 	%r238, %r237, 23;
	mov.b32 	%f374, %r238;
	ex2.approx.ftz.f32 	%f375, %f373;
	mul.f32 	%f376, %f375, %f374;
	st.shared.f32 	[%r236], %f376;
	add.f32 	%f1033, %f1033, %f376;
	add.s32 	%r632, %r632, %r8;
	setp.lt.s32 	%p47, %r632, %r38;
	@%p47 bra 	$L__BB1_61;
$L__BB1_62:
	setp.ne.s32 	%p48, %r16, 0;
	mov.b32 	%r239, %f1033;
	shfl.sync.bfly.b32	%r240|%p49, %r239, 16, 31, -1;
	mov.b32 	%f377, %r240;
	add.f32 	%f378, %f1033, %f377;
	mov.b32 	%r241, %f378;
	shfl.sync.bfly.b32	%r242|%p50, %r241, 8, 31, -1;
	mov.b32 	%f379, %r242;
	add.f32 	%f380, %f378, %f379;
	mov.b32 	%r243, %f380;
	shfl.sync.bfly.b32	%r244|%p51, %r243, 4, 31, -1;
	mov.b32 	%f381, %r244;
	add.f32 	%f382, %f380, %f381;
	mov.b32 	%r245, %f382;
	shfl.sync.bfly.b32	%r246|%p52, %r245, 2, 31, -1;
	mov.b32 	%f383, %r246;
	add.f32 	%f384, %f382, %f383;
	mov.b32 	%r247, %f384;
	shfl.sync.bfly.b32	%r248|%p53, %r247, 1, 31, -1;
	mov.b32 	%f385, %r248;
	add.f32 	%f58, %f384, %f385;
	@%p48 bra 	$L__BB1_64;
	st.shared.f32 	[%r17], %f58;
$L__BB1_64:
	setp.gt.u32 	%p54, %r682, 31;
	bar.sync 	0;
	@%p54 bra 	$L__BB1_69;
	setp.ge.u32 	%p55, %r682, %r18;
	mov.f32 	%f1034, 0f00000000;
	@%p55 bra 	$L__BB1_67;
	ld.shared.f32 	%f1034, [%r19];
$L__BB1_67:
	setp.ne.s32 	%p56, %r16, 0;
	mov.b32 	%r249, %f1034;
	shfl.sync.bfly.b32	%r250|%p57, %r249, 16, 31, -1;
	mov.b32 	%f387, %r250;
	add.f32 	%f388, %f1034, %f387;
	mov.b32 	%r251, %f388;
	shfl.sync.bfly.b32	%r252|%p58, %r251, 8, 31, -1;
	mov.b32 	%f389, %r252;
	add.f32 	%f390, %f388, %f389;
	mov.b32 	%r253, %f390;
	shfl.sync.bfly.b32	%r254|%p59, %r253, 4, 31, -1;
	mov.b32 	%f391, %r254;
	add.f32 	%f392, %f390, %f391;
	mov.b32 	%r255, %f392;
	shfl.sync.bfly.b32	%r256|%p60, %r255, 2, 31, -1;
	mov.b32 	%f393, %r256;
	add.f32 	%f394, %f392, %f393;
	mov.b32 	%r257, %f394;
	shfl.sync.bfly.b32	%r258|%p61, %r257, 1, 31, -1;
	mov.b32 	%f395, %r258;
	add.f32 	%f61, %f394, %f395;
	@%p56 bra 	$L__BB1_69;
	st.shared.f32 	[smem+1024], %f61;
$L__BB1_69:
	setp.ge.s32 	%p62, %r682, %r166;
	bar.sync 	0;
	ld.shared.f32 	%f396, [smem+1024];
	fma.rn.f32 	%f1012, %f54, %f1012, %f396;
	@%p62 bra 	$L__BB1_98;
	setp.eq.s32 	%p63, %r29, 0;
	mov.u32 	%r638, %r682;
	@%p63 bra 	$L__BB1_71;
	bra.uni 	$L__BB1_85;
$L__BB1_71:
	mul.f32 	%f63, %f54, 0f00000000;
	mov.u32 	%r633, %r682;
$L__BB1_72:
	setp.gt.s32 	%p74, %r38, 0;
	mov.f32 	%f1036, 0f00000000;
	@%p74 bra 	$L__BB1_74;
$L__BB1_73:
	add.f32 	%f492, %f63, %f1036;
	add.s32 	%r310, %r633, %r20;
	mul.wide.s32 	%rd63, %r310, 4;
	add.s64 	%rd64, %rd2, %rd63;
	st.global.f32 	[%rd64], %f492;
	add.s32 	%r633, %r633, %r8;
	setp.lt.s32 	%p83, %r633, %r166;
	@%p83 bra 	$L__BB1_72;
	bra.uni 	$L__BB1_98;
$L__BB1_74:
	setp.lt.u32 	%p75, %r37, 7;
	mov.f32 	%f1036, 0f00000000;
	mov.b32 	%r636, 0;
	@%p75 bra 	$L__BB1_77;
	mov.f32 	%f1036, 0f00000000;
	mov.b32 	%r634, 0;
$L__BB1_76:
	.pragma "nounroll";
	shl.b32 	%r289, %r634, 2;
	mov.u32 	%r290, smem;
	add.s32 	%r291, %r290, %r289;
	ld.shared.v4.f32 	{%f449, %f450, %f451, %f452}, [%r291];
	add.s32 	%r292, %r633, %r6;
	mad.lo.s32 	%r293, %r634, %r166, %r292;
	mul.wide.s32 	%rd41, %r293, 4;
	add.s64 	%rd42, %rd1, %rd41;
	ld.global.nc.f32 	%f453, [%rd42];
	fma.rn.f32 	%f454, %f449, %f453, %f1036;
	add.s64 	%rd44, %rd42, %rd59;
	ld.global.nc.f32 	%f455, [%rd44];
	fma.rn.f32 	%f456, %f450, %f455, %f454;
	add.s64 	%rd45, %rd44, %rd59;
	ld.global.nc.f32 	%f457, [%rd45];
	fma.rn.f32 	%f458, %f451, %f457, %f456;
	add.s64 	%rd46, %rd45, %rd59;
	ld.global.nc.f32 	%f459, [%rd46];
	fma.rn.f32 	%f460, %f452, %f459, %f458;
	ld.shared.v4.f32 	{%f461, %f462, %f463, %f464}, [%r291+16];
	add.s64 	%rd47, %rd46, %rd59;
	ld.global.nc.f32 	%f465, [%rd47];
	fma.rn.f32 	%f466, %f461, %f465, %f460;
	add.s64 	%rd48, %rd47, %rd59;
	ld.global.nc.f32 	%f467, [%rd48];
	fma.rn.f32 	%f468, %f462, %f467, %f466;
	add.s64 	%rd49, %rd48, %rd59;
	ld.global.nc.f32 	%f469, [%rd49];
	fma.rn.f32 	%f470, %f463, %f469, %f468;
	add.s64 	%rd50, %rd49, %rd59;
	ld.global.nc.f32 	%f471, [%rd50];
	fma.rn.f32 	%f1036, %f464, %f471, %f470;
	add.s32 	%r634, %r634, 8;
	sub.s32 	%r636, %r36, %r34;
	setp.eq.s32 	%p76, %r634, %r636;
	@%p76 bra 	$L__BB1_77;
	bra.uni 	$L__BB1_76;
$L__BB1_77:
	setp.eq.s32 	%p77, %r34, 0;
	@%p77 bra 	$L__BB1_73;
	setp.lt.u32 	%p78, %r35, 3;
	@%p78 bra 	$L__BB1_80;
	shl.b32 	%r294, %r636, 2;
	mov.u32 	%r295, smem;
	add.s32 	%r296, %r295, %r294;
	ld.shared.f32 	%f473, [%r296];
	add.s32 	%r297, %r633, %r6;
	mad.lo.s32 	%r298, %r636, %r166, %r297;
	mul.wide.s32 	%rd51, %r298, 4;
	add.s64 	%rd52, %rd1, %rd51;
	ld.global.nc.f32 	%f474, [%rd52];
	fma.rn.f32 	%f475, %f473, %f474, %f1036;
	ld.shared.f32 	%f476, [%r296+4];
	add.s64 	%rd54, %rd52, %rd59;
	ld.global.nc.f32 	%f477, [%rd54];
	fma.rn.f32 	%f478, %f476, %f477, %f475;
	ld.shared.f32 	%f479, [%r296+8];
	add.s64 	%rd55, %rd54, %rd59;
	ld.global.nc.f32 	%f480, [%rd55];
	fma.rn.f32 	%f481, %f479, %f480, %f478;
	ld.shared.f32 	%f482, [%r296+12];
	add.s64 	%rd56, %rd55, %rd59;
	ld.global.nc.f32 	%f483, [%rd56];
	fma.rn.f32 	%f1036, %f482, %f483, %f481;
	add.s32 	%r636, %r636, 4;
$L__BB1_80:
	setp.eq.s32 	%p79, %r32, 0;
	@%p79 bra 	$L__BB1_73;
	setp.eq.s32 	%p80, %r33, 0;
	@%p80 bra 	$L__BB1_83;
	shl.b32 	%r299, %r636, 2;
	mov.u32 	%r300, smem;
	add.s32 	%r301, %r300, %r299;
	ld.shared.f32 	%f485, [%r301];
	add.s32 	%r302, %r633, %r6;
	mad.lo.s32 	%r303, %r636, %r166, %r302;
	mul.wide.s32 	%rd57, %r303, 4;
	add.s64 	%rd58, %rd1, %rd57;
	ld.global.nc.f32 	%f486, [%rd58];
	fma.rn.f32 	%f487, %f485, %f486, %f1036;
	ld.shared.f32 	%f488, [%r301+4];
	add.s64 	%rd60, %rd58, %rd59;
	ld.global.nc.f32 	%f489, [%rd60];
	fma.rn.f32 	%f1036, %f488, %f489, %f487;
	add.s32 	%r636, %r636, 2;
$L__BB1_83:
	and.b32  	%r304, %r31, 1;
	setp.eq.b32 	%p81, %r304, 1;
	not.pred 	%p82, %p81;
	@%p82 bra 	$L__BB1_73;
	shl.b32 	%r305, %r636, 2;
	mov.u32 	%r306, smem;
	add.s32 	%r307, %r306, %r305;
	ld.shared.f32 	%f490, [%r307];
	add.s32 	%r308, %r633, %r6;
	mad.lo.s32 	%r309, %r636, %r166, %r308;
	mul.wide.s32 	%rd61, %r309, 4;
	add.s64 	%rd62, %rd1, %rd61;
	ld.global.nc.f32 	%f491, [%rd62];
	fma.rn.f32 	%f1036, %f490, %f491, %f1036;
	bra.uni 	$L__BB1_73;
$L__BB1_85:
	setp.lt.s32 	%p64, %r38, 1;
	add.s32 	%r259, %r638, %r20;
	mul.wide.s32 	%rd18, %r259, 4;
	add.s64 	%rd5, %rd2, %rd18;
	ld.global.f32 	%f76, [%rd5];
	mov.f32 	%f1050, 0f00000000;
	@%p64 bra 	$L__BB1_97;
	setp.lt.u32 	%p65, %r37, 7;
	mov.f32 	%f1050, 0f00000000;
	mov.b32 	%r641, 0;
	@%p65 bra 	$L__BB1_89;
	mov.f32 	%f1050, 0f00000000;
	mov.b32 	%r639, 0;
$L__BB1_88:
	.pragma "nounroll";
	add.s32 	%r262, %r639, %r29;
	shl.b32 	%r263, %r639, 2;
	mov.u32 	%r264, smem;
	add.s32 	%r265, %r264, %r263;
	ld.shared.v4.f32 	{%f401, %f402, %f403, %f404}, [%r265];
	add.s32 	%r266, %r638, %r6;
	mad.lo.s32 	%r267, %r262, %r166, %r266;
	mul.wide.s32 	%rd19, %r267, 4;
	add.s64 	%rd20, %rd1, %rd19;
	ld.global.nc.f32 	%f405, [%rd20];
	fma.rn.f32 	%f406, %f401, %f405, %f1050;
	mul.wide.s32 	%rd21, %r166, 4;
	add.s64 	%rd22, %rd20, %rd21;
	ld.global.nc.f32 	%f407, [%rd22];
	fma.rn.f32 	%f408, %f402, %f407, %f406;
	add.s64 	%rd23, %rd22, %rd21;
	ld.global.nc.f32 	%f409, [%rd23];
	fma.rn.f32 	%f410, %f403, %f409, %f408;
	add.s64 	%rd24, %rd23, %rd21;
	ld.global.nc.f32 	%f411, [%rd24];
	fma.rn.f32 	%f412, %f404, %f411, %f410;
	ld.shared.v4.f32 	{%f413, %f414, %f415, %f416}, [%r265+16];
	add.s64 	%rd25, %rd24, %rd21;
	ld.global.nc.f32 	%f417, [%rd25];
	fma.rn.f32 	%f418, %f413, %f417, %f412;
	add.s64 	%rd26, %rd25, %rd21;
	ld.global.nc.f32 	%f419, [%rd26];
	fma.rn.f32 	%f420, %f414, %f419, %f418;
	add.s64 	%rd27, %rd26, %rd21;
	ld.global.nc.f32 	%f421, [%rd27];
	fma.rn.f32 	%f422, %f415, %f421, %f420;
	add.s64 	%rd28, %rd27, %rd21;
	ld.global.nc.f32 	%f423, [%rd28];
	fma.rn.f32 	%f1050, %f416, %f423, %f422;
	add.s32 	%r639, %r639, 8;
	sub.s32 	%r641, %r36, %r34;
	setp.ne.s32 	%p66, %r639, %r641;
	@%p66 bra 	$L__BB1_88;
$L__BB1_89:
	setp.eq.s32 	%p67, %r34, 0;
	@%p67 bra 	$L__BB1_97;
	setp.lt.u32 	%p68, %r35, 3;
	@%p68 bra 	$L__BB1_92;
	add.s32 	%r268, %r641, %r29;
	shl.b32 	%r269, %r641, 2;
	mov.u32 	%r270, smem;
	add.s32 	%r271, %r270, %r269;
	ld.shared.f32 	%f425, [%r271];
	add.s32 	%r272, %r638, %r6;
	mad.lo.s32 	%r273, %r268, %r166, %r272;
	mul.wide.s32 	%rd29, %r273, 4;
	add.s64 	%rd30, %rd1, %rd29;
	ld.global.nc.f32 	%f426, [%rd30];
	fma.rn.f32 	%f427, %f425, %f426, %f1050;
	ld.shared.f32 	%f428, [%r271+4];
	mul.wide.s32 	%rd31, %r166, 4;
	add.s64 	%rd32, %rd30, %rd31;
	ld.global.nc.f32 	%f429, [%rd32];
	fma.rn.f32 	%f430, %f428, %f429, %f427;
	ld.shared.f32 	%f431, [%r271+8];
	add.s64 	%rd33, %rd32, %rd31;
	ld.global.nc.f32 	%f432, [%rd33];
	fma.rn.f32 	%f433, %f431, %f432, %f430;
	ld.shared.f32 	%f434, [%r271+12];
	add.s64 	%rd34, %rd33, %rd31;
	ld.global.nc.f32 	%f435, [%rd34];
	fma.rn.f32 	%f1050, %f434, %f435, %f433;
	add.s32 	%r641, %r641, 4;
$L__BB1_92:
	setp.eq.s32 	%p69, %r32, 0;
	@%p69 bra 	$L__BB1_97;
	setp.eq.s32 	%p70, %r33, 0;
	@%p70 bra 	$L__BB1_95;
	add.s32 	%r274, %r641, %r29;
	shl.b32 	%r275, %r641, 2;
	mov.u32 	%r276, smem;
	add.s32 	%r277, %r276, %r275;
	ld.shared.f32 	%f437, [%r277];
	add.s32 	%r278, %r638, %r6;
	mad.lo.s32 	%r279, %r274, %r166, %r278;
	mul.wide.s32 	%rd35, %r279, 4;
	add.s64 	%rd36, %rd1, %rd35;
	ld.global.nc.f32 	%f438, [%rd36];
	fma.rn.f32 	%f439, %f437, %f438, %f1050;
	ld.shared.f32 	%f440, [%r277+4];
	mul.wide.s32 	%rd37, %r166, 4;
	add.s64 	%rd38, %rd36, %rd37;
	ld.global.nc.f32 	%f441, [%rd38];
	fma.rn.f32 	%f1050, %f440, %f441, %f439;
	add.s32 	%r641, %r641, 2;
$L__BB1_95:
	and.b32  	%r280, %r31, 1;
	setp.eq.b32 	%p71, %r280, 1;
	not.pred 	%p72, %p71;
	@%p72 bra 	$L__BB1_97;
	add.s32 	%r281, %r641, %r29;
	shl.b32 	%r282, %r641, 2;
	mov.u32 	%r283, smem;
	add.s32 	%r284, %r283, %r282;
	ld.shared.f32 	%f442, [%r284];
	add.s32 	%r285, %r638, %r6;
	mad.lo.s32 	%r286, %r281, %r166, %r285;
	mul.wide.s32 	%rd39, %r286, 4;
	add.s64 	%rd40, %rd1, %rd39;
	ld.global.nc.f32 	%f443, [%rd40];
	fma.rn.f32 	%f1050, %f442, %f443, %f1050;
$L__BB1_97:
	fma.rn.f32 	%f444, %f54, %f76, %f1050;
	st.global.f32 	[%rd5], %f444;
	add.s32 	%r638, %r638, %r8;
	setp.lt.s32 	%p73, %r638, %r166;
	@%p73 bra 	$L__BB1_85;
$L__BB1_98:
	setp.eq.s32 	%p84, %r2, 1;
	bar.sync 	0;
	@%p84 bra 	$L__BB1_12;
	setp.ge.s32 	%p85, %r682, %r38;
	mov.f32 	%f1052, 0fFF800000;
	@%p85 bra 	$L__BB1_102;
	mov.f32 	%f1052, 0fFF800000;
	mov.u32 	%r643, %r682;
$L__BB1_101:
	shl.b32 	%r311, %r643, 2;
	mov.u32 	%r312, smem;
	add.s32 	%r313, %r312, %r311;
	ld.shared.f32 	%f495, [%r313+256];
	max.f32 	%f1052, %f1052, %f495;
	add.s32 	%r643, %r643, %r8;
	setp.lt.s32 	%p86, %r643, %r38;
	@%p86 bra 	$L__BB1_101;
$L__BB1_102:
	setp.ne.s32 	%p87, %r16, 0;
	mov.b32 	%r314, %f1052;
	shfl.sync.bfly.b32	%r315|%p88, %r314, 16, 31, -1;
	mov.b32 	%f496, %r315;
	max.f32 	%f497, %f1052, %f496;
	mov.b32 	%r316, %f497;
	shfl.sync.bfly.b32	%r317|%p89, %r316, 8, 31, -1;
	mov.b32 	%f498, %r317;
	max.f32 	%f499, %f497, %f498;
	mov.b32 	%r318, %f499;
	shfl.sync.bfly.b32	%r319|%p90, %r318, 4, 31, -1;
	mov.b32 	%f500, %r319;
	max.f32 	%f501, %f499, %f500;
	mov.b32 	%r320, %f501;
	shfl.sync.bfly.b32	%r321|%p91, %r320, 2, 31, -1;
	mov.b32 	%f502, %r321;
	max.f32 	%f503, %f501, %f502;
	mov.b32 	%r322, %f503;
	shfl.sync.bfly.b32	%r323|%p92, %r322, 1, 31, -1;
	mov.b32 	%f504, %r323;
	max.f32 	%f92, %f503, %f504;
	@%p87 bra 	$L__BB1_104;
	st.shared.f32 	[%r17], %f92;
$L__BB1_104:
	setp.gt.u32 	%p93, %r682, 31;
	bar.sync 	0;
	@%p93 bra 	$L__BB1_109;
	setp.ge.u32 	%p94, %r682, %r18;
	mov.f32 	%f1053, 0fFF800000;
	@%p94 bra 	$L__BB1_107;
	ld.shared.f32 	%f1053, [%r19];
$L__BB1_107:
	setp.ne.s32 	%p95, %r16, 0;
	mov.b32 	%r324, %f1053;
	shfl.sync.bfly.b32	%r325|%p96, %r324, 16, 31, -1;
	mov.b32 	%f506, %r325;
	max.f32 	%f507, %f1053, %f506;
	mov.b32 	%r326, %f507;
	shfl.sync.bfly.b32	%r327|%p97, %r326, 8, 31, -1;
	mov.b32 	%f508, %r327;
	max.f32 	%f509, %f507, %f508;
	mov.b32 	%r328, %f509;
	shfl.sync.bfly.b32	%r329|%p98, %r328, 4, 31, -1;
	mov.b32 	%f510, %r329;
	max.f32 	%f511, %f509, %f510;
	mov.b32 	%r330, %f511;
	shfl.sync.bfly.b32	%r331|%p99, %r330, 2, 31, -1;
	mov.b32 	%f512, %r331;
	max.f32 	%f513, %f511, %f512;
	mov.b32 	%r332, %f513;
	shfl.sync.bfly.b32	%r333|%p100, %r332, 1, 31, -1;
	mov.b32 	%f514, %r333;
	max.f32 	%f95, %f513, %f514;
	@%p95 bra 	$L__BB1_109;
	st.shared.f32 	[smem+1024], %f95;
$L__BB1_109:
	setp.ge.s32 	%p101, %r682, %r38;
	bar.sync 	0;
	ld.shared.f32 	%f516, [smem+1024];
	max.f32 	%f96, %f1005, %f516;
	sub.f32 	%f517, %f1005, %f96;
	fma.rn.f32 	%f518, %f517, 0f3BBB989D, 0f3F000000;
	cvt.sat.f32.f32 	%f519, %f518;
	mov.f32 	%f520, 0f4B400001;
	mov.f32 	%f521, 0f437C0000;
	fma.rm.f32 	%f522, %f519, %f521, %f520;
	add.f32 	%f523, %f522, 0fCB40007F;
	neg.f32 	%f524, %f523;
	fma.rn.f32 	%f525, %f517, 0f3FB8AA3B, %f524;
	fma.rn.f32 	%f526, %f517, 0f32A57060, %f525;
	mov.b32 	%r334, %f522;
	shl.b32 	%r335, %r334, 23;
	mov.b32 	%f527, %r335;
	ex2.approx.ftz.f32 	%f528, %f526;
	mul.f32 	%f97, %f528, %f527;
	mov.f32 	%f1055, 0f00000000;
	@%p101 bra 	$L__BB1_112;
	mov.f32 	%f1055, 0f00000000;
	mov.u32 	%r644, %r682;
$L__BB1_111:
	shl.b32 	%r336, %r644, 2;
	mov.u32 	%r337, smem;
	add.s32 	%r338, %r337, %r336;
	ld.shared.f32 	%f530, [%r338+256];
	sub.f32 	%f531, %f530, %f96;
	fma.rn.f32 	%f532, %f531, 0f3BBB989D, 0f3F000000;
	cvt.sat.f32.f32 	%f533, %f532;
	mov.f32 	%f534, 0f4B400001;
	mov.f32 	%f535, 0f437C0000;
	fma.rm.f32 	%f536, %f533, %f535, %f534;
	add.f32 	%f537, %f536, 0fCB40007F;
	neg.f32 	%f538, %f537;
	fma.rn.f32 	%f539, %f531, 0f3FB8AA3B, %f538;
	fma.rn.f32 	%f540, %f531, 0f32A57060, %f539;
	mov.b32 	%r339, %f536;
	shl.b32 	%r340, %r339, 23;
	mov.b32 	%f541, %r340;
	ex2.approx.ftz.f32 	%f542, %f540;
	mul.f32 	%f543, %f542, %f541;
	st.shared.f32 	[%r338+256], %f543;
	add.f32 	%f1055, %f1055, %f543;
	add.s32 	%r644, %r644, %r8;
	setp.lt.s32 	%p102, %r644, %r38;
	@%p102 bra 	$L__BB1_111;
$L__BB1_112:
	setp.ne.s32 	%p103, %r16, 0;
	mov.b32 	%r341, %f1055;
	shfl.sync.bfly.b32	%r342|%p104, %r341, 16, 31, -1;
	mov.b32 	%f544, %r342;
	add.f32 	%f545, %f1055, %f544;
	mov.b32 	%r343, %f545;
	shfl.sync.bfly.b32	%r344|%p105, %r343, 8, 31, -1;
	mov.b32 	%f546, %r344;
	add.f32 	%f547, %f545, %f546;
	mov.b32 	%r345, %f547;
	shfl.sync.bfly.b32	%r346|%p106, %r345, 4, 31, -1;
	mov.b32 	%f548, %r346;
	add.f32 	%f549, %f547, %f548;
	mov.b32 	%r347, %f549;
	shfl.sync.bfly.b32	%r348|%p107, %r347, 2, 31, -1;
	mov.b32 	%f550, %r348;
	add.f32 	%f551, %f549, %f550;
	mov.b32 	%r349, %f551;
	shfl.sync.bfly.b32	%r350|%p108, %r349, 1, 31, -1;
	mov.b32 	%f552, %r350;
	add.f32 	%f101, %f551, %f552;
	@%p103 bra 	$L__BB1_114;
	st.shared.f32 	[%r17], %f101;
$L__BB1_114:
	setp.gt.u32 	%p109, %r682, 31;
	bar.sync 	0;
	@%p109 bra 	$L__BB1_119;
	setp.ge.u32 	%p110, %r682, %r18;
	mov.f32 	%f1056, 0f00000000;
	@%p110 bra 	$L__BB1_117;
	ld.shared.f32 	%f1056, [%r19];
$L__BB1_117:
	setp.ne.s32 	%p111, %r16, 0;
	mov.b32 	%r351, %f1056;
	shfl.sync.bfly.b32	%r352|%p112, %r351, 16, 31, -1;
	mov.b32 	%f554, %r352;
	add.f32 	%f555, %f1056, %f554;
	mov.b32 	%r353, %f555;
	shfl.sync.bfly.b32	%r354|%p113, %r353, 8, 31, -1;
	mov.b32 	%f556, %r354;
	add.f32 	%f557, %f555, %f556;
	mov.b32 	%r355, %f557;
	shfl.sync.bfly.b32	%r356|%p114, %r355, 4, 31, -1;
	mov.b32 	%f558, %r356;
	add.f32 	%f559, %f557, %f558;
	mov.b32 	%r357, %f559;
	shfl.sync.bfly.b32	%r358|%p115, %r357, 2, 31, -1;
	mov.b32 	%f560, %r358;
	add.f32 	%f561, %f559, %f560;
	mov.b32 	%r359, %f561;
	shfl.sync.bfly.b32	%r360|%p116, %r359, 1, 31, -1;
	mov.b32 	%f562, %r360;
	add.f32 	%f104, %f561, %f562;
	@%p111 bra 	$L__BB1_119;
	st.shared.f32 	[smem+1024], %f104;
$L__BB1_119:
	setp.ge.s32 	%p117, %r682, %r166;
	bar.sync 	0;
	ld.shared.f32 	%f563, [smem+1024];
	fma.rn.f32 	%f1008, %f97, %f1008, %f563;
	@%p117 bra 	$L__BB1_148;
	setp.eq.s32 	%p118, %r29, 0;
	mov.u32 	%r645, %r682;
	@%p118 bra 	$L__BB1_121;
	bra.uni 	$L__BB1_135;
$L__BB1_121:
	mul.f32 	%f106, %f97, 0f00000000;
	mov.u32 	%r650, %r682;
$L__BB1_122:
	setp.lt.s32 	%p129, %r38, 1;
	mov.f32 	%f1072, 0f00000000;
	@%p129 bra 	$L__BB1_134;
	setp.lt.u32 	%p130, %r37, 7;
	mov.f32 	%f1072, 0f00000000;
	mov.b32 	%r653, 0;
	@%p130 bra 	$L__BB1_126;
	mov.f32 	%f1072, 0f00000000;
	mov.b32 	%r651, 0;
$L__BB1_125:
	.pragma "nounroll";
	shl.b32 	%r391, %r651, 2;
	mov.u32 	%r392, smem;
	add.s32 	%r393, %r392, %r391;
	ld.shared.v4.f32 	{%f616, %f617, %f618, %f619}, [%r393+256];
	add.s32 	%r394, %r650, %r6;
	mad.lo.s32 	%r395, %r651, %r166, %r394;
	mul.wide.s32 	%rd88, %r395, 4;
	add.s64 	%rd89, %rd1, %rd88;
	ld.global.nc.f32 	%f620, [%rd89];
	fma.rn.f32 	%f621, %f616, %f620, %f1072;
	mul.wide.s32 	%rd90, %r166, 4;
	add.s64 	%rd91, %rd89, %rd90;
	ld.global.nc.f32 	%f622, [%rd91];
	fma.rn.f32 	%f623, %f617, %f622, %f621;
	add.s64 	%rd92, %rd91, %rd90;
	ld.global.nc.f32 	%f624, [%rd92];
	fma.rn.f32 	%f625, %f618, %f624, %f623;
	add.s64 	%rd93, %rd92, %rd90;
	ld.global.nc.f32 	%f626, [%rd93];
	fma.rn.f32 	%f627, %f619, %f626, %f625;
	ld.shared.v4.f32 	{%f628, %f629, %f630, %f631}, [%r393+272];
	add.s64 	%rd94, %rd93, %rd90;
	ld.global.nc.f32 	%f632, [%rd94];
	fma.rn.f32 	%f633, %f628, %f632, %f627;
	add.s64 	%rd95, %rd94, %rd90;
	ld.global.nc.f32 	%f634, [%rd95];
	fma.rn.f32 	%f635, %f629, %f634, %f633;
	add.s64 	%rd96, %rd95, %rd90;
	ld.global.nc.f32 	%f636, [%rd96];
	fma.rn.f32 	%f637, %f630, %f636, %f635;
	add.s64 	%rd97, %rd96, %rd90;
	ld.global.nc.f32 	%f638, [%rd97];
	fma.rn.f32 	%f1072, %f631, %f638, %f637;
	add.s32 	%r651, %r651, 8;
	sub.s32 	%r653, %r36, %r34;
	setp.ne.s32 	%p131, %r651, %r653;
	@%p131 bra 	$L__BB1_125;
$L__BB1_126:
	setp.eq.s32 	%p132, %r34, 0;
	@%p132 bra 	$L__BB1_134;
	setp.lt.u32 	%p133, %r35, 3;
	@%p133 bra 	$L__BB1_129;
	shl.b32 	%r396, %r653, 2;
	mov.u32 	%r397, smem;
	add.s32 	%r398, %r397, %r396;
	ld.shared.f32 	%f640, [%r398+256];
	add.s32 	%r399, %r650, %r6;
	mad.lo.s32 	%r400, %r653, %r166, %r399;
	mul.wide.s32 	%rd98, %r400, 4;
	add.s64 	%rd99, %rd1, %rd98;
	ld.global.nc.f32 	%f641, [%rd99];
	fma.rn.f32 	%f642, %f640, %f641, %f1072;
	ld.shared.f32 	%f643, [%r398+260];
	mul.wide.s32 	%rd100, %r166, 4;
	add.s64 	%rd101, %rd99, %rd100;
	ld.global.nc.f32 	%f644, [%rd101];
	fma.rn.f32 	%f645, %f643, %f644, %f642;
	ld.shared.f32 	%f646, [%r398+264];
	add.s64 	%rd102, %rd101, %rd100;
	ld.global.nc.f32 	%f647, [%rd102];
	fma.rn.f32 	%f648, %f646, %f647, %f645;
	ld.shared.f32 	%f649, [%r398+268];
	add.s64 	%rd103, %rd102, %rd100;
	ld.global.nc.f32 	%f650, [%rd103];
	fma.rn.f32 	%f1072, %f649, %f650, %f648;
	add.s32 	%r653, %r653, 4;
$L__BB1_129:
	setp.eq.s32 	%p134, %r32, 0;
	@%p134 bra 	$L__BB1_134;
	setp.eq.s32 	%p135, %r33, 0;
	@%p135 bra 	$L__BB1_132;
	shl.b32 	%r401, %r653, 2;
	mov.u32 	%r402, smem;
	add.s32 	%r403, %r402, %r401;
	ld.shared.f32 	%f652, [%r403+256];
	add.s32 	%r404, %r650, %r6;
	mad.lo.s32 	%r405, %r653, %r166, %r404;
	mul.wide.s32 	%rd104, %r405, 4;
	add.s64 	%rd105, %rd1, %rd104;
	ld.global.nc.f32 	%f653, [%rd105];
	fma.rn.f32 	%f654, %f652, %f653, %f1072;
	ld.shared.f32 	%f655, [%r403+260];
	mul.wide.s32 	%rd106, %r166, 4;
	add.s64 	%rd107, %rd105, %rd106;
	ld.global.nc.f32 	%f656, [%rd107];
	fma.rn.f32 	%f1072, %f655, %f656, %f654;
	add.s32 	%r653, %r653, 2;
$L__BB1_132:
	and.b32  	%r406, %r31, 1;
	setp.eq.b32 	%p136, %r406, 1;
	not.pred 	%p137, %p136;
	@%p137 bra 	$L__BB1_134;
	shl.b32 	%r407, %r653, 2;
	mov.u32 	%r408, smem;
	add.s32 	%r409, %r408, %r407;
	ld.shared.f32 	%f657, [%r409+256];
	add.s32 	%r410, %r650, %r6;
	mad.lo.s32 	%r411, %r653, %r166, %r410;
	mul.wide.s32 	%rd108, %r411, 4;
	add.s64 	%rd109, %rd1, %rd108;
	ld.global.nc.f32 	%f658, [%rd109];
	fma.rn.f32 	%f1072, %f657, %f658, %f1072;
$L__BB1_134:
	add.f32 	%f659, %f106, %f1072;
	add.s32 	%r412, %r650, %r21;
	mul.wide.s32 	%rd110, %r412, 4;
	add.s64 	%rd111, %rd2, %rd110;
	st.global.f32 	[%rd111], %f659;
	add.s32 	%r650, %r650, %r8;
	setp.lt.s32 	%p138, %r650, %r166;
	@%p138 bra 	$L__BB1_122;
	bra.uni 	$L__BB1_148;
$L__BB1_135:
	setp.lt.s32 	%p119, %r38, 1;
	add.s32 	%r361, %r645, %r21;
	mul.wide.s32 	%rd65, %r361, 4;
	add.s64 	%rd6, %rd2, %rd65;
	ld.global.f32 	%f107, [%rd6];
	mov.f32 	%f1064, 0f00000000;
	@%p119 bra 	$L__BB1_147;
	setp.lt.u32 	%p120, %r37, 7;
	mov.f32 	%f1064, 0f00000000;
	mov.b32 	%r648, 0;
	@%p120 bra 	$L__BB1_139;
	mov.f32 	%f1064, 0f00000000;
	mov.b32 	%r646, 0;
$L__BB1_138:
	.pragma "nounroll";
	add.s32 	%r364, %r646, %r29;
	shl.b32 	%r365, %r646, 2;
	mov.u32 	%r366, smem;
	add.s32 	%r367, %r366, %r365;
	ld.shared.v4.f32 	{%f568, %f569, %f570, %f571}, [%r367+256];
	add.s32 	%r368, %r645, %r6;
	mad.lo.s32 	%r369, %r364, %r166, %r368;
	mul.wide.s32 	%rd66, %r369, 4;
	add.s64 	%rd67, %rd1, %rd66;
	ld.global.nc.f32 	%f572, [%rd67];
	fma.rn.f32 	%f573, %f568, %f572, %f1064;
	mul.wide.s32 	%rd68, %r166, 4;
	add.s64 	%rd69, %rd67, %rd68;
	ld.global.nc.f32 	%f574, [%rd69];
	fma.rn.f32 	%f575, %f569, %f574, %f573;
	add.s64 	%rd70, %rd69, %rd68;
	ld.global.nc.f32 	%f576, [%rd70];
	fma.rn.f32 	%f577, %f570, %f576, %f575;
	add.s64 	%rd71, %rd70, %rd68;
	ld.global.nc.f32 	%f578, [%rd71];
	fma.rn.f32 	%f579, %f571, %f578, %f577;
	ld.shared.v4.f32 	{%f580, %f581, %f582, %f583}, [%r367+272];
	add.s64 	%rd72, %rd71, %rd68;
	ld.global.nc.f32 	%f584, [%rd72];
	fma.rn.f32 	%f585, %f580, %f584, %f579;
	add.s64 	%rd73, %rd72, %rd68;
	ld.global.nc.f32 	%f586, [%rd73];
	fma.rn.f32 	%f587, %f581, %f586, %f585;
	add.s64 	%rd74, %rd73, %rd68;
	ld.global.nc.f32 	%f588, [%rd74];
	fma.rn.f32 	%f589, %f582, %f588, %f587;
	add.s64 	%rd75, %rd74, %rd68;
	ld.global.nc.f32 	%f590, [%rd75];
	fma.rn.f32 	%f1064, %f583, %f590, %f589;
	add.s32 	%r646, %r646, 8;
	sub.s32 	%r648, %r36, %r34;
	setp.ne.s32 	%p121, %r646, %r648;
	@%p121 bra 	$L__BB1_138;
$L__BB1_139:
	setp.eq.s32 	%p122, %r34, 0;
	@%p122 bra 	$L__BB1_147;
	setp.lt.u32 	%p123, %r35, 3;
	@%p123 bra 	$L__BB1_142;
	add.s32 	%r370, %r648, %r29;
	shl.b32 	%r371, %r648, 2;
	mov.u32 	%r372, smem;
	add.s32 	%r373, %r372, %r371;
	ld.shared.f32 	%f592, [%r373+256];
	add.s32 	%r374, %r645, %r6;
	mad.lo.s32 	%r375, %r370, %r166, %r374;
	mul.wide.s32 	%rd76, %r375, 4;
	add.s64 	%rd77, %rd1, %rd76;
	ld.global.nc.f32 	%f593, [%rd77];
	fma.rn.f32 	%f594, %f592, %f593, %f1064;
	ld.shared.f32 	%f595, [%r373+260];
	mul.wide.s32 	%rd78, %r166, 4;
	add.s64 	%rd79, %rd77, %rd78;
	ld.global.nc.f32 	%f596, [%rd79];
	fma.rn.f32 	%f597, %f595, %f596, %f594;
	ld.shared.f32 	%f598, [%r373+264];
	add.s64 	%rd80, %rd79, %rd78;
	ld.global.nc.f32 	%f599, [%rd80];
	fma.rn.f32 	%f600, %f598, %f599, %f597;
	ld.shared.f32 	%f601, [%r373+268];
	add.s64 	%rd81, %rd80, %rd78;
	ld.global.nc.f32 	%f602, [%rd81];
	fma.rn.f32 	%f1064, %f601, %f602, %f600;
	add.s32 	%r648, %r648, 4;
$L__BB1_142:
	setp.eq.s32 	%p124, %r32, 0;
	@%p124 bra 	$L__BB1_147;
	setp.eq.s32 	%p125, %r33, 0;
	@%p125 bra 	$L__BB1_145;
	add.s32 	%r376, %r648, %r29;
	shl.b32 	%r377, %r648, 2;
	mov.u32 	%r378, smem;
	add.s32 	%r379, %r378, %r377;
	ld.shared.f32 	%f604, [%r379+256];
	add.s32 	%r380, %r645, %r6;
	mad.lo.s32 	%r381, %r376, %r166, %r380;
	mul.wide.s32 	%rd82, %r381, 4;
	add.s64 	%rd83, %rd1, %rd82;
	ld.global.nc.f32 	%f605, [%rd83];
	fma.rn.f32 	%f606, %f604, %f605, %f1064;
	ld.shared.f32 	%f607, [%r379+260];
	mul.wide.s32 	%rd84, %r166, 4;
	add.s64 	%rd85, %rd83, %rd84;
	ld.global.nc.f32 	%f608, [%rd85];
	fma.rn.f32 	%f1064, %f607, %f608, %f606;
	add.s32 	%r648, %r648, 2;
$L__BB1_145:
	and.b32  	%r382, %r31, 1;
	setp.eq.b32 	%p126, %r382, 1;
	not.pred 	%p127, %p126;
	@%p127 bra 	$L__BB1_147;
	add.s32 	%r383, %r648, %r29;
	shl.b32 	%r384, %r648, 2;
	mov.u32 	%r385, smem;
	add.s32 	%r386, %r385, %r384;
	ld.shared.f32 	%f609, [%r386+256];
	add.s32 	%r387, %r645, %r6;
	mad.lo.s32 	%r388, %r383, %r166, %r387;
	mul.wide.s32 	%rd86, %r388, 4;
	add.s64 	%rd87, %rd1, %rd86;
	ld.global.nc.f32 	%f610, [%rd87];
	fma.rn.f32 	%f1064, %f609, %f610, %f1064;
$L__BB1_147:
	fma.rn.f32 	%f611, %f97, %f107, %f1064;
	st.global.f32 	[%rd6], %f611;
	add.s32 	%r645, %r645, %r8;
	setp.lt.s32 	%p128, %r645, %r166;
	@%p128 bra 	$L__BB1_135;
$L__BB1_148:
	setp.eq.s32 	%p139, %r2, 2;
	bar.sync 	0;
	mov.f32 	%f1005, %f96;
	@%p139 bra 	$L__BB1_12;
	setp.ge.s32 	%p140, %r682, %r38;
	mov.f32 	%f1074, 0fFF800000;
	@%p140 bra 	$L__BB1_152;
	mov.f32 	%f1074, 0fFF800000;
	mov.u32 	%r655, %r682;
$L__BB1_151:
	shl.b32 	%r413, %r655, 2;
	mov.u32 	%r414, smem;
	add.s32 	%r415, %r414, %r413;
	ld.shared.f32 	%f662, [%r415+512];
	max.f32 	%f1074, %f1074, %f662;
	add.s32 	%r655, %r655, %r8;
	setp.lt.s32 	%p141, %r655, %r38;
	@%p141 bra 	$L__BB1_151;
$L__BB1_152:
	setp.ne.s32 	%p142, %r16, 0;
	mov.b32 	%r416, %f1074;
	shfl.sync.bfly.b32	%r417|%p143, %r416, 16, 31, -1;
	mov.b32 	%f663, %r417;
	max.f32 	%f664, %f1074, %f663;
	mov.b32 	%r418, %f664;
	shfl.sync.bfly.b32	%r419|%p144, %r418, 8, 31, -1;
	mov.b32 	%f665, %r419;
	max.f32 	%f666, %f664, %f665;
	mov.b32 	%r420, %f666;
	shfl.sync.bfly.b32	%r421|%p145, %r420, 4, 31, -1;
	mov.b32 	%f667, %r421;
	max.f32 	%f668, %f666, %f667;
	mov.b32 	%r422, %f668;
	shfl.sync.bfly.b32	%r423|%p146, %r422, 2, 31, -1;
	mov.b32 	%f669, %r423;
	max.f32 	%f670, %f668, %f669;
	mov.b32 	%r424, %f670;
	shfl.sync.bfly.b32	%r425|%p147, %r424, 1, 31, -1;
	mov.b32 	%f671, %r425;
	max.f32 	%f135, %f670, %f671;
	@%p142 bra 	$L__BB1_154;
	st.shared.f32 	[%r17], %f135;
$L__BB1_154:
	setp.gt.u32 	%p148, %r682, 31;
	bar.sync 	0;
	@%p148 bra 	$L__BB1_159;
	setp.ge.u32 	%p149, %r682, %r18;
	mov.f32 	%f1075, 0fFF800000;
	@%p149 bra 	$L__BB1_157;
	ld.shared.f32 	%f1075, [%r19];
$L__BB1_157:
	setp.ne.s32 	%p150, %r16, 0;
	mov.b32 	%r426, %f1075;
	shfl.sync.bfly.b32	%r427|%p151, %r426, 16, 31, -1;
	mov.b32 	%f673, %r427;
	max.f32 	%f674, %f1075, %f673;
	mov.b32 	%r428, %f674;
	shfl.sync.bfly.b32	%r429|%p152, %r428, 8, 31, -1;
	mov.b32 	%f675, %r429;
	max.f32 	%f676, %f674, %f675;
	mov.b32 	%r430, %f676;
	shfl.sync.bfly.b32	%r431|%p153, %r430, 4, 31, -1;
	mov.b32 	%f677, %r431;
	max.f32 	%f678, %f676, %f677;
	mov.b32 	%r432, %f678;
	shfl.sync.bfly.b32	%r433|%p154, %r432, 2, 31, -1;
	mov.b32 	%f679, %r433;
	max.f32 	%f680, %f678, %f679;
	mov.b32 	%r434, %f680;
	shfl.sync.bfly.b32	%r435|%p155, %r434, 1, 31, -1;
	mov.b32 	%f681, %r435;
	max.f32 	%f138, %f680, %f681;
	@%p150 bra 	$L__BB1_159;
	st.shared.f32 	[smem+1024], %f138;
$L__BB1_159:
	setp.ge.s32 	%p156, %r682, %r38;
	bar.sync 	0;
	ld.shared.f32 	%f683, [smem+1024];
	max.f32 	%f139, %f1004, %f683;
	sub.f32 	%f684, %f1004, %f139;
	fma.rn.f32 	%f685, %f684, 0f3BBB989D, 0f3F000000;
	cvt.sat.f32.f32 	%f686, %f685;
	mov.f32 	%f687, 0f4B400001;
	mov.f32 	%f688, 0f437C0000;
	fma.rm.f32 	%f689, %f686, %f688, %f687;
	add.f32 	%f690, %f689, 0fCB40007F;
	neg.f32 	%f691, %f690;
	fma.rn.f32 	%f692, %f684, 0f3FB8AA3B, %f691;
	fma.rn.f32 	%f693, %f684, 0f32A57060, %f692;
	mov.b32 	%r436, %f689;
	shl.b32 	%r437, %r436, 23;
	mov.b32 	%f694, %r437;
	ex2.approx.ftz.f32 	%f695, %f693;
	mul.f32 	%f140, %f695, %f694;
	mov.f32 	%f1077, 0f00000000;
	@%p156 bra 	$L__BB1_162;
	mov.f32 	%f1077, 0f00000000;
	mov.u32 	%r656, %r682;
$L__BB1_161:
	shl.b32 	%r438, %r656, 2;
	mov.u32 	%r439, smem;
	add.s32 	%r440, %r439, %r438;
	ld.shared.f32 	%f697, [%r440+512];
	sub.f32 	%f698, %f697, %f139;
	fma.rn.f32 	%f699, %f698, 0f3BBB989D, 0f3F000000;
	cvt.sat.f32.f32 	%f700, %f699;
	mov.f32 	%f701, 0f4B400001;
	mov.f32 	%f702, 0f437C0000;
	fma.rm.f32 	%f703, %f700, %f702, %f701;
	add.f32 	%f704, %f703, 0fCB40007F;
	neg.f32 	%f705, %f704;
	fma.rn.f32 	%f706, %f698, 0f3FB8AA3B, %f705;
	fma.rn.f32 	%f707, %f698, 0f32A57060, %f706;
	mov.b32 	%r441, %f703;
	shl.b32 	%r442, %r441, 23;
	mov.b32 	%f708, %r442;
	ex2.approx.ftz.f32 	%f709, %f707;
	mul.f32 	%f710, %f709, %f708;
	st.shared.f32 	[%r440+512], %f710;
	add.f32 	%f1077, %f1077, %f710;
	add.s32 	%r656, %r656, %r8;
	setp.lt.s32 	%p157, %r656, %r38;
	@%p157 bra 	$L__BB1_161;
$L__BB1_162:
	setp.ne.s32 	%p158, %r16, 0;
	mov.b32 	%r443, %f1077;
	shfl.sync.bfly.b32	%r444|%p159, %r443, 16, 31, -1;
	mov.b32 	%f711, %r444;
	add.f32 	%f712, %f1077, %f711;
	mov.b32 	%r445, %f712;
	shfl.sync.bfly.b32	%r446|%p160, %r445, 8, 31, -1;
	mov.b32 	%f713, %r446;
	add.f32 	%f714, %f712, %f713;
	mov.b32 	%r447, %f714;
	shfl.sync.bfly.b32	%r448|%p161, %r447, 4, 31, -1;
	mov.b32 	%f715, %r448;
	add.f32 	%f716, %f714, %f715;
	mov.b32 	%r449, %f716;
	shfl.sync.bfly.b32	%r450|%p162, %r449, 2, 31, -1;
	mov.b32 	%f717, %r450;
	add.f32 	%f718, %f716, %f717;
	mov.b32 	%r451, %f718;
	shfl.sync.bfly.b32	%r452|%p163, %r451, 1, 31, -1;
	mov.b32 	%f719, %r452;
	add.f32 	%f144, %f718, %f719;
	@%p158 bra 	$L__BB1_164;
	st.shared.f32 	[%r17], %f144;
$L__BB1_164:
	setp.gt.u32 	%p164, %r682, 31;
	bar.sync 	0;
	@%p164 bra 	$L__BB1_169;
	setp.ge.u32 	%p165, %r682, %r18;
	mov.f32 	%f1078, 0f00000000;
	@%p165 bra 	$L__BB1_167;
	ld.shared.f32 	%f1078, [%r19];
$L__BB1_167:
	setp.ne.s32 	%p166, %r16, 0;
	mov.b32 	%r453, %f1078;
	shfl.sync.bfly.b32	%r454|%p167, %r453, 16, 31, -1;
	mov.b32 	%f721, %r454;
	add.f32 	%f722, %f1078, %f721;
	mov.b32 	%r455, %f722;
	shfl.sync.bfly.b32	%r456|%p168, %r455, 8, 31, -1;
	mov.b32 	%f723, %r456;
	add.f32 	%f724, %f722, %f723;
	mov.b32 	%r457, %f724;
	shfl.sync.bfly.b32	%r458|%p169, %r457, 4, 31, -1;
	mov.b32 	%f725, %r458;
	add.f32 	%f726, %f724, %f725;
	mov.b32 	%r459, %f726;
	shfl.sync.bfly.b32	%r460|%p170, %r459, 2, 31, -1;
	mov.b32 	%f727, %r460;
	add.f32 	%f728, %f726, %f727;
	mov.b32 	%r461, %f728;
	shfl.sync.bfly.b32	%r462|%p171, %r461, 1, 31, -1;
	mov.b32 	%f729, %r462;
	add.f32 	%f147, %f728, %f729;
	@%p166 bra 	$L__BB1_169;
	st.shared.f32 	[smem+1024], %f147;
$L__BB1_169:
	setp.ge.s32 	%p172, %r682, %r166;
	bar.sync 	0;
	ld.shared.f32 	%f730, [smem+1024];
	fma.rn.f32 	%f1007, %f140, %f1007, %f730;
	@%p172 bra 	$L__BB1_198;
	setp.eq.s32 	%p173, %r29, 0;
	mov.u32 	%r657, %r682;
	@%p173 bra 	$L__BB1_171;
	bra.uni 	$L__BB1_185;
$L__BB1_171:
	mul.f32 	%f149, %f140, 0f00000000;
	mov.u32 	%r662, %r682;
$L__BB1_172:
	setp.lt.s32 	%p184, %r38, 1;
	mov.f32 	%f1094, 0f00000000;
	@%p184 bra 	$L__BB1_184;
	setp.lt.u32 	%p185, %r37, 7;
	mov.f32 	%f1094, 0f00000000;
	mov.b32 	%r665, 0;
	@%p185 bra 	$L__BB1_176;
	mov.f32 	%f1094, 0f00000000;
	mov.b32 	%r663, 0;
$L__BB1_175:
	.pragma "nounroll";
	shl.b32 	%r493, %r663, 2;
	mov.u32 	%r494, smem;
	add.s32 	%r495, %r494, %r493;
	ld.shared.v4.f32 	{%f783, %f784, %f785, %f786}, [%r495+512];
	add.s32 	%r496, %r662, %r6;
	mad.lo.s32 	%r497, %r663, %r166, %r496;
	mul.wide.s32 	%rd135, %r497, 4;
	add.s64 	%rd136, %rd1, %rd135;
	ld.global.nc.f32 	%f787, [%rd136];
	fma.rn.f32 	%f788, %f783, %f787, %f1094;
	mul.wide.s32 	%rd137, %r166, 4;
	add.s64 	%rd138, %rd136, %rd137;
	ld.global.nc.f32 	%f789, [%rd138];
	fma.rn.f32 	%f790, %f784, %f789, %f788;
	add.s64 	%rd139, %rd138, %rd137;
	ld.global.nc.f32 	%f791, [%rd139];
	fma.rn.f32 	%f792, %f785, %f791, %f790;
	add.s64 	%rd140, %rd139, %rd137;
	ld.global.nc.f32 	%f793, [%rd140];
	fma.rn.f32 	%f794, %f786, %f793, %f792;
	ld.shared.v4.f32 	{%f795, %f796, %f797, %f798}, [%r495+528];
	add.s64 	%rd141, %rd140, %rd137;
	ld.global.nc.f32 	%f799, [%rd141];
	fma.rn.f32 	%f800, %f795, %f799, %f794;
	add.s64 	%rd142, %rd141, %rd137;
	ld.global.nc.f32 	%f801, [%rd142];
	fma.rn.f32 	%f802, %f796, %f801, %f800;
	add.s64 	%rd143, %rd142, %rd137;
	ld.global.nc.f32 	%f803, [%rd143];
	fma.rn.f32 	%f804, %f797, %f803, %f802;
	add.s64 	%rd144, %rd143, %rd137;
	ld.global.nc.f32 	%f805, [%rd144];
	fma.rn.f32 	%f1094, %f798, %f805, %f804;
	add.s32 	%r663, %r663, 8;
	sub.s32 	%r665, %r36, %r34;
	setp.ne.s32 	%p186, %r663, %r665;
	@%p186 bra 	$L__BB1_175;
$L__BB1_176:
	setp.eq.s32 	%p187, %r34, 0;
	@%p187 bra 	$L__BB1_184;
	setp.lt.u32 	%p188, %r35, 3;
	@%p188 bra 	$L__BB1_179;
	shl.b32 	%r498, %r665, 2;
	mov.u32 	%r499, smem;
	add.s32 	%r500, %r499, %r498;
	ld.shared.f32 	%f807, [%r500+512];
	add.s32 	%r501, %r662, %r6;
	mad.lo.s32 	%r502, %r665, %r166, %r501;
	mul.wide.s32 	%rd145, %r502, 4;
	add.s64 	%rd146, %rd1, %rd145;
	ld.global.nc.f32 	%f808, [%rd146];
	fma.rn.f32 	%f809, %f807, %f808, %f1094;
	ld.shared.f32 	%f810, [%r500+516];
	mul.wide.s32 	%rd147, %r166, 4;
	add.s64 	%rd148, %rd146, %rd147;
	ld.global.nc.f32 	%f811, [%rd148];
	fma.rn.f32 	%f812, %f810, %f811, %f809;
	ld.shared.f32 	%f813, [%r500+520];
	add.s64 	%rd149, %rd148, %rd147;
	ld.global.nc.f32 	%f814, [%rd149];
	fma.rn.f32 	%f815, %f813, %f814, %f812;
	ld.shared.f32 	%f816, [%r500+524];
	add.s64 	%rd150, %rd149, %rd147;
	ld.global.nc.f32 	%f817, [%rd150];
	fma.rn.f32 	%f1094, %f816, %f817, %f815;
	add.s32 	%r665, %r665, 4;
$L__BB1_179:
	setp.eq.s32 	%p189, %r32, 0;
	@%p189 bra 	$L__BB1_184;
	setp.eq.s32 	%p190, %r33, 0;
	@%p190 bra 	$L__BB1_182;
	shl.b32 	%r503, %r665, 2;
	mov.u32 	%r504, smem;
	add.s32 	%r505, %r504, %r503;
	ld.shared.f32 	%f819, [%r505+512];
	add.s32 	%r506, %r662, %r6;
	mad.lo.s32 	%r507, %r665, %r166, %r506;
	mul.wide.s32 	%rd151, %r507, 4;
	add.s64 	%rd152, %rd1, %rd151;
	ld.global.nc.f32 	%f820, [%rd152];
	fma.rn.f32 	%f821, %f819, %f820, %f1094;
	ld.shared.f32 	%f822, [%r505+516];
	mul.wide.s32 	%rd153, %r166, 4;
	add.s64 	%rd154, %rd152, %rd153;
	ld.global.nc.f32 	%f823, [%rd154];
	fma.rn.f32 	%f1094, %f822, %f823, %f821;
	add.s32 	%r665, %r665, 2;
$L__BB1_182:
	and.b32  	%r508, %r31, 1;
	setp.eq.b32 	%p191, %r508, 1;
	not.pred 	%p192, %p191;
	@%p192 bra 	$L__BB1_184;
	shl.b32 	%r509, %r665, 2;
	mov.u32 	%r510, smem;
	add.s32 	%r511, %r510, %r509;
	ld.shared.f32 	%f824, [%r511+512];
	add.s32 	%r512, %r662, %r6;
	mad.lo.s32 	%r513, %r665, %r166, %r512;
	mul.wide.s32 	%rd155, %r513, 4;
	add.s64 	%rd156, %rd1, %rd155;
	ld.global.nc.f32 	%f825, [%rd156];
	fma.rn.f32 	%f1094, %f824, %f825, %f1094;
$L__BB1_184:
	add.f32 	%f826, %f149, %f1094;
	add.s32 	%r514, %r662, %r22;
	mul.wide.s32 	%rd157, %r514, 4;
	add.s64 	%rd158, %rd2, %rd157;
	st.global.f32 	[%rd158], %f826;
	add.s32 	%r662, %r662, %r8;
	setp.lt.s32 	%p193, %r662, %r166;
	@%p193 bra 	$L__BB1_172;
	bra.uni 	$L__BB1_198;
$L__BB1_185:
	setp.lt.s32 	%p174, %r38, 1;
	add.s32 	%r463, %r657, %r22;
	mul.wide.s32 	%rd112, %r463, 4;
	add.s64 	%rd7, %rd2, %rd112;
	ld.global.f32 	%f150, [%rd7];
	mov.f32 	%f1086, 0f00000000;
	@%p174 bra 	$L__BB1_197;
	setp.lt.u32 	%p175, %r37, 7;
	mov.f32 	%f1086, 0f00000000;
	mov.b32 	%r660, 0;
	@%p175 bra 	$L__BB1_189;
	mov.f32 	%f1086, 0f00000000;
	mov.b32 	%r658, 0;
$L__BB1_188:
	.pragma "nounroll";
	add.s32 	%r466, %r658, %r29;
	shl.b32 	%r467, %r658, 2;
	mov.u32 	%r468, smem;
	add.s32 	%r469, %r468, %r467;
	ld.shared.v4.f32 	{%f735, %f736, %f737, %f738}, [%r469+512];
	add.s32 	%r470, %r657, %r6;
	mad.lo.s32 	%r471, %r466, %r166, %r470;
	mul.wide.s32 	%rd113, %r471, 4;
	add.s64 	%rd114, %rd1, %rd113;
	ld.global.nc.f32 	%f739, [%rd114];
	fma.rn.f32 	%f740, %f735, %f739, %f1086;
	mul.wide.s32 	%rd115, %r166, 4;
	add.s64 	%rd116, %rd114, %rd115;
	ld.global.nc.f32 	%f741, [%rd116];
	fma.rn.f32 	%f742, %f736, %f741, %f740;
	add.s64 	%rd117, %rd116, %rd115;
	ld.global.nc.f32 	%f743, [%rd117];
	fma.rn.f32 	%f744, %f737, %f743, %f742;
	add.s64 	%rd118, %rd117, %rd115;
	ld.global.nc.f32 	%f745, [%rd118];
	fma.rn.f32 	%f746, %f738, %f745, %f744;
	ld.shared.v4.f32 	{%f747, %f748, %f749, %f750}, [%r469+528];
	add.s64 	%rd119, %rd118, %rd115;
	ld.global.nc.f32 	%f751, [%rd119];
	fma.rn.f32 	%f752, %f747, %f751, %f746;
	add.s64 	%rd120, %rd119, %rd115;
	ld.global.nc.f32 	%f753, [%rd120];
	fma.rn.f32 	%f754, %f748, %f753, %f752;
	add.s64 	%rd121, %rd120, %rd115;
	ld.global.nc.f32 	%f755, [%rd121];
	fma.rn.f32 	%f756, %f749, %f755, %f754;
	add.s64 	%rd122, %rd121, %rd115;
	ld.global.nc.f32 	%f757, [%rd122];
	fma.rn.f32 	%f1086, %f750, %f757, %f756;
	add.s32 	%r658, %r658, 8;
	sub.s32 	%r660, %r36, %r34;
	setp.ne.s32 	%p176, %r658, %r660;
	@%p176 bra 	$L__BB1_188;
$L__BB1_189:
	setp.eq.s32 	%p177, %r34, 0;
	@%p177 bra 	$L__BB1_197;
	setp.lt.u32 	%p178, %r35, 3;
	@%p178 bra 	$L__BB1_192;
	add.s32 	%r472, %r660, %r29;
	shl.b32 	%r473, %r660, 2;
	mov.u32 	%r474, smem;
	add.s32 	%r475, %r474, %r473;
	ld.shared.f32 	%f759, [%r475+512];
	add.s32 	%r476, %r657, %r6;
	mad.lo.s32 	%r477, %r472, %r166, %r476;
	mul.wide.s32 	%rd123, %r477, 4;
	add.s64 	%rd124, %rd1, %rd123;
	ld.global.nc.f32 	%f760, [%rd124];
	fma.rn.f32 	%f761, %f759, %f760, %f1086;
	ld.shared.f32 	%f762, [%r475+516];
	mul.wide.s32 	%rd125, %r166, 4;
	add.s64 	%rd126, %rd124, %rd125;
	ld.global.nc.f32 	%f763, [%rd126];
	fma.rn.f32 	%f764, %f762, %f763, %f761;
	ld.shared.f32 	%f765, [%r475+520];
	add.s64 	%rd127, %rd126, %rd125;
	ld.global.nc.f32 	%f766, [%rd127];
	fma.rn.f32 	%f767, %f765, %f766, %f764;
	ld.shared.f32 	%f768, [%r475+524];
	add.s64 	%rd128, %rd127, %rd125;
	ld.global.nc.f32 	%f769, [%rd128];
	fma.rn.f32 	%f1086, %f768, %f769, %f767;
	add.s32 	%r660, %r660, 4;
$L__BB1_192:
	setp.eq.s32 	%p179, %r32, 0;
	@%p179 bra 	$L__BB1_197;
	setp.eq.s32 	%p180, %r33, 0;
	@%p180 bra 	$L__BB1_195;
	add.s32 	%r478, %r660, %r29;
	shl.b32 	%r479, %r660, 2;
	mov.u32 	%r480, smem;
	add.s32 	%r481, %r480, %r479;
	ld.shared.f32 	%f771, [%r481+512];
	add.s32 	%r482, %r657, %r6;
	mad.lo.s32 	%r483, %r478, %r166, %r482;
	mul.wide.s32 	%rd129, %r483, 4;
	add.s64 	%rd130, %rd1, %rd129;
	ld.global.nc.f32 	%f772, [%rd130];
	fma.rn.f32 	%f773, %f771, %f772, %f1086;
	ld.shared.f32 	%f774, [%r481+516];
	mul.wide.s32 	%rd131, %r166, 4;
	add.s64 	%rd132, %rd130, %rd131;
	ld.global.nc.f32 	%f775, [%rd132];
	fma.rn.f32 	%f1086, %f774, %f775, %f773;
	add.s32 	%r660, %r660, 2;
$L__BB1_195:
	and.b32  	%r484, %r31, 1;
	setp.eq.b32 	%p181, %r484, 1;
	not.pred 	%p182, %p181;
	@%p182 bra 	$L__BB1_197;
	add.s32 	%r485, %r660, %r29;
	shl.b32 	%r486, %r660, 2;
	mov.u32 	%r487, smem;
	add.s32 	%r488, %r487, %r486;
	ld.shared.f32 	%f776, [%r488+512];
	add.s32 	%r489, %r657, %r6;
	mad.lo.s32 	%r490, %r485, %r166, %r489;
	mul.wide.s32 	%rd133, %r490, 4;
	add.s64 	%rd134, %rd1, %rd133;
	ld.global.nc.f32 	%f777, [%rd134];
	fma.rn.f32 	%f1086, %f776, %f777, %f1086;
$L__BB1_197:
	fma.rn.f32 	%f778, %f140, %f150, %f1086;
	st.global.f32 	[%rd7], %f778;
	add.s32 	%r657, %r657, %r8;
	setp.lt.s32 	%p183, %r657, %r166;
	@%p183 bra 	$L__BB1_185;
$L__BB1_198:
	setp.eq.s32 	%p194, %r2, 3;
	bar.sync 	0;
	mov.f32 	%f1004, %f139;
	mov.f32 	%f1005, %f96;
	@%p194 bra 	$L__BB1_12;
	setp.ge.s32 	%p195, %r682, %r38;
	mov.f32 	%f1096, 0fFF800000;
	@%p195 bra 	$L__BB1_202;
	mov.f32 	%f1096, 0fFF800000;
	mov.u32 	%r667, %r682;
$L__BB1_201:
	shl.b32 	%r515, %r667, 2;
	mov.u32 	%r516, smem;
	add.s32 	%r517, %r516, %r515;
	ld.shared.f32 	%f829, [%r517+768];
	max.f32 	%f1096, %f1096, %f829;
	add.s32 	%r667, %r667, %r8;
	setp.lt.s32 	%p196, %r667, %r38;
	@%p196 bra 	$L__BB1_201;
$L__BB1_202:
	setp.ne.s32 	%p197, %r16, 0;
	mov.b32 	%r518, %f1096;
	shfl.sync.bfly.b32	%r519|%p198, %r518, 16, 31, -1;
	mov.b32 	%f830, %r519;
	max.f32 	%f831, %f1096, %f830;
	mov.b32 	%r520, %f831;
	shfl.sync.bfly.b32	%r521|%p199, %r520, 8, 31, -1;
	mov.b32 	%f832, %r521;
	max.f32 	%f833, %f831, %f832;
	mov.b32 	%r522, %f833;
	shfl.sync.bfly.b32	%r523|%p200, %r522, 4, 31, -1;
	mov.b32 	%f834, %r523;
	max.f32 	%f835, %f833, %f834;
	mov.b32 	%r524, %f835;
	shfl.sync.bfly.b32	%r525|%p201, %r524, 2, 31, -1;
	mov.b32 	%f836, %r525;
	max.f32 	%f837, %f835, %f836;
	mov.b32 	%r526, %f837;
	shfl.sync.bfly.b32	%r527|%p202, %r526, 1, 31, -1;
	mov.b32 	%f838, %r527;
	max.f32 	%f178, %f837, %f838;
	@%p197 bra 	$L__BB1_204;
	st.shared.f32 	[%r17], %f178;
$L__BB1_204:
	setp.gt.u32 	%p203, %r682, 31;
	bar.sync 	0;
	@%p203 bra 	$L__BB1_209;
	setp.ge.u32 	%p204, %r682, %r18;
	mov.f32 	%f1097, 0fFF800000;
	@%p204 bra 	$L__BB1_207;
	ld.shared.f32 	%f1097, [%r19];
$L__BB1_207:
	setp.ne.s32 	%p205, %r16, 0;
	mov.b32 	%r528, %f1097;
	shfl.sync.bfly.b32	%r529|%p206, %r528, 16, 31, -1;
	mov.b32 	%f840, %r529;
	max.f32 	%f841, %f1097, %f840;
	mov.b32 	%r530, %f841;
	shfl.sync.bfly.b32	%r531|%p207, %r530, 8, 31, -1;
	mov.b32 	%f842, %r531;
	max.f32 	%f843, %f841, %f842;
	mov.b32 	%r532, %f843;
	shfl.sync.bfly.b32	%r533|%p208, %r532, 4, 31, -1;
	mov.b32 	%f844, %r533;
	max.f32 	%f845, %f843, %f844;
	mov.b32 	%r534, %f845;
	shfl.sync.bfly.b32	%r535|%p209, %r534, 2, 31, -1;
	mov.b32 	%f846, %r535;
	max.f32 	%f847, %f845, %f846;
	mov.b32 	%r536, %f847;
	shfl.sync.bfly.b32	%r537|%p210, %r536, 1, 31, -1;
	mov.b32 	%f848, %r537;
	max.f32 	%f181, %f847, %f848;
	@%p205 bra 	$L__BB1_209;
	st.shared.f32 	[smem+1024], %f181;
$L__BB1_209:
	setp.ge.s32 	%p211, %r682, %r38;
	bar.sync 	0;
	ld.shared.f32 	%f850, [smem+1024];
	max.f32 	%f182, %f1003, %f850;
	sub.f32 	%f851, %f1003, %f182;
	fma.rn.f32 	%f852, %f851, 0f3BBB989D, 0f3F000000;
	cvt.sat.f32.f32 	%f853, %f852;
	mov.f32 	%f854, 0f4B400001;
	mov.f32 	%f855, 0f437C0000;
	fma.rm.f32 	%f856, %f853, %f855, %f854;
	add.f32 	%f857, %f856, 0fCB40007F;
	neg.f32 	%f858, %f857;
	fma.rn.f32 	%f859, %f851, 0f3FB8AA3B, %f858;
	fma.rn.f32 	%f860, %f851, 0f32A57060, %f859;
	mov.b32 	%r538, %f856;
	shl.b32 	%r539, %r538, 23;
	mov.b32 	%f861, %r539;
	ex2.approx.ftz.f32 	%f862, %f860;
	mul.f32 	%f183, %f862, %f861;
	mov.f32 	%f1099, 0f00000000;
	@%p211 bra 	$L__BB1_212;
	mov.f32 	%f1099, 0f00000000;
	mov.u32 	%r668, %r682;
$L__BB1_211:
	shl.b32 	%r540, %r668, 2;
	mov.u32 	%r541, smem;
	add.s32 	%r542, %r541, %r540;
	ld.shared.f32 	%f864, [%r542+768];
	sub.f32 	%f865, %f864, %f182;
	fma.rn.f32 	%f866, %f865, 0f3BBB989D, 0f3F000000;
	cvt.sat.f32.f32 	%f867, %f866;
	mov.f32 	%f868, 0f4B400001;
	mov.f32 	%f869, 0f437C0000;
	fma.rm.f32 	%f870, %f867, %f869, %f868;
	add.f32 	%f871, %f870, 0fCB40007F;
	neg.f32 	%f872, %f871;
	fma.rn.f32 	%f873, %f865, 0f3FB8AA3B, %f872;
	fma.rn.f32 	%f874, %f865, 0f32A57060, %f873;
	mov.b32 	%r543, %f870;
	shl.b32 	%r544, %r543, 23;
	mov.b32 	%f875, %r544;
	ex2.approx.ftz.f32 	%f876, %f874;
	mul.f32 	%f877, %f876, %f875;
	st.shared.f32 	[%r542+768], %f877;
	add.f32 	%f1099, %f1099, %f877;
	add.s32 	%r668, %r668, %r8;
	setp.lt.s32 	%p212, %r668, %r38;
	@%p212 bra 	$L__BB1_211;
$L__BB1_212:
	setp.ne.s32 	%p213, %r16, 0;
	mov.b32 	%r545, %f1099;
	shfl.sync.bfly.b32	%r546|%p214, %r545, 16, 31, -1;
	mov.b32 	%f878, %r546;
	add.f32 	%f879, %f1099, %f878;
	mov.b32 	%r547, %f879;
	shfl.sync.bfly.b32	%r548|%p215, %r547, 8, 31, -1;
	mov.b32 	%f880, %r548;
	add.f32 	%f881, %f879, %f880;
	mov.b32 	%r549, %f881;
	shfl.sync.bfly.b32	%r550|%p216, %r549, 4, 31, -1;
	mov.b32 	%f882, %r550;
	add.f32 	%f883, %f881, %f882;
	mov.b32 	%r551, %f883;
	shfl.sync.bfly.b32	%r552|%p217, %r551, 2, 31, -1;
	mov.b32 	%f884, %r552;
	add.f32 	%f885, %f883, %f884;
	mov.b32 	%r553, %f885;
	shfl.sync.bfly.b32	%r554|%p218, %r553, 1, 31, -1;
	mov.b32 	%f886, %r554;
	add.f32 	%f187, %f885, %f886;
	@%p213 bra 	$L__BB1_214;
	st.shared.f32 	[%r17], %f187;
$L__BB1_214:
	setp.gt.u32 	%p219, %r682, 31;
	bar.sync 	0;
	@%p219 bra 	$L__BB1_219;
	setp.ge.u32 	%p220, %r682, %r18;
	mov.f32 	%f1100, 0f00000000;
	@%p220 bra 	$L__BB1_217;
	ld.shared.f32 	%f1100, [%r19];
$L__BB1_217:
	setp.ne.s32 	%p221, %r16, 0;
	mov.b32 	%r555, %f1100;
	shfl.sync.bfly.b32	%r556|%p222, %r555, 16, 31, -1;
	mov.b32 	%f888, %r556;
	add.f32 	%f889, %f1100, %f888;
	mov.b32 	%r557, %f889;
	shfl.sync.bfly.b32	%r558|%p223, %r557, 8, 31, -1;
	mov.b32 	%f890, %r558;
	add.f32 	%f891, %f889, %f890;
	mov.b32 	%r559, %f891;
	shfl.sync.bfly.b32	%r560|%p224, %r559, 4, 31, -1;
	mov.b32 	%f892, %r560;
	add.f32 	%f893, %f891, %f892;
	mov.b32 	%r561, %f893;
	shfl.sync.bfly.b32	%r562|%p225, %r561, 2, 31, -1;
	mov.b32 	%f894, %r562;
	add.f32 	%f895, %f893, %f894;
	mov.b32 	%r563, %f895;
	shfl.sync.bfly.b32	%r564|%p226, %r563, 1, 31, -1;
	mov.b32 	%f896, %r564;
	add.f32 	%f190, %f895, %f896;
	@%p221 bra 	$L__BB1_219;
	st.shared.f32 	[smem+1024], %f190;
$L__BB1_219:
	setp.ge.s32 	%p227, %r682, %r166;
	bar.sync 	0;
	ld.shared.f32 	%f897, [smem+1024];
	fma.rn.f32 	%f1006, %f183, %f1006, %f897;
	@%p227 bra 	$L__BB1_249;
	setp.eq.s32 	%p228, %r29, 0;
	@%p228 bra 	$L__BB1_235;
	sub.s32 	%r130, %r36, %r34;
	and.b32  	%r131, %r31, 1;
	mov.u32 	%r669, %r682;
$L__BB1_222:
	setp.lt.s32 	%p229, %r38, 1;
	add.s32 	%r565, %r22, %r166;
	add.s32 	%r566, %r669, %r565;
	mul.wide.s32 	%rd159, %r566, 4;
	add.s64 	%rd8, %rd2, %rd159;
	ld.global.f32 	%f193, [%rd8];
	mov.f32 	%f1108, 0f00000000;
	@%p229 bra 	$L__BB1_234;
	setp.lt.u32 	%p230, %r37, 7;
	mov.f32 	%f1108, 0f00000000;
	mov.b32 	%r672, 0;
	@%p230 bra 	$L__BB1_226;
	mov.f32 	%f1108, 0f00000000;
	mov.b32 	%r670, 0;
$L__BB1_225:
	.pragma "nounroll";
	add.s32 	%r569, %r670, %r29;
	shl.b32 	%r570, %r670, 2;
	mov.u32 	%r571, smem;
	add.s32 	%r572, %r571, %r570;
	ld.shared.v4.f32 	{%f902, %f903, %f904, %f905}, [%r572+768];
	add.s32 	%r573, %r669, %r6;
	mad.lo.s32 	%r574, %r569, %r166, %r573;
	mul.wide.s32 	%rd160, %r574, 4;
	add.s64 	%rd161, %rd1, %rd160;
	ld.global.nc.f32 	%f906, [%rd161];
	fma.rn.f32 	%f907, %f902, %f906, %f1108;
	mul.wide.s32 	%rd162, %r166, 4;
	add.s64 	%rd163, %rd161, %rd162;
	ld.global.nc.f32 	%f908, [%rd163];
	fma.rn.f32 	%f909, %f903, %f908, %f907;
	add.s64 	%rd164, %rd163, %rd162;
	ld.global.nc.f32 	%f910, [%rd164];
	fma.rn.f32 	%f911, %f904, %f910, %f909;
	add.s64 	%rd165, %rd164, %rd162;
	ld.global.nc.f32 	%f912, [%rd165];
	fma.rn.f32 	%f913, %f905, %f912, %f911;
	ld.shared.v4.f32 	{%f914, %f915, %f916, %f917}, [%r572+784];
	add.s64 	%rd166, %rd165, %rd162;
	ld.global.nc.f32 	%f918, [%rd166];
	fma.rn.f32 	%f919, %f914, %f918, %f913;
	add.s64 	%rd167, %rd166, %rd162;
	ld.global.nc.f32 	%f920, [%rd167];
	fma.rn.f32 	%f921, %f915, %f920, %f919;
	add.s64 	%rd168, %rd167, %rd162;
	ld.global.nc.f32 	%f922, [%rd168];
	fma.rn.f32 	%f923, %f916, %f922, %f921;
	add.s64 	%rd169, %rd168, %rd162;
	ld.global.nc.f32 	%f924, [%rd169];
	fma.rn.f32 	%f1108, %f917, %f924, %f923;
	add.s32 	%r670, %r670, 8;
	setp.ne.s32 	%p231, %r670, %r130;
	mov.u32 	%r672, %r130;
	@%p231 bra 	$L__BB1_225;
$L__BB1_226:
	setp.eq.s32 	%p232, %r34, 0;
	@%p232 bra 	$L__BB1_234;
	setp.lt.u32 	%p233, %r35, 3;
	@%p233 bra 	$L__BB1_229;
	add.s32 	%r575, %r672, %r29;
	shl.b32 	%r576, %r672, 2;
	mov.u32 	%r577, smem;
	add.s32 	%r578, %r577, %r576;
	ld.shared.f32 	%f926, [%r578+768];
	add.s32 	%r579, %r669, %r6;
	mad.lo.s32 	%r580, %r575, %r166, %r579;
	mul.wide.s32 	%rd170, %r580, 4;
	add.s64 	%rd171, %rd1, %rd170;
	ld.global.nc.f32 	%f927, [%rd171];
	fma.rn.f32 	%f928, %f926, %f927, %f1108;
	ld.shared.f32 	%f929, [%r578+772];
	mul.wide.s32 	%rd172, %r166, 4;
	add.s64 	%rd173, %rd171, %rd172;
	ld.global.nc.f32 	%f930, [%rd173];
	fma.rn.f32 	%f931, %f929, %f930, %f928;
	ld.shared.f32 	%f932, [%r578+776];
	add.s64 	%rd174, %rd173, %rd172;
	ld.global.nc.f32 	%f933, [%rd174];
	fma.rn.f32 	%f934, %f932, %f933, %f931;
	ld.shared.f32 	%f935, [%r578+780];
	add.s64 	%rd175, %rd174, %rd172;
	ld.global.nc.f32 	%f936, [%rd175];
	fma.rn.f32 	%f1108, %f935, %f936, %f934;
	add.s32 	%r672, %r672, 4;
$L__BB1_229:
	setp.eq.s32 	%p234, %r32, 0;
	@%p234 bra 	$L__BB1_234;
	setp.eq.s32 	%p235, %r33, 0;
	@%p235 bra 	$L__BB1_232;
	add.s32 	%r581, %r672, %r29;
	shl.b32 	%r582, %r672, 2;
	mov.u32 	%r583, smem;
	add.s32 	%r584, %r583, %r582;
	ld.shared.f32 	%f938, [%r584+768];
	add.s32 	%r585, %r669, %r6;
	mad.lo.s32 	%r586, %r581, %r166, %r585;
	mul.wide.s32 	%rd176, %r586, 4;
	add.s64 	%rd177, %rd1, %rd176;
	ld.global.nc.f32 	%f939, [%rd177];
	fma.rn.f32 	%f940, %f938, %f939, %f1108;
	ld.shared.f32 	%f941, [%r584+772];
	mul.wide.s32 	%rd178, %r166, 4;
	add.s64 	%rd179, %rd177, %rd178;
	ld.global.nc.f32 	%f942, [%rd179];
	fma.rn.f32 	%f1108, %f941, %f942, %f940;
	add.s32 	%r672, %r672, 2;
$L__BB1_232:
	setp.eq.s32 	%p236, %r131, 0;
	@%p236 bra 	$L__BB1_234;
	add.s32 	%r587, %r672, %r29;
	shl.b32 	%r588, %r672, 2;
	mov.u32 	%r589, smem;
	add.s32 	%r590, %r589, %r588;
	ld.shared.f32 	%f943, [%r590+768];
	add.s32 	%r591, %r669, %r6;
	mad.lo.s32 	%r592, %r587, %r166, %r591;
	mul.wide.s32 	%rd180, %r592, 4;
	add.s64 	%rd181, %rd1, %rd180;
	ld.global.nc.f32 	%f944, [%rd181];
	fma.rn.f32 	%f1108, %f943, %f944, %f1108;
$L__BB1_234:
	fma.rn.f32 	%f945, %f183, %f193, %f1108;
	st.global.f32 	[%rd8], %f945;
	add.s32 	%r669, %r669, %r8;
	setp.lt.s32 	%p237, %r669, %r166;
	@%p237 bra 	$L__BB1_222;
	bra.uni 	$L__BB1_249;
$L__BB1_235:
	mul.f32 	%f192, %f183, 0f00000000;
	sub.s32 	%r132, %r36, %r34;
	and.b32  	%r133, %r31, 1;
	mov.u32 	%r674, %r682;
$L__BB1_236:
	setp.lt.s32 	%p238, %r38, 1;
	mov.f32 	%f1116, 0f00000000;
	@%p238 bra 	$L__BB1_248;
	setp.lt.u32 	%p239, %r37, 7;
	add.s32 	%r144, %r674, %r6;
	mov.f32 	%f1116, 0f00000000;
	mov.b32 	%r677, 0;
	@%p239 bra 	$L__BB1_240;
	mov.f32 	%f1116, 0f00000000;
	mov.b32 	%r675, 0;
$L__BB1_239:
	.pragma "nounroll";
	shl.b32 	%r595, %r675, 2;
	mov.u32 	%r596, smem;
	add.s32 	%r597, %r596, %r595;
	ld.shared.v4.f32 	{%f950, %f951, %f952, %f953}, [%r597+768];
	mad.lo.s32 	%r598, %r675, %r166, %r144;
	mul.wide.s32 	%rd182, %r598, 4;
	add.s64 	%rd183, %rd1, %rd182;
	ld.global.nc.f32 	%f954, [%rd183];
	fma.rn.f32 	%f955, %f950, %f954, %f1116;
	mul.wide.s32 	%rd184, %r166, 4;
	add.s64 	%rd185, %rd183, %rd184;
	ld.global.nc.f32 	%f956, [%rd185];
	fma.rn.f32 	%f957, %f951, %f956, %f955;
	add.s64 	%rd186, %rd185, %rd184;
	ld.global.nc.f32 	%f958, [%rd186];
	fma.rn.f32 	%f959, %f952, %f958, %f957;
	add.s64 	%rd187, %rd186, %rd184;
	ld.global.nc.f32 	%f960, [%rd187];
	fma.rn.f32 	%f961, %f953, %f960, %f959;
	ld.shared.v4.f32 	{%f962, %f963, %f964, %f965}, [%r597+784];
	add.s64 	%rd188, %rd187, %rd184;
	ld.global.nc.f32 	%f966, [%rd188];
	fma.rn.f32 	%f967, %f962, %f966, %f961;
	add.s64 	%rd189, %rd188, %rd184;
	ld.global.nc.f32 	%f968, [%rd189];
	fma.rn.f32 	%f969, %f963, %f968, %f967;
	add.s64 	%rd190, %rd189, %rd184;
	ld.global.nc.f32 	%f970, [%rd190];
	fma.rn.f32 	%f971, %f964, %f970, %f969;
	add.s64 	%rd191, %rd190, %rd184;
	ld.global.nc.f32 	%f972, [%rd191];
	fma.rn.f32 	%f1116, %f965, %f972, %f971;
	add.s32 	%r675, %r675, 8;
	setp.ne.s32 	%p240, %r675, %r132;
	mov.u32 	%r677, %r132;
	@%p240 bra 	$L__BB1_239;
$L__BB1_240:
	setp.eq.s32 	%p241, %r34, 0;
	@%p241 bra 	$L__BB1_248;
	setp.lt.u32 	%p242, %r35, 3;
	@%p242 bra 	$L__BB1_243;
	shl.b32 	%r599, %r677, 2;
	mov.u32 	%r600, smem;
	add.s32 	%r601, %r600, %r599;
	ld.shared.f32 	%f974, [%r601+768];
	mad.lo.s32 	%r602, %r677, %r166, %r144;
	mul.wide.s32 	%rd192, %r602, 4;
	add.s64 	%rd193, %rd1, %rd192;
	ld.global.nc.f32 	%f975, [%rd193];
	fma.rn.f32 	%f976, %f974, %f975, %f1116;
	ld.shared.f32 	%f977, [%r601+772];
	mul.wide.s32 	%rd194, %r166, 4;
	add.s64 	%rd195, %rd193, %rd194;
	ld.global.nc.f32 	%f978, [%rd195];
	fma.rn.f32 	%f979, %f977, %f978, %f976;
	ld.shared.f32 	%f980, [%r601+776];
	add.s64 	%rd196, %rd195, %rd194;
	ld.global.nc.f32 	%f981, [%rd196];
	fma.rn.f32 	%f982, %f980, %f981, %f979;
	ld.shared.f32 	%f983, [%r601+780];
	add.s64 	%rd197, %rd196, %rd194;
	ld.global.nc.f32 	%f984, [%rd197];
	fma.rn.f32 	%f1116, %f983, %f984, %f982;
	add.s32 	%r677, %r677, 4;
$L__BB1_243:
	setp.eq.s32 	%p243, %r32, 0;
	@%p243 bra 	$L__BB1_248;
	setp.eq.s32 	%p244, %r33, 0;
	@%p244 bra 	$L__BB1_246;
	shl.b32 	%r603, %r677, 2;
	mov.u32 	%r604, smem;
	add.s32 	%r605, %r604, %r603;
	ld.shared.f32 	%f986, [%r605+768];
	mad.lo.s32 	%r606, %r677, %r166, %r144;
	mul.wide.s32 	%rd198, %r606, 4;
	add.s64 	%rd199, %rd1, %rd198;
	ld.global.nc.f32 	%f987, [%rd199];
	fma.rn.f32 	%f988, %f986, %f987, %f1116;
	ld.shared.f32 	%f989, [%r605+772];
	mul.wide.s32 	%rd200, %r166, 4;
	add.s64 	%rd201, %rd199, %rd200;
	ld.global.nc.f32 	%f990, [%rd201];
	fma.rn.f32 	%f1116, %f989, %f990, %f988;
	add.s32 	%r677, %r677, 2;
$L__BB1_246:
	setp.eq.s32 	%p245, %r133, 0;
	@%p245 bra 	$L__BB1_248;
	shl.b32 	%r607, %r677, 2;
	mov.u32 	%r608, smem;
	add.s32 	%r609, %r608, %r607;
	ld.shared.f32 	%f991, [%r609+768];
	mad.lo.s32 	%r610, %r677, %r166, %r144;
	mul.wide.s32 	%rd202, %r610, 4;
	add.s64 	%rd203, %rd1, %rd202;
	ld.global.nc.f32 	%f992, [%rd203];
	fma.rn.f32 	%f1116, %f991, %f992, %f1116;
$L__BB1_248:
	add.f32 	%f993, %f192, %f1116;
	add.s32 	%r611, %r22, %r166;
	add.s32 	%r612, %r674, %r611;
	mul.wide.s32 	%rd204, %r612, 4;
	add.s64 	%rd205, %rd2, %rd204;
	st.global.f32 	[%rd205], %f993;
	add.s32 	%r674, %r674, %r8;
	setp.lt.s32 	%p246, %r674, %r166;
	@%p246 bra 	$L__BB1_236;
$L__BB1_249:
	bar.sync 	0;
	mov.f32 	%f1003, %f182;
	mov.f32 	%f1004, %f139;
	mov.f32 	%f1005, %f96;
	bra.uni 	$L__BB1_12;

}
	// .globl	_Z34attention_fwd_kernel_rope_fused_v4ILi64EEvPKfS1_S1_Pfiiiiif
.visible .entry _Z34attention_fwd_kernel_rope_fused_v4ILi64EEvPKfS1_S1_Pfiiiiif(
	.param .u64 .ptr .align 1 _Z34attention_fwd_kernel_rope_fused_v4ILi64EEvPKfS1_S1_Pfiiiiif_param_0,
	.param .u64 .ptr .align 1 _Z34attention_fwd_kernel_rope_fused_v4ILi64EEvPKfS1_S1_Pfiiiiif_param_1,
	.param .u64 .ptr .align 1 _Z34attention_fwd_kernel_rope_fused_v4ILi64EEvPKfS1_S1_Pfiiiiif_param_2,
	.param .u64 .ptr .align 1 _Z34attention_fwd_kernel_rope_fused_v4ILi64EEvPKfS1_S1_Pfiiiiif_param_3,
	.param .u32 _Z34attention_fwd_kernel_rope_fused_v4ILi64EEvPKfS1_S1_Pfiiiiif_param_4,
	.param .u32 _Z34attention_fwd_kernel_rope_fused_v4ILi64EEvPKfS1_S1_Pfiiiiif_param_5,
	.param .u32 _Z34attention_fwd_kernel_rope_fused_v4ILi64EEvPKfS1_S1_Pfiiiiif_param_6,
	.param .u32 _Z34attention_fwd_kernel_rope_fused_v4ILi64EEvPKfS1_S1_Pfiiiiif_param_7,
	.param .u32 _Z34attention_fwd_kernel_rope_fused_v4ILi64EEvPKfS1_S1_Pfiiiiif_param_8,
	.param .f32 _Z34attention_fwd_kernel_rope_fused_v4ILi64EEvPKfS1_S1_Pfiiiiif_param_9
)
{
	.reg .pred 	%p<106>;
	.reg .b32 	%r<274>;
	.reg .b32 	%f<461>;
	.reg .b64 	%rd<58>;

	ld.param.u64 	%rd9, [_Z34attention_fwd_kernel_rope_fused_v4ILi64EEvPKfS1_S1_Pfiiiiif_param_0];
	ld.param.u64 	%rd10, [_Z34attention_fwd_kernel_rope_fused_v4ILi64EEvPKfS1_S1_Pfiiiiif_param_1];
	ld.param.u64 	%rd11, [_Z34attention_fwd_kernel_rope_fused_v4ILi64EEvPKfS1_S1_Pfiiiiif_param_2];
	ld.param.u64 	%rd12, [_Z34attention_fwd_kernel_rope_fused_v4ILi64EEvPKfS1_S1_Pfiiiiif_param_3];
	ld.param.u32 	%r78, [_Z34attention_fwd_kernel_rope_fused_v4ILi64EEvPKfS1_S1_Pfiiiiif_param_6];
	ld.param.u32 	%r79, [_Z34attention_fwd_kernel_rope_fused_v4ILi64EEvPKfS1_S1_Pfiiiiif_param_7];
	ld.param.u32 	%r80, [_Z34attention_fwd_kernel_rope_fused_v4ILi64EEvPKfS1_S1_Pfiiiiif_param_8];
	cvta.to.global.u64 	%rd1, %rd11;
	cvta.to.global.u64 	%rd2, %rd12;
	mov.u32 	%r1, %ctaid.x;
	setp.ge.s32 	%p1, %r1, %r78;
	@%p1 bra 	$L__BB2_92;
	mov.u32 	%r81, %ctaid.y;
	mov.u32 	%r273, %tid.x;
	mul.lo.s32 	%r82, %r80, %r79;
	mul.lo.s32 	%r3, %r82, %r81;
	shr.u32 	%r83, %r80, 31;
	add.s32 	%r84, %r80, %r83;
	shr.s32 	%r4, %r84, 1;
	mad.lo.s32 	%r85, %r81, %r78, %r1;
	mul.lo.s32 	%r5, %r85, %r80;
	setp.ge.s32 	%p2, %r273, %r4;
	@%p2 bra 	$L__BB2_23;
	cvt.rn.f32.s32 	%f1, %r80;
	mov.f32 	%f77, 0fB0D40000;
	mov.f32 	%f78, 0f3EE68EBF;
	mul.rn.f32 	%f79, %f78, %f77;
	mov.f32 	%f80, 0f3D21D42E;
	mov.f32 	%f81, 0f3DF7B084;
	mul.rn.f32 	%f82, %f81, %f80;
	fma.rn.f32 	%f83, %f79, 0f3FB8AA3B, 0f34C28212;
	fma.rn.f32 	%f84, 0f3E4B8A05, 0f32A55E34, %f83;
	mul.f32 	%f85, %f82, 0f40400000;
	fma.rn.f32 	%f86, %f85, %f79, %f84;
	fma.rn.f32 	%f87, %f82, 0f3E4B8A05, %f86;
	mov.f32 	%f88, 0f41549694;
	add.rn.f32 	%f2, %f88, %f87;
	mov.f32 	%f89, 0fC1549694;
	add.rn.f32 	%f90, %f2, %f89;
	neg.f32 	%f91, %f90;
	add.rn.f32 	%f3, %f87, %f91;
	mov.u32 	%r6, %ntid.x;
	add.s32 	%r86, %r273, %r6;
	max.u32 	%r87, %r4, %r86;
	setp.lt.u32 	%p3, %r86, %r4;
	selp.u32 	%r88, 1, 0, %p3;
	add.s32 	%r89, %r86, %r88;
	sub.s32 	%r90, %r87, %r89;
	div.u32 	%r91, %r90, %r6;
	add.s32 	%r7, %r91, %r88;
	and.b32  	%r92, %r7, 3;
	setp.eq.s32 	%p4, %r92, 3;
	mov.u32 	%r257, %r273;
	@%p4 bra 	$L__BB2_8;
	add.s32 	%r94, %r7, 1;
	and.b32  	%r8, %r94, 3;
	mov.b32 	%r256, 0;
	mov.u32 	%r257, %r273;
$L__BB2_4:
	.pragma "nounroll";
	cvt.rn.f32.u32 	%f93, %r257;
	add.f32 	%f94, %f93, %f93;
	div.rn.f32 	%f4, %f94, %f1;
	setp.eq.f32 	%p5, %f4, 0f00000000;
	mov.f32 	%f434, 0f3F800000;
	@%p5 bra 	$L__BB2_7;
	mul.rn.f32 	%f95, %f2, %f4;
	cvt.rni.f32.f32 	%f96, %f95;
	sub.f32 	%f97, %f95, %f96;
	neg.f32 	%f98, %f95;
	fma.rn.f32 	%f99, %f2, %f4, %f98;
	fma.rn.f32 	%f100, %f3, %f4, %f99;
	add.f32 	%f101, %f97, %f100;
	setp.gt.f32 	%p6, %f96, 0f00000000;
	selp.b32 	%r95, 0, -2097152000, %p6;
	abs.f32 	%f102, %f4;
	setp.num.f32 	%p7, %f102, %f102;
	setp.lt.f32 	%p8, %f95, 0f00000000;
	selp.f32 	%f103, 0f00000000, 0f7F800000, %p8;
	abs.f32 	%f104, %f95;
	setp.gt.f32 	%p9, %f104, 0f43180000;
	cvt.rzi.s32.f32 	%r96, %f96;
	shl.b32 	%r97, %r96, 23;
	sub.s32 	%r98, %r97, %r95;
	mov.b32 	%f105, %r98;
	add.s32 	%r99, %r95, 2130706432;
	mov.b32 	%f106, %r99;
	fma.rn.f32 	%f107, %f101, 0f391FCB8E, 0f3AAF85ED;
	fma.rn.f32 	%f108, %f107, %f101, 0f3C1D9856;
	fma.rn.f32 	%f109, %f108, %f101, 0f3D6357BB;
	fma.rn.f32 	%f110, %f109, %f101, 0f3E75FDEC;
	fma.rn.f32 	%f111, %f110, %f101, 0f3F317218;
	fma.rn.f32 	%f112, %f111, %f101, 0f3F800000;
	mul.f32 	%f113, %f112, %f106;
	mul.f32 	%f114, %f113, %f105;
	selp.f32 	%f434, %f103, %f114, %p9;
	@%p7 bra 	$L__BB2_7;
	mov.f32 	%f115, 0f461C4000;
	add.rn.f32 	%f434, %f115, %f4;
$L__BB2_7:
	rcp.rn.f32 	%f116, %f434;
	shl.b32 	%r100, %r257, 2;
	mov.u32 	%r101, smem;
	add.s32 	%r102, %r101, %r100;
	st.shared.f32 	[%r102], %f116;
	add.s32 	%r257, %r257, %r6;
	add.s32 	%r256, %r256, 1;
	setp.ne.s32 	%p10, %r256, %r8;
	@%p10 bra 	$L__BB2_4;
$L__BB2_8:
	setp.lt.u32 	%p11, %r7, 3;
	@%p11 bra 	$L__BB2_23;
	mov.u32 	%r109, smem;
	shl.b32 	%r17, %r6, 2;
$L__BB2_10:
	cvt.rn.f32.u32 	%f118, %r257;
	add.f32 	%f119, %f118, %f118;
	div.rn.f32 	%f8, %f119, %f1;
	setp.eq.f32 	%p12, %f8, 0f00000000;
	mov.f32 	%f435, 0f3F800000;
	@%p12 bra 	$L__BB2_13;
	mul.rn.f32 	%f120, %f2, %f8;
	cvt.rni.f32.f32 	%f121, %f120;
	sub.f32 	%f122, %f120, %f121;
	neg.f32 	%f123, %f120;
	fma.rn.f32 	%f124, %f2, %f8, %f123;
	fma.rn.f32 	%f125, %f3, %f8, %f124;
	add.f32 	%f126, %f122, %f125;
	setp.gt.f32 	%p13, %f121, 0f00000000;
	selp.b32 	%r103, 0, -2097152000, %p13;
	abs.f32 	%f127, %f8;
	setp.num.f32 	%p14, %f127, %f127;
	setp.lt.f32 	%p15, %f120, 0f00000000;
	selp.f32 	%f128, 0f00000000, 0f7F800000, %p15;
	abs.f32 	%f129, %f120;
	setp.gt.f32 	%p16, %f129, 0f43180000;
	cvt.rzi.s32.f32 	%r104, %f121;
	shl.b32 	%r105, %r104, 23;
	sub.s32 	%r106, %r105, %r103;
	mov.b32 	%f130, %r106;
	add.s32 	%r107, %r103, 2130706432;
	mov.b32 	%f131, %r107;
	fma.rn.f32 	%f132, %f126, 0f391FCB8E, 0f3AAF85ED;
	fma.rn.f32 	%f133, %f132, %f126, 0f3C1D9856;
	fma.rn.f32 	%f134, %f133, %f126, 0f3D6357BB;
	fma.rn.f32 	%f135, %f134, %f126, 0f3E75FDEC;
	fma.rn.f32 	%f136, %f135, %f126, 0f3F317218;
	fma.rn.f32 	%f137, %f136, %f126, 0f3F800000;
	mul.f32 	%f138, %f137, %f131;
	mul.f32 	%f139, %f138, %f130;
	selp.f32 	%f435, %f128, %f139, %p16;
	@%p14 bra 	$L__BB2_13;
	mov.f32 	%f140, 0f461C4000;
	add.rn.f32 	%f435, %f140, %f8;
$L__BB2_13:
	rcp.rn.f32 	%f142, %f435;
	shl.b32 	%r108, %r257, 2;
	add.s32 	%r15, %r109, %r108;
	st.shared.f32 	[%r15], %f142;
	add.s32 	%r16, %r257, %r6;
	cvt.rn.f32.u32 	%f143, %r16;
	add.f32 	%f144, %f143, %f143;
	div.rn.f32 	%f12, %f144, %f1;
	setp.eq.f32 	%p17, %f12, 0f00000000;
	mov.f32 	%f436, 0f3F800000;
	@%p17 bra 	$L__BB2_16;
	mul.rn.f32 	%f145, %f2, %f12;
	cvt.rni.f32.f32 	%f146, %f145;
	sub.f32 	%f147, %f145, %f146;
	neg.f32 	%f148, %f145;
	fma.rn.f32 	%f149, %f2, %f12, %f148;
	fma.rn.f32 	%f150, %f3, %f12, %f149;
	add.f32 	%f151, %f147, %f150;
	setp.gt.f32 	%p18, %f146, 0f00000000;
	selp.b32 	%r110, 0, -2097152000, %p18;
	abs.f32 	%f152, %f12;
	setp.num.f32 	%p19, %f152, %f152;
	setp.lt.f32 	%p20, %f145, 0f00000000;
	selp.f32 	%f153, 0f00000000, 0f7F800000, %p20;
	abs.f32 	%f154, %f145;
	setp.gt.f32 	%p21, %f154, 0f43180000;
	cvt.rzi.s32.f32 	%r111, %f146;
	shl.b32 	%r112, %r111, 23;
	sub.s32 	%r113, %r112, %r110;
	mov.b32 	%f155, %r113;
	add.s32 	%r114, %r110, 2130706432;
	mov.b32 	%f156, %r114;
	fma.rn.f32 	%f157, %f151, 0f391FCB8E, 0f3AAF85ED;
	fma.rn.f32 	%f158, %f157, %f151, 0f3C1D9856;
	fma.rn.f32 	%f159, %f158, %f151, 0f3D6357BB;
	fma.rn.f32 	%f160, %f159, %f151, 0f3E75FDEC;
	fma.rn.f32 	%f161, %f160, %f151, 0f3F317218;
	fma.rn.f32 	%f162, %f161, %f151, 0f3F800000;
	mul.f32 	%f163, %f162, %f156;
	mul.f32 	%f164, %f163, %f155;
	selp.f32 	%f436, %f153, %f164, %p21;
	@%p19 bra 	$L__BB2_16;
	mov.f32 	%f165, 0f461C4000;
	add.rn.f32 	%f436, %f165, %f12;
$L__BB2_16:
	rcp.rn.f32 	%f167, %f436;
	add.s32 	%r18, %r15, %r17;
	st.shared.f32 	[%r18], %f167;
	add.s32 	%r19, %r16, %r6;
	cvt.rn.f32.u32 	%f168, %r19;
	add.f32 	%f169, %f168, %f168;
	div.rn.f32 	%f16, %f169, %f1;
	setp.eq.f32 	%p22, %f16, 0f00000000;
	mov.f32 	%f437, 0f3F800000;
	@%p22 bra 	$L__BB2_19;
	mul.rn.f32 	%f170, %f2, %f16;
	cvt.rni.f32.f32 	%f171, %f170;
	sub.f32 	%f172, %f170, %f171;
	neg.f32 	%f173, %f170;
	fma.rn.f32 	%f174, %f2, %f16, %f173;
	fma.rn.f32 	%f175, %f3, %f16, %f174;
	add.f32 	%f176, %f172, %f175;
	setp.gt.f32 	%p23, %f171, 0f00000000;
	selp.b32 	%r115, 0, -2097152000, %p23;
	abs.f32 	%f177, %f16;
	setp.num.f32 	%p24, %f177, %f177;
	setp.lt.f32 	%p25, %f170, 0f00000000;
	selp.f32 	%f178, 0f00000000, 0f7F800000, %p25;
	abs.f32 	%f179, %f170;
	setp.gt.f32 	%p26, %f179, 0f43180000;
	cvt.rzi.s32.f32 	%r116, %f171;
	shl.b32 	%r117, %r116, 23;
	sub.s32 	%r118, %r117, %r115;
	mov.b32 	%f180, %r118;
	add.s32 	%r119, %r115, 2130706432;
	mov.b32 	%f181, %r119;
	fma.rn.f32 	%f182, %f176, 0f391FCB8E, 0f3AAF85ED;
	fma.rn.f32 	%f183, %f182, %f176, 0f3C1D9856;
	fma.rn.f32 	%f184, %f183, %f176, 0f3D6357BB;
	fma.rn.f32 	%f185, %f184, %f176, 0f3E75FDEC;
	fma.rn.f32 	%f186, %f185, %f176, 0f3F317218;
	fma.rn.f32 	%f187, %f186, %f176, 0f3F800000;
	mul.f32 	%f188, %f187, %f181;
	mul.f32 	%f189, %f188, %f180;
	selp.f32 	%f437, %f178, %f189, %p26;
	@%p24 bra 	$L__BB2_19;
	mov.f32 	%f190, 0f461C4000;
	add.rn.f32 	%f437, %f190, %f16;
$L__BB2_19:
	rcp.rn.f32 	%f192, %f437;
	add.s32 	%r20, %r18, %r17;
	st.shared.f32 	[%r20], %f192;
	add.s32 	%r21, %r19, %r6;
	cvt.rn.f32.u32 	%f193, %r21;
	add.f32 	%f194, %f193, %f193;
	div.rn.f32 	%f20, %f194, %f1;
	setp.eq.f32 	%p27, %f20, 0f00000000;
	mov.f32 	%f438, 0f3F800000;
	@%p27 bra 	$L__BB2_22;
	mul.rn.f32 	%f195, %f2, %f20;
	cvt.rni.f32.f32 	%f196, %f195;
	sub.f32 	%f197, %f195, %f196;
	neg.f32 	%f198, %f195;
	fma.rn.f32 	%f199, %f2, %f20, %f198;
	fma.rn.f32 	%f200, %f3, %f20, %f199;
	add.f32 	%f201, %f197, %f200;
	setp.gt.f32 	%p28, %f196, 0f00000000;
	selp.b32 	%r120, 0, -2097152000, %p28;
	abs.f32 	%f202, %f20;
	setp.num.f32 	%p29, %f202, %f202;
	setp.lt.f32 	%p30, %f195, 0f00000000;
	selp.f32 	%f203, 0f00000000, 0f7F800000, %p30;
	abs.f32 	%f204, %f195;
	setp.gt.f32 	%p31, %f204, 0f43180000;
	cvt.rzi.s32.f32 	%r121, %f196;
	shl.b32 	%r122, %r121, 23;
	sub.s32 	%r123, %r122, %r120;
	mov.b32 	%f205, %r123;
	add.s32 	%r124, %r120, 2130706432;
	mov.b32 	%f206, %r124;
	fma.rn.f32 	%f207, %f201, 0f391FCB8E, 0f3AAF85ED;
	fma.rn.f32 	%f208, %f207, %f201, 0f3C1D9856;
	fma.rn.f32 	%f209, %f208, %f201, 0f3D6357BB;
	fma.rn.f32 	%f210, %f209, %f201, 0f3E75FDEC;
	fma.rn.f32 	%f211, %f210, %f201, 0f3F317218;
	fma.rn.f32 	%f212, %f211, %f201, 0f3F800000;
	mul.f32 	%f213, %f212, %f206;
	mul.f32 	%f214, %f213, %f205;
	selp.f32 	%f438, %f203, %f214, %p31;
	@%p29 bra 	$L__BB2_22;
	mov.f32 	%f215, 0f461C4000;
	add.rn.f32 	%f438, %f215, %f20;
$L__BB2_22:
	rcp.rn.f32 	%f216, %f438;
	add.s32 	%r125, %r20, %r17;
	st.shared.f32 	[%r125], %f216;
	add.s32 	%r257, %r21, %r6;
	setp.lt.s32 	%p32, %r257, %r4;
	@%p32 bra 	$L__BB2_10;
$L__BB2_23:
	shl.b32 	%r126, %r4, 2;
	mov.u32 	%r127, smem;
	add.s32 	%r23, %r127, %r126;
	shl.b32 	%r128, %r80, 2;
	add.s32 	%r24, %r23, %r128;
	add.s32 	%r25, %r24, %r128;
	bar.sync 	0;
	setp.ge.s32 	%p33, %r273, %r80;
	@%p33 bra 	$L__BB2_29;
	cvt.rn.f32.u32 	%f24, %r1;
	mov.u32 	%r26, %ntid.x;
	cvta.to.global.u64 	%rd3, %rd9;
	mov.u32 	%r259, %r273;
$L__BB2_25:
	shr.u32 	%r129, %r259, 31;
	add.s32 	%r130, %r259, %r129;
	shl.b32 	%r131, %r130, 1;
	and.b32  	%r132, %r131, -4;
	add.s32 	%r134, %r127, %r132;
	ld.shared.f32 	%f217, [%r134];
	mul.f32 	%f218, %f217, %f24;
	sin.approx.f32 	%f25, %f218;
	cos.approx.f32 	%f26, %f218;
	and.b32  	%r135, %r130, -2;
	add.s32 	%r136, %r135, %r5;
	mul.wide.s32 	%rd13, %r136, 4;
	add.s64 	%rd14, %rd3, %rd13;
	ld.global.nc.f32 	%f27, [%rd14];
	ld.global.nc.f32 	%f28, [%rd14+4];
	and.b32  	%r137, %r259, 1;
	setp.eq.b32 	%p34, %r137, 1;
	@%p34 bra 	$L__BB2_27;
	mul.f32 	%f220, %f26, %f27;
	mul.f32 	%f221, %f25, %f28;
	sub.f32 	%f439, %f220, %f221;
	bra.uni 	$L__BB2_28;
$L__BB2_27:
	mul.f32 	%f219, %f26, %f28;
	fma.rn.f32 	%f439, %f25, %f27, %f219;
$L__BB2_28:
	shl.b32 	%r138, %r259, 2;
	add.s32 	%r139, %r25, %r138;
	st.shared.f32 	[%r139+384], %f439;
	add.s32 	%r259, %r259, %r26;
	setp.lt.s32 	%p35, %r259, %r80;
	@%p35 bra 	$L__BB2_25;
$L__BB2_29:
	bar.sync 	0;
	setp.lt.s32 	%p36, %r79, 1;
	mov.f32 	%f441, 0f00000000;
	@%p36 bra 	$L__BB2_89;
	mov.u32 	%r29, %ntid.x;
	shl.b32 	%r30, %r29, 1;
	and.b32  	%r31, %r273, 31;
	shr.u32 	%r141, %r273, 3;
	add.s32 	%r32, %r25, %r141;
	add.s32 	%r142, %r29, 31;
	shr.u32 	%r33, %r142, 5;
	shl.b32 	%r143, %r273, 2;
	and.b32  	%r144, %r143, 124;
	add.s32 	%r34, %r25, %r144;
	add.s32 	%r146, %r143, %r126;
	add.s32 	%r36, %r127, %r146;
	shl.b32 	%r37, %r29, 2;
	cvta.to.global.u64 	%rd4, %rd10;
	mov.f32 	%f442, 0fFF800000;
	mov.f32 	%f441, 0f00000000;
	mov.b32 	%r260, 0;
	mul.wide.s32 	%rd7, %r80, 4;
	mov.u32 	%r261, %r260;
$L__BB2_31:
	add.s32 	%r41, %r261, 64;
	min.s32 	%r42, %r79, %r41;
	and.b32  	%r43, %r42, 7;
	and.b32  	%r44, %r42, 15;
	sub.s32 	%r45, %r42, %r261;
	setp.lt.s32 	%p37, %r45, 1;
	@%p37 bra 	$L__BB2_49;
	mov.b32 	%r262, 0;
$L__BB2_33:
	setp.ge.s32 	%p38, %r273, %r80;
	add.s32 	%r47, %r262, %r261;
	@%p38 bra 	$L__BB2_36;
	cvt.rn.f32.u32 	%f35, %r47;
	mov.u32 	%r263, %r36;
	mov.u32 	%r264, %r273;
$L__BB2_35:
	shr.u32 	%r149, %r264, 31;
	add.s32 	%r150, %r264, %r149;
	shl.b32 	%r151, %r150, 1;
	and.b32  	%r152, %r151, -4;
	mov.u32 	%r153, smem;
	add.s32 	%r154, %r153, %r152;
	ld.shared.f32 	%f225, [%r154];
	mul.f32 	%f226, %f225, %f35;
	sin.approx.f32 	%f227, %f226;
	cos.approx.f32 	%f228, %f226;
	st.shared.f32 	[%r263], %f228;
	add.s32 	%r155, %r263, %r128;
	st.shared.f32 	[%r155], %f227;
	add.s32 	%r264, %r264, %r29;
	add.s32 	%r263, %r263, %r37;
	setp.lt.s32 	%p39, %r264, %r80;
	@%p39 bra 	$L__BB2_35;
$L__BB2_36:
	shl.b32 	%r265, %r273, 1;
	setp.ge.s32 	%p40, %r265, %r80;
	bar.sync 	0;
	mov.f32 	%f444, 0f00000000;
	@%p40 bra 	$L__BB2_39;
	mad.lo.s32 	%r53, %r47, %r80, %r3;
	mov.f32 	%f444, 0f00000000;
$L__BB2_38:
	add.s32 	%r156, %r53, %r265;
	mul.wide.s32 	%rd15, %r156, 4;
	add.s64 	%rd16, %rd4, %rd15;
	ld.global.nc.f32 	%f231, [%rd16];
	ld.global.nc.f32 	%f232, [%rd16+4];
	shl.b32 	%r157, %r265, 2;
	add.s32 	%r158, %r23, %r157;
	ld.shared.f32 	%f233, [%r158];
	mul.f32 	%f234, %f231, %f233;
	add.s32 	%r159, %r24, %r157;
	ld.shared.f32 	%f235, [%r159];
	mul.f32 	%f236, %f232, %f235;
	sub.f32 	%f237, %f234, %f236;
	mul.f32 	%f238, %f232, %f233;
	fma.rn.f32 	%f239, %f231, %f235, %f238;
	add.s32 	%r160, %r25, %r157;
	ld.shared.f32 	%f240, [%r160+384];
	ld.shared.f32 	%f241, [%r160+388];
	mul.f32 	%f242, %f241, %f239;
	fma.rn.f32 	%f243, %f240, %f237, %f242;
	add.f32 	%f444, %f444, %f243;
	add.s32 	%r265, %r265, %r30;
	setp.lt.s32 	%p41, %r265, %r80;
	@%p41 bra 	$L__BB2_38;
$L__BB2_39:
	setp.ne.s32 	%p42, %r31, 0;
	mov.b32 	%r161, %f444;
	shfl.sync.bfly.b32	%r162|%p43, %r161, 16, 31, -1;
	mov.b32 	%f244, %r162;
	add.f32 	%f245, %f444, %f244;
	mov.b32 	%r163, %f245;
	shfl.sync.bfly.b32	%r164|%p44, %r163, 8, 31, -1;
	mov.b32 	%f246, %r164;
	add.f32 	%f247, %f245, %f246;
	mov.b32 	%r165, %f247;
	shfl.sync.bfly.b32	%r166|%p45, %r165, 4, 31, -1;
	mov.b32 	%f248, %r166;
	add.f32 	%f249, %f247, %f248;
	mov.b32 	%r167, %f249;
	shfl.sync.bfly.b32	%r168|%p46, %r167, 2, 31, -1;
	mov.b32 	%f250, %r168;
	add.f32 	%f251, %f249, %f250;
	mov.b32 	%r169, %f251;
	shfl.sync.bfly.b32	%r170|%p47, %r169, 1, 31, -1;
	mov.b32 	%f252, %r170;
	add.f32 	%f39, %f251, %f252;
	@%p42 bra 	$L__BB2_41;
	st.shared.f32 	[%r32+256], %f39;
$L__BB2_41:
	setp.gt.u32 	%p48, %r273, 31;
	bar.sync 	0;
	@%p48 bra 	$L__BB2_46;
	setp.ge.u32 	%p49, %r273, %r33;
	mov.f32 	%f445, 0f00000000;
	@%p49 bra 	$L__BB2_44;
	ld.shared.f32 	%f445, [%r34+256];
$L__BB2_44:
	setp.ne.s32 	%p50, %r31, 0;
	mov.b32 	%r171, %f445;
	shfl.sync.bfly.b32	%r172|%p51, %r171, 16, 31, -1;
	mov.b32 	%f254, %r172;
	add.f32 	%f255, %f445, %f254;
	mov.b32 	%r173, %f255;
	shfl.sync.bfly.b32	%r174|%p52, %r173, 8, 31, -1;
	mov.b32 	%f256, %r174;
	add.f32 	%f257, %f255, %f256;
	mov.b32 	%r175, %f257;
	shfl.sync.bfly.b32	%r176|%p53, %r175, 4, 31, -1;
	mov.b32 	%f258, %r176;
	add.f32 	%f259, %f257, %f258;
	mov.b32 	%r177, %f259;
	shfl.sync.bfly.b32	%r178|%p54, %r177, 2, 31, -1;
	mov.b32 	%f260, %r178;
	add.f32 	%f261, %f259, %f260;
	mov.b32 	%r179, %f261;
	shfl.sync.bfly.b32	%r180|%p55, %r179, 1, 31, -1;
	mov.b32 	%f262, %r180;
	add.f32 	%f42, %f261, %f262;
	@%p50 bra 	$L__BB2_46;
	st.shared.f32 	[%r25+256], %f42;
$L__BB2_46:
	setp.ne.s32 	%p56, %r273, 0;
	bar.sync 	0;
	@%p56 bra 	$L__BB2_48;
	ld.param.f32 	%f433, [_Z34attention_fwd_kernel_rope_fused_v4ILi64EEvPKfS1_S1_Pfiiiiif_param_9];
	ld.shared.f32 	%f263, [%r25+256];
	mul.f32 	%f264, %f433, %f263;
	shl.b32 	%r181, %r262, 2;
	add.s32 	%r182, %r25, %r181;
	st.shared.f32 	[%r182], %f264;
$L__BB2_48:
	bar.sync 	0;
	add.s32 	%r262, %r262, 1;
	setp.lt.s32 	%p57, %r262, %r45;
	@%p57 bra 	$L__BB2_33;
$L__BB2_49:
	setp.ge.s32 	%p58, %r273, %r45;
	mov.f32 	%f447, 0fFF800000;
	@%p58 bra 	$L__BB2_52;
	mov.f32 	%f447, 0fFF800000;
	mov.u32 	%r266, %r273;
$L__BB2_51:
	shl.b32 	%r183, %r266, 2;
	add.s32 	%r184, %r25, %r183;
	ld.shared.f32 	%f267, [%r184];
	max.f32 	%f447, %f447, %f267;
	add.s32 	%r266, %r266, %r29;
	setp.lt.s32 	%p59, %r266, %r45;
	@%p59 bra 	$L__BB2_51;
$L__BB2_52:
	setp.ne.s32 	%p60, %r31, 0;
	mov.b32 	%r185, %f447;
	shfl.sync.bfly.b32	%r186|%p61, %r185, 16, 31, -1;
	mov.b32 	%f268, %r186;
	max.f32 	%f269, %f447, %f268;
	mov.b32 	%r187, %f269;
	shfl.sync.bfly.b32	%r188|%p62, %r187, 8, 31, -1;
	mov.b32 	%f270, %r188;
	max.f32 	%f271, %f269, %f270;
	mov.b32 	%r189, %f271;
	shfl.sync.bfly.b32	%r190|%p63, %r189, 4, 31, -1;
	mov.b32 	%f272, %r190;
	max.f32 	%f273, %f271, %f272;
	mov.b32 	%r191, %f273;
	shfl.sync.bfly.b32	%r192|%p64, %r191, 2, 31, -1;
	mov.b32 	%f274, %r192;
	max.f32 	%f275, %f273, %f274;
	mov.b32 	%r193, %f275;
	shfl.sync.bfly.b32	%r194|%p65, %r193, 1, 31, -1;
	mov.b32 	%f276, %r194;
	max.f32 	%f46, %f275, %f276;
	@%p60 bra 	$L__BB2_54;
	st.shared.f32 	[%r32+256], %f46;
$L__BB2_54:
	setp.gt.u32 	%p66, %r273, 31;
	bar.sync 	0;
	@%p66 bra 	$L__BB2_59;
	setp.ge.u32 	%p67, %r273, %r33;
	mov.f32 	%f448, 0fFF800000;
	@%p67 bra 	$L__BB2_57;
	ld.shared.f32 	%f448, [%r34+256];
$L__BB2_57:
	setp.ne.s32 	%p68, %r31, 0;
	mov.b32 	%r195, %f448;
	shfl.sync.bfly.b32	%r196|%p69, %r195, 16, 31, -1;
	mov.b32 	%f278, %r196;
	max.f32 	%f279, %f448, %f278;
	mov.b32 	%r197, %f279;
	shfl.sync.bfly.b32	%r198|%p70, %r197, 8, 31, -1;
	mov.b32 	%f280, %r198;
	max.f32 	%f281, %f279, %f280;
	mov.b32 	%r199, %f281;
	shfl.sync.bfly.b32	%r200|%p71, %r199, 4, 31, -1;
	mov.b32 	%f282, %r200;
	max.f32 	%f283, %f281, %f282;
	mov.b32 	%r201, %f283;
	shfl.sync.bfly.b32	%r202|%p72, %r201, 2, 31, -1;
	mov.b32 	%f284, %r202;
	max.f32 	%f285, %f283, %f284;
	mov.b32 	%r203, %f285;
	shfl.sync.bfly.b32	%r204|%p73, %r203, 1, 31, -1;
	mov.b32 	%f286, %r204;
	max.f32 	%f49, %f285, %f286;
	@%p68 bra 	$L__BB2_59;
	st.shared.f32 	[%r25+256], %f49;
$L__BB2_59:
	setp.ge.s32 	%p74, %r273, %r45;
	bar.sync 	0;
	ld.shared.f32 	%f288, [%r25+256];
	max.f32 	%f50, %f442, %f288;
	sub.f32 	%f289, %f442, %f50;
	fma.rn.f32 	%f290, %f289, 0f3BBB989D, 0f3F000000;
	cvt.sat.f32.f32 	%f291, %f290;
	mov.f32 	%f292, 0f4B400001;
	mov.f32 	%f293, 0f437C0000;
	fma.rm.f32 	%f294, %f291, %f293, %f292;
	add.f32 	%f295, %f294, 0fCB40007F;
	neg.f32 	%f296, %f295;
	fma.rn.f32 	%f297, %f289, 0f3FB8AA3B, %f296;
	fma.rn.f32 	%f298, %f289, 0f32A57060, %f297;
	mov.b32 	%r205, %f294;
	shl.b32 	%r206, %r205, 23;
	mov.b32 	%f299, %r206;
	ex2.approx.ftz.f32 	%f300, %f298;
	mul.f32 	%f51, %f300, %f299;
	mov.f32 	%f450, 0f00000000;
	@%p74 bra 	$L__BB2_62;
	mov.f32 	%f450, 0f00000000;
	mov.u32 	%r267, %r273;
$L__BB2_61:
	shl.b32 	%r207, %r267, 2;
	add.s32 	%r208, %r25, %r207;
	ld.shared.f32 	%f302, [%r208];
	sub.f32 	%f303, %f302, %f50;
	fma.rn.f32 	%f304, %f303, 0f3BBB989D, 0f3F000000;
	cvt.sat.f32.f32 	%f305, %f304;
	mov.f32 	%f306, 0f4B400001;
	mov.f32 	%f307, 0f437C0000;
	fma.rm.f32 	%f308, %f305, %f307, %f306;
	add.f32 	%f309, %f308, 0fCB40007F;
	neg.f32 	%f310, %f309;
	fma.rn.f32 	%f311, %f303, 0f3FB8AA3B, %f310;
	fma.rn.f32 	%f312, %f303, 0f32A57060, %f311;
	mov.b32 	%r209, %f308;
	shl.b32 	%r210, %r209, 23;
	mov.b32 	%f313, %r210;
	ex2.approx.ftz.f32 	%f314, %f312;
	mul.f32 	%f315, %f314, %f313;
	st.shared.f32 	[%r208], %f315;
	add.f32 	%f450, %f450, %f315;
	add.s32 	%r267, %r267, %r29;
	setp.lt.s32 	%p75, %r267, %r45;
	@%p75 bra 	$L__BB2_61;
$L__BB2_62:
	setp.ne.s32 	%p76, %r31, 0;
	mov.b32 	%r211, %f450;
	shfl.sync.bfly.b32	%r212|%p77, %r211, 16, 31, -1;
	mov.b32 	%f316, %r212;
	add.f32 	%f317, %f450, %f316;
	mov.b32 	%r213, %f317;
	shfl.sync.bfly.b32	%r214|%p78, %r213, 8, 31, -1;
	mov.b32 	%f318, %r214;
	add.f32 	%f319, %f317, %f318;
	mov.b32 	%r215, %f319;
	shfl.sync.bfly.b32	%r216|%p79, %r215, 4, 31, -1;
	mov.b32 	%f320, %r216;
	add.f32 	%f321, %f319, %f320;
	mov.b32 	%r217, %f321;
	shfl.sync.bfly.b32	%r218|%p80, %r217, 2, 31, -1;
	mov.b32 	%f322, %r218;
	add.f32 	%f323, %f321, %f322;
	mov.b32 	%r219, %f323;
	shfl.sync.bfly.b32	%r220|%p81, %r219, 1, 31, -1;
	mov.b32 	%f324, %r220;
	add.f32 	%f55, %f323, %f324;
	@%p76 bra 	$L__BB2_64;
	st.shared.f32 	[%r32+256], %f55;
$L__BB2_64:
	setp.gt.u32 	%p82, %r273, 31;
	bar.sync 	0;
	@%p82 bra 	$L__BB2_69;
	setp.ge.u32 	%p83, %r273, %r33;
	mov.f32 	%f451, 0f00000000;
	@%p83 bra 	$L__BB2_67;
	ld.shared.f32 	%f451, [%r34+256];
$L__BB2_67:
	setp.ne.s32 	%p84, %r31, 0;
	mov.b32 	%r221, %f451;
	shfl.sync.bfly.b32	%r222|%p85, %r221, 16, 31, -1;
	mov.b32 	%f326, %r222;
	add.f32 	%f327, %f451, %f326;
	mov.b32 	%r223, %f327;
	shfl.sync.bfly.b32	%r224|%p86, %r223, 8, 31, -1;
	mov.b32 	%f328, %r224;
	add.f32 	%f329, %f327, %f328;
	mov.b32 	%r225, %f329;
	shfl.sync.bfly.b32	%r226|%p87, %r225, 4, 31, -1;
	mov.b32 	%f330, %r226;
	add.f32 	%f331, %f329, %f330;
	mov.b32 	%r227, %f331;
	shfl.sync.bfly.b32	%r228|%p88, %r227, 2, 31, -1;
	mov.b32 	%f332, %r228;
	add.f32 	%f333, %f331, %f332;
	mov.b32 	%r229, %f333;
	shfl.sync.bfly.b32	%r230|%p89, %r229, 1, 31, -1;
	mov.b32 	%f334, %r230;
	add.f32 	%f58, %f333, %f334;
	@%p84 bra 	$L__BB2_69;
	st.shared.f32 	[%r25+256], %f58;
$L__BB2_69:
	setp.ge.s32 	%p90, %r273, %r80;
	bar.sync 	0;
	ld.shared.f32 	%f335, [%r25+256];
	fma.rn.f32 	%f441, %f441, %f51, %f335;
	@%p90 bra 	$L__BB2_88;
	shl.b32 	%r231, %r260, 6;
	sub.s32 	%r232, %r42, %r231;
	sub.s32 	%r61, %r232, %r44;
	and.b32  	%r62, %r42, 3;
	add.s32 	%r63, %r232, -1;
	mov.u32 	%r268, %r273;
$L__BB2_71:
	setp.eq.s32 	%p91, %r261, 0;
	add.s32 	%r233, %r268, %r5;
	mul.wide.s32 	%rd17, %r233, 4;
	add.s64 	%rd5, %rd2, %rd17;
	mov.f32 	%f452, 0f00000000;
	@%p91 bra 	$L__BB2_73;
	ld.global.f32 	%f452, [%rd5];
$L__BB2_73:
	setp.lt.s32 	%p92, %r45, 1;
	mov.f32 	%f460, 0f00000000;
	@%p92 bra 	$L__BB2_87;
	setp.lt.u32 	%p93, %r63, 15;
	add.s32 	%r65, %r268, %r3;
	mov.f32 	%f460, 0f00000000;
	mov.b32 	%r271, 0;
	@%p93 bra 	$L__BB2_77;
	mov.f32 	%f460, 0f00000000;
	mov.b32 	%r269, 0;
$L__BB2_76:
	.pragma "nounroll";
	add.s32 	%r236, %r269, %r261;
	shl.b32 	%r237, %r269, 2;
	add.s32 	%r238, %r25, %r237;
	ld.shared.f32 	%f341, [%r238];
	mad.lo.s32 	%r239, %r236, %r80, %r65;
	mul.wide.s32 	%rd18, %r239, 4;
	add.s64 	%rd19, %rd1, %rd18;
	ld.global.nc.f32 	%f342, [%rd19];
	fma.rn.f32 	%f343, %f341, %f342, %f460;
	ld.shared.f32 	%f344, [%r238+4];
	mul.wide.s32 	%rd20, %r80, 4;
	add.s64 	%rd21, %rd19, %rd20;
	ld.global.nc.f32 	%f345, [%rd21];
	fma.rn.f32 	%f346, %f344, %f345, %f343;
	ld.shared.f32 	%f347, [%r238+8];
	add.s64 	%rd22, %rd21, %rd20;
	ld.global.nc.f32 	%f348, [%rd22];
	fma.rn.f32 	%f349, %f347, %f348, %f346;
	ld.shared.f32 	%f350, [%r238+12];
	add.s64 	%rd23, %rd22, %rd20;
	ld.global.nc.f32 	%f351, [%rd23];
	fma.rn.f32 	%f352, %f350, %f351, %f349;
	ld.shared.f32 	%f353, [%r238+16];
	add.s64 	%rd24, %rd23, %rd20;
	ld.global.nc.f32 	%f354, [%rd24];
	fma.rn.f32 	%f355, %f353, %f354, %f352;
	ld.shared.f32 	%f356, [%r238+20];
	add.s64 	%rd25, %rd24, %rd20;
	ld.global.nc.f32 	%f357, [%rd25];
	fma.rn.f32 	%f358, %f356, %f357, %f355;
	ld.shared.f32 	%f359, [%r238+24];
	add.s64 	%rd26, %rd25, %rd20;
	ld.global.nc.f32 	%f360, [%rd26];
	fma.rn.f32 	%f361, %f359, %f360, %f358;
	ld.shared.f32 	%f362, [%r238+28];
	add.s64 	%rd27, %rd26, %rd20;
	ld.global.nc.f32 	%f363, [%rd27];
	fma.rn.f32 	%f364, %f362, %f363, %f361;
	ld.shared.f32 	%f365, [%r238+32];
	add.s64 	%rd28, %rd27, %rd20;
	ld.global.nc.f32 	%f366, [%rd28];
	fma.rn.f32 	%f367, %f365, %f366, %f364;
	ld.shared.f32 	%f368, [%r238+36];
	add.s64 	%rd29, %rd28, %rd20;
	ld.global.nc.f32 	%f369, [%rd29];
	fma.rn.f32 	%f370, %f368, %f369, %f367;
	ld.shared.f32 	%f371, [%r238+40];
	add.s64 	%rd30, %rd29, %rd20;
	ld.global.nc.f32 	%f372, [%rd30];
	fma.rn.f32 	%f373, %f371, %f372, %f370;
	ld.shared.f32 	%f374, [%r238+44];
	add.s64 	%rd31, %rd30, %rd20;
	ld.global.nc.f32 	%f375, [%rd31];
	fma.rn.f32 	%f376, %f374, %f375, %f373;
	ld.shared.f32 	%f377, [%r238+48];
	add.s64 	%rd32, %rd31, %rd20;
	ld.global.nc.f32 	%f378, [%rd32];
	fma.rn.f32 	%f379, %f377, %f378, %f376;
	ld.shared.f32 	%f380, [%r238+52];
	add.s64 	%rd33, %rd32, %rd20;
	ld.global.nc.f32 	%f381, [%rd33];
	fma.rn.f32 	%f382, %f380, %f381, %f379;
	ld.shared.f32 	%f383, [%r238+56];
	add.s64 	%rd34, %rd33, %rd20;
	ld.global.nc.f32 	%f384, [%rd34];
	fma.rn.f32 	%f385, %f383, %f384, %f382;
	ld.shared.f32 	%f386, [%r238+60];
	add.s64 	%rd35, %rd34, %rd20;
	ld.global.nc.f32 	%f387, [%rd35];
	fma.rn.f32 	%f460, %f386, %f387, %f385;
	add.s32 	%r269, %r269, 16;
	setp.ne.s32 	%p94, %r269, %r61;
	mov.u32 	%r271, %r61;
	@%p94 bra 	$L__BB2_76;
$L__BB2_77:
	setp.eq.s32 	%p95, %r44, 0;
	@%p95 bra 	$L__BB2_87;
	add.s32 	%r240, %r44, -1;
	setp.lt.u32 	%p96, %r240, 7;
	@%p96 bra 	$L__BB2_80;
	add.s32 	%r241, %r271, %r261;
	shl.b32 	%r242, %r271, 2;
	add.s32 	%r243, %r25, %r242;
	ld.shared.f32 	%f389, [%r243];
	mad.lo.s32 	%r244, %r241, %r80, %r65;
	mul.wide.s32 	%rd36, %r244, 4;
	add.s64 	%rd37, %rd1, %rd36;
	ld.global.nc.f32 	%f390, [%rd37];
	fma.rn.f32 	%f391, %f389, %f390, %f460;
	ld.shared.f32 	%f392, [%r243+4];
	mul.wide.s32 	%rd38, %r80, 4;
	add.s64 	%rd39, %rd37, %rd38;
	ld.global.nc.f32 	%f393, [%rd39];
	fma.rn.f32 	%f394, %f392, %f393, %f391;
	ld.shared.f32 	%f395, [%r243+8];
	add.s64 	%rd40, %rd39, %rd38;
	ld.global.nc.f32 	%f396, [%rd40];
	fma.rn.f32 	%f397, %f395, %f396, %f394;
	ld.shared.f32 	%f398, [%r243+12];
	add.s64 	%rd41, %rd40, %rd38;
	ld.global.nc.f32 	%f399, [%rd41];
	fma.rn.f32 	%f400, %f398, %f399, %f397;
	ld.shared.f32 	%f401, [%r243+16];
	add.s64 	%rd42, %rd41, %rd38;
	ld.global.nc.f32 	%f402, [%rd42];
	fma.rn.f32 	%f403, %f401, %f402, %f400;
	ld.shared.f32 	%f404, [%r243+20];
	add.s64 	%rd43, %rd42, %rd38;
	ld.global.nc.f32 	%f405, [%rd43];
	fma.rn.f32 	%f406, %f404, %f405, %f403;
	ld.shared.f32 	%f407, [%r243+24];
	add.s64 	%rd44, %rd43, %rd38;
	ld.global.nc.f32 	%f408, [%rd44];
	fma.rn.f32 	%f409, %f407, %f408, %f406;
	ld.shared.f32 	%f410, [%r243+28];
	add.s64 	%rd45, %rd44, %rd38;
	ld.global.nc.f32 	%f411, [%rd45];
	fma.rn.f32 	%f460, %f410, %f411, %f409;
	add.s32 	%r271, %r271, 8;
$L__BB2_80:
	setp.eq.s32 	%p97, %r43, 0;
	@%p97 bra 	$L__BB2_87;
	add.s32 	%r245, %r43, -1;
	setp.lt.u32 	%p98, %r245, 3;
	@%p98 bra 	$L__BB2_83;
	add.s32 	%r246, %r271, %r261;
	shl.b32 	%r247, %r271, 2;
	add.s32 	%r248, %r25, %r247;
	ld.shared.f32 	%f413, [%r248];
	mad.lo.s32 	%r249, %r246, %r80, %r65;
	mul.wide.s32 	%rd46, %r249, 4;
	add.s64 	%rd47, %rd1, %rd46;
	ld.global.nc.f32 	%f414, [%rd47];
	fma.rn.f32 	%f415, %f413, %f414, %f460;
	ld.shared.f32 	%f416, [%r248+4];
	add.s64 	%rd49, %rd47, %rd7;
	ld.global.nc.f32 	%f417, [%rd49];
	fma.rn.f32 	%f418, %f416, %f417, %f415;
	ld.shared.f32 	%f419, [%r248+8];
	add.s64 	%rd50, %rd49, %rd7;
	ld.global.nc.f32 	%f420, [%rd50];
	fma.rn.f32 	%f421, %f419, %f420, %f418;
	ld.shared.f32 	%f422, [%r248+12];
	add.s64 	%rd51, %rd50, %rd7;
	ld.global.nc.f32 	%f423, [%rd51];
	fma.rn.f32 	%f460, %f422, %f423, %f421;
	add.s32 	%r271, %r271, 4;
$L__BB2_83:
	setp.eq.s32 	%p99, %r62, 0;
	@%p99 bra 	$L__BB2_87;
	setp.eq.s32 	%p100, %r62, 1;
	add.s32 	%r250, %r271, %r261;
	shl.b32 	%r251, %r271, 2;
	add.s32 	%r73, %r25, %r251;
	ld.shared.f32 	%f424, [%r73];
	mad.lo.s32 	%r252, %r250, %r80, %r65;
	mul.wide.s32 	%rd52, %r252, 4;
	add.s64 	%rd6, %rd1, %rd52;
	ld.global.nc.f32 	%f425, [%rd6];
	fma.rn.f32 	%f460, %f424, %f425, %f460;
	@%p100 bra 	$L__BB2_87;
	setp.eq.s32 	%p101, %r62, 2;
	ld.shared.f32 	%f426, [%r73+4];
	add.s64 	%rd8, %rd6, %rd7;
	ld.global.nc.f32 	%f427, [%rd8];
	fma.rn.f32 	%f460, %f426, %f427, %f460;
	@%p101 bra 	$L__BB2_87;
	ld.shared.f32 	%f428, [%r73+8];
	add.s64 	%rd53, %rd8, %rd7;
	ld.global.nc.f32 	%f429, [%rd53];
	fma.rn.f32 	%f460, %f428, %f429, %f460;
$L__BB2_87:
	fma.rn.f32 	%f430, %f51, %f452, %f460;
	add.s32 	%r253, %r268, %r5;
	mul.wide.s32 	%rd54, %r253, 4;
	add.s64 	%rd55, %rd2, %rd54;
	st.global.f32 	[%rd55], %f430;
	add.s32 	%r268, %r268, %r29;
	setp.lt.s32 	%p102, %r268, %r80;
	@%p102 bra 	$L__BB2_71;
$L__BB2_88:
	bar.sync 	0;
	setp.lt.s32 	%p103, %r41, %r79;
	add.s32 	%r260, %r260, 1;
	mov.u32 	%r261, %r41;
	mov.f32 	%f442, %f50;
	@%p103 bra 	$L__BB2_31;
$L__BB2_89:
	setp.ge.s32 	%p104, %r273, %r80;
	@%p104 bra 	$L__BB2_92;
	mov.u32 	%r38, %ntid.x;
$L__BB2_91:
	add.s32 	%r254, %r273, %r5;
	mul.wide.s32 	%rd56, %r254, 4;
	add.s64 	%rd57, %rd2, %rd56;
	ld.global.f32 	%f431, [%rd57];
	div.rn.f32 	%f432, %f431, %f441;
	st.global.f32 	[%rd57], %f432;
	add.s32 	%r273, %r273, %r38;
	setp.lt.s32 	%p105, %r273, %r80;
	@%p105 bra 	$L__BB2_91;
$L__BB2_92:
	ret;

}
	// .globl	_Z31attention_fwd_kernel_rope_fusedILi64EEvPKfS1_S1_PfS1_S1_iiiiif
.visible .entry _Z31attention_fwd_kernel_rope_fusedILi64EEvPKfS1_S1_PfS1_S1_iiiiif(
	.param .u64 .ptr .align 1 _Z31attention_fwd_kernel_rope_fusedILi64EEvPKfS1_S1_PfS1_S1_iiiiif_param_0,
	.param .u64 .ptr .align 1 _Z31attention_fwd_kernel_rope_fusedILi64EEvPKfS1_S1_PfS1_S1_iiiiif_param_1,
	.param .u64 .ptr .align 1 _Z31attention_fwd_kernel_rope_fusedILi64EEvPKfS1_S1_PfS1_S1_iiiiif_param_2,
	.param .u64 .ptr .align 1 _Z31attention_fwd_kernel_rope_fusedILi64EEvPKfS1_S1_PfS1_S1_iiiiif_param_3,
	.param .u64 .ptr .align 1 _Z31attention_fwd_kernel_rope_fusedILi64EEvPKfS1_S1_PfS1_S1_iiiiif_param_4,
	.param .u64 .ptr .align 1 _Z31attention_fwd_kernel_rope_fusedILi64EEvPKfS1_S1_PfS1_S1_iiiiif_param_5,
	.param .u32 _Z31attention_fwd_kernel_rope_fusedILi64EEvPKfS1_S1_PfS1_S1_iiiiif_param_6,
	.param .u32 _Z31attention_fwd_kernel_rope_fusedILi64EEvPKfS1_S1_PfS1_S1_iiiiif_param_7,
	.param .u32 _Z31attention_fwd_kernel_rope_fusedILi64EEvPKfS1_S1_PfS1_S1_iiiiif_param_8,
	.param .u32 _Z31attention_fwd_kernel_rope_fusedILi64EEvPKfS1_S1_PfS1_S1_iiiiif_param_9,
	.param .u32 _Z31attention_fwd_kernel_rope_fusedILi64EEvPKfS1_S1_PfS1_S1_iiiiif_param_10,
	.param .f32 _Z31attention_fwd_kernel_rope_fusedILi64EEvPKfS1_S1_PfS1_S1_iiiiif_param_11
)
{
	.reg .pred 	%p<75>;
	.reg .b32 	%r<277>;
	.reg .b32 	%f<610>;
	.reg .b64 	%rd<98>;

	ld.param.u64 	%rd13, [_Z31attention_fwd_kernel_rope_fusedILi64EEvPKfS1_S1_PfS1_S1_iiiiif_param_0];
	ld.param.u64 	%rd14, [_Z31attention_fwd_kernel_rope_fusedILi64EEvPKfS1_S1_PfS1_S1_iiiiif_param_1];
	ld.param.u64 	%rd15, [_Z31attention_fwd_kernel_rope_fusedILi64EEvPKfS1_S1_PfS1_S1_iiiiif_param_2];
	ld.param.u64 	%rd16, [_Z31attention_fwd_kernel_rope_fusedILi64EEvPKfS1_S1_PfS1_S1_iiiiif_param_3];
	ld.param.u64 	%rd17, [_Z31attention_fwd_kernel_rope_fusedILi64EEvPKfS1_S1_PfS1_S1_iiiiif_param_4];
	ld.param.u64 	%rd18, [_Z31attention_fwd_kernel_rope_fusedILi64EEvPKfS1_S1_PfS1_S1_iiiiif_param_5];
	ld.param.u32 	%r84, [_Z31attention_fwd_kernel_rope_fusedILi64EEvPKfS1_S1_PfS1_S1_iiiiif_param_8];
	ld.param.u32 	%r85, [_Z31attention_fwd_kernel_rope_fusedILi64EEvPKfS1_S1_PfS1_S1_iiiiif_param_9];
	ld.param.u32 	%r86, [_Z31attention_fwd_kernel_rope_fusedILi64EEvPKfS1_S1_PfS1_S1_iiiiif_param_10];
	ld.param.f32 	%f63, [_Z31attention_fwd_kernel_rope_fusedILi64EEvPKfS1_S1_PfS1_S1_iiiiif_param_11];
	cvta.to.global.u64 	%rd1, %rd14;
	cvta.to.global.u64 	%rd2, %rd15;
	cvta.to.global.u64 	%rd3, %rd16;
	cvta.to.global.u64 	%rd4, %rd18;
	cvta.to.global.u64 	%rd5, %rd17;
	cvta.to.global.u64 	%rd6, %rd13;
	mov.u32 	%r1, %ctaid.x;
	setp.ge.s32 	%p1, %r1, %r84;
	@%p1 bra 	$L__BB3_18;
	mov.u32 	%r87, %ctaid.y;
	mov.u32 	%r276, %tid.x;
	mul.lo.s32 	%r88, %r86, %r84;
	mul.lo.s32 	%r89, %r86, %r85;
	mul.lo.s32 	%r3, %r89, %r87;
	mul.lo.s32 	%r4, %r86, %r1;
	mad.lo.s32 	%r5, %r88, %r87, %r4;
	and.b32  	%r6, %r86, 3;
	setp.eq.s32 	%p2, %r6, 0;
	@%p2 bra 	$L__BB3_6;
	setp.ge.s32 	%p3, %r276, %r86;
	@%p3 bra 	$L__BB3_11;
	mov.u32 	%r7, %ntid.x;
	mov.u32 	%r97, smem;
	mov.u32 	%r251, %r276;
$L__BB3_4:
	shr.u32 	%r90, %r251, 31;
	add.s32 	%r91, %r251, %r90;
	and.b32  	%r92, %r91, -2;
	add.s32 	%r93, %r92, %r5;
	mul.wide.s32 	%rd19, %r93, 4;
	add.s64 	%rd20, %rd6, %rd19;
	ld.global.nc.f32 	%f1, [%rd20];
	ld.global.nc.f32 	%f2, [%rd20+4];
	add.s32 	%r94, %r92, %r4;
	mul.wide.s32 	%rd21, %r94, 4;
	add.s64 	%rd22, %rd5, %rd21;
	ld.global.nc.f32 	%f3, [%rd22];
	add.s64 	%rd23, %rd4, %rd21;
	ld.global.nc.f32 	%f4, [%rd23];
	and.b32  	%r95, %r251, 1;
	setp.eq.b32 	%p4, %r95, 1;
	@%p4 bra 	$L__BB3_9;
	mul.f32 	%f65, %f1, %f3;
	mul.f32 	%f66, %f2, %f4;
	sub.f32 	%f579, %f65, %f66;
	bra.uni 	$L__BB3_10;
$L__BB3_6:
	shl.b32 	%r250, %r276, 2;
	setp.ge.s32 	%p6, %r250, %r86;
	@%p6 bra 	$L__BB3_11;
	mov.u32 	%r99, %ntid.x;
	shl.b32 	%r9, %r99, 2;
	mov.u32 	%r103, smem;
$L__BB3_8:
	add.s32 	%r100, %r250, %r5;
	mul.wide.s32 	%rd24, %r100, 4;
	add.s64 	%rd25, %rd6, %rd24;
	ld.global.nc.v4.f32 	{%f67, %f68, %f69, %f70}, [%rd25];
	add.s32 	%r101, %r250, %r4;
	mul.wide.s32 	%rd26, %r101, 4;
	add.s64 	%rd27, %rd5, %rd26;
	ld.global.nc.v4.f32 	{%f71, %f72, %f73, %f74}, [%rd27];
	add.s64 	%rd28, %rd4, %rd26;
	ld.global.nc.v4.f32 	{%f75, %f76, %f77, %f78}, [%rd28];
	mul.f32 	%f79, %f67, %f71;
	mul.f32 	%f80, %f68, %f75;
	sub.f32 	%f81, %f79, %f80;
	mul.f32 	%f82, %f67, %f75;
	fma.rn.f32 	%f83, %f68, %f71, %f82;
	mul.f32 	%f84, %f69, %f73;
	mul.f32 	%f85, %f70, %f77;
	sub.f32 	%f86, %f84, %f85;
	mul.f32 	%f87, %f69, %f77;
	fma.rn.f32 	%f88, %f70, %f73, %f87;
	shl.b32 	%r102, %r250, 2;
	add.s32 	%r104, %r103, %r102;
	st.shared.v4.f32 	[%r104+384], {%f81, %f83, %f86, %f88};
	add.s32 	%r250, %r250, %r9;
	setp.lt.s32 	%p7, %r250, %r86;
	@%p7 bra 	$L__BB3_8;
	bra.uni 	$L__BB3_11;
$L__BB3_9:
	mul.f32 	%f64, %f1, %f4;
	fma.rn.f32 	%f579, %f2, %f3, %f64;
$L__BB3_10:
	shl.b32 	%r96, %r251, 2;
	add.s32 	%r98, %r97, %r96;
	st.shared.f32 	[%r98+384], %f579;
	add.s32 	%r251, %r251, %r7;
	setp.lt.s32 	%p5, %r251, %r86;
	@%p5 bra 	$L__BB3_4;
$L__BB3_11:
	bar.sync 	0;
	setp.lt.s32 	%p8, %r85, 1;
	mov.f32 	%f581, 0f00000000;
	@%p8 bra 	$L__BB3_15;
	mov.u32 	%r14, %ntid.x;
	and.b32  	%r15, %r276, 31;
	add.s32 	%r16, %r86, -1;
	shr.u32 	%r106, %r16, 2;
	add.s32 	%r107, %r106, 1;
	mul.f32 	%f8, %f63, 0f00000000;
	and.b32  	%r17, %r107, 2147483644;
	add.s64 	%rd7, %rd1, 16;
	add.s64 	%rd8, %rd4, 16;
	mov.f32 	%f582, 0fFF800000;
	mov.f32 	%f581, 0f00000000;
	mov.b32 	%r252, 0;
	mov.u32 	%r253, %r252;
$L__BB3_13:
	add.s32 	%r21, %r253, 64;
	min.s32 	%r22, %r85, %r21;
	and.b32  	%r23, %r22, 7;
	and.b32  	%r24, %r22, 15;
	sub.s32 	%r25, %r22, %r253;
	setp.ge.s32 	%p9, %r276, %r25;
	@%p9 bra 	$L__BB3_43;
	setp.ne.s32 	%p10, %r6, 0;
	@%p10 bra 	$L__BB3_31;
	bra.uni 	$L__BB3_19;
$L__BB3_15:
	setp.ge.s32 	%p73, %r276, %r86;
	@%p73 bra 	$L__BB3_18;
	mov.u32 	%r18, %ntid.x;
$L__BB3_17:
	add.s32 	%r249, %r276, %r5;
	mul.wide.s32 	%rd96, %r249, 4;
	add.s64 	%rd97, %rd3, %rd96;
	ld.global.f32 	%f577, [%rd97];
	div.rn.f32 	%f578, %f577, %f581;
	st.global.f32 	[%rd97], %f578;
	add.s32 	%r276, %r276, %r18;
	setp.lt.s32 	%p74, %r276, %r86;
	@%p74 bra 	$L__BB3_17;
$L__BB3_18:
	ret;
$L__BB3_19:
	setp.gt.s32 	%p19, %r86, 0;
	mov.u32 	%r259, %r276;
	@%p19 bra 	$L__BB3_20;
	bra.uni 	$L__BB3_30;
$L__BB3_20:
	mov.u32 	%r254, %r276;
$L__BB3_21:
	setp.lt.u32 	%p21, %r16, 12;
	add.s32 	%r141, %r254, %r253;
	mul.lo.s32 	%r27, %r141, %r86;
	add.s32 	%r28, %r27, %r3;
	mov.f32 	%f584, 0f00000000;
	mov.b32 	%r257, 0;
	@%p21 bra 	$L__BB3_24;
	mov.f32 	%f584, 0f00000000;
	mov.b32 	%r257, 0;
	mov.u32 	%r256, %r257;
$L__BB3_23:
	.pragma "nounroll";
	add.s32 	%r143, %r257, %r28;
	mul.wide.s32 	%rd44, %r143, 4;
	add.s64 	%rd45, %rd1, %rd44;
	ld.global.nc.v4.f32 	{%f195, %f196, %f197, %f198}, [%rd45];
	add.s32 	%r144, %r257, %r27;
	mul.wide.s32 	%rd46, %r144, 4;
	add.s64 	%rd47, %rd5, %rd46;
	ld.global.nc.v4.f32 	{%f199, %f200, %f201, %f202}, [%rd47];
	add.s64 	%rd48, %rd4, %rd46;
	ld.global.nc.v4.f32 	{%f203, %f204, %f205, %f206}, [%rd48];
	shl.b32 	%r145, %r257, 2;
	mov.u32 	%r146, smem;
	add.s32 	%r147, %r146, %r145;
	ld.shared.v4.f32 	{%f207, %f208, %f209, %f210}, [%r147+384];
	mul.f32 	%f211, %f195, %f199;
	mul.f32 	%f212, %f196, %f203;
	sub.f32 	%f213, %f211, %f212;
	mul.f32 	%f214, %f195, %f203;
	fma.rn.f32 	%f215, %f196, %f199, %f214;
	mul.f32 	%f216, %f197, %f201;
	mul.f32 	%f217, %f198, %f205;
	sub.f32 	%f218, %f216, %f217;
	mul.f32 	%f219, %f197, %f205;
	fma.rn.f32 	%f220, %f198, %f201, %f219;
	mul.f32 	%f221, %f215, %f208;
	fma.rn.f32 	%f222, %f207, %f213, %f221;
	fma.rn.f32 	%f223, %f218, %f209, %f222;
	fma.rn.f32 	%f224, %f220, %f210, %f223;
	add.f32 	%f225, %f584, %f224;
	ld.global.nc.v4.f32 	{%f226, %f227, %f228, %f229}, [%rd45+16];
	ld.global.nc.v4.f32 	{%f230, %f231, %f232, %f233}, [%rd47+16];
	ld.global.nc.v4.f32 	{%f234, %f235, %f236, %f237}, [%rd48+16];
	ld.shared.v4.f32 	{%f238, %f239, %f240, %f241}, [%r147+400];
	mul.f32 	%f242, %f226, %f230;
	mul.f32 	%f243, %f227, %f234;
	sub.f32 	%f244, %f242, %f243;
	mul.f32 	%f245, %f226, %f234;
	fma.rn.f32 	%f246, %f227, %f230, %f245;
	mul.f32 	%f247, %f228, %f232;
	mul.f32 	%f248, %f229, %f236;
	sub.f32 	%f249, %f247, %f248;
	mul.f32 	%f250, %f228, %f236;
	fma.rn.f32 	%f251, %f229, %f232, %f250;
	mul.f32 	%f252, %f246, %f239;
	fma.rn.f32 	%f253, %f238, %f244, %f252;
	fma.rn.f32 	%f254, %f249, %f240, %f253;
	fma.rn.f32 	%f255, %f251, %f241, %f254;
	add.f32 	%f256, %f225, %f255;
	ld.global.nc.v4.f32 	{%f257, %f258, %f259, %f260}, [%rd45+32];
	ld.global.nc.v4.f32 	{%f261, %f262, %f263, %f264}, [%rd47+32];
	ld.global.nc.v4.f32 	{%f265, %f266, %f267, %f268}, [%rd48+32];
	ld.shared.v4.f32 	{%f269, %f270, %f271, %f272}, [%r147+416];
	mul.f32 	%f273, %f257, %f261;
	mul.f32 	%f274, %f258, %f265;
	sub.f32 	%f275, %f273, %f274;
	mul.f32 	%f276, %f257, %f265;
	fma.rn.f32 	%f277, %f258, %f261, %f276;
	mul.f32 	%f278, %f259, %f263;
	mul.f32 	%f279, %f260, %f267;
	sub.f32 	%f280, %f278, %f279;
	mul.f32 	%f281, %f259, %f267;
	fma.rn.f32 	%f282, %f260, %f263, %f281;
	mul.f32 	%f283, %f277, %f270;
	fma.rn.f32 	%f284, %f269, %f275, %f283;
	fma.rn.f32 	%f285, %f280, %f271, %f284;
	fma.rn.f32 	%f286, %f282, %f272, %f285;
	add.f32 	%f287, %f256, %f286;
	ld.global.nc.v4.f32 	{%f288, %f289, %f290, %f291}, [%rd45+48];
	ld.global.nc.v4.f32 	{%f292, %f293, %f294, %f295}, [%rd47+48];
	ld.global.nc.v4.f32 	{%f296, %f297, %f298, %f299}, [%rd48+48];
	ld.shared.v4.f32 	{%f300, %f301, %f302, %f303}, [%r147+432];
	mul.f32 	%f304, %f288, %f292;
	mul.f32 	%f305, %f289, %f296;
	sub.f32 	%f306, %f304, %f305;
	mul.f32 	%f307, %f288, %f296;
	fma.rn.f32 	%f308, %f289, %f292, %f307;
	mul.f32 	%f309, %f290, %f294;
	mul.f32 	%f310, %f291, %f298;
	sub.f32 	%f311, %f309, %f310;
	mul.f32 	%f312, %f290, %f298;
	fma.rn.f32 	%f313, %f291, %f294, %f312;
	mul.f32 	%f314, %f308, %f301;
	fma.rn.f32 	%f315, %f300, %f306, %f314;
	fma.rn.f32 	%f316, %f311, %f302, %f315;
	fma.rn.f32 	%f317, %f313, %f303, %f316;
	add.f32 	%f584, %f287, %f317;
	add.s32 	%r257, %r257, 16;
	add.s32 	%r256, %r256, 4;
	setp.ne.s32 	%p22, %r256, %r17;
	@%p22 bra 	$L__BB3_23;
$L__BB3_24:
	shr.u32 	%r148, %r16, 2;
	add.s32 	%r149, %r148, 1;
	and.b32  	%r150, %r149, 3;
	setp.eq.s32 	%p23, %r150, 0;
	@%p23 bra 	$L__BB3_29;
	and.b32  	%r151, %r16, 12;
	setp.eq.s32 	%p24, %r151, 0;
	@%p24 bra 	$L__BB3_27;
	add.s32 	%r152, %r257, %r28;
	mul.wide.s32 	%rd49, %r152, 4;
	add.s64 	%rd50, %rd1, %rd49;
	ld.global.nc.v4.f32 	{%f319, %f320, %f321, %f322}, [%rd50];
	add.s32 	%r153, %r257, %r27;
	mul.wide.s32 	%rd51, %r153, 4;
	add.s64 	%rd52, %rd5, %rd51;
	ld.global.nc.v4.f32 	{%f323, %f324, %f325, %f326}, [%rd52];
	add.s64 	%rd53, %rd4, %rd51;
	ld.global.nc.v4.f32 	{%f327, %f328, %f329, %f330}, [%rd53];
	shl.b32 	%r154, %r257, 2;
	mov.u32 	%r155, smem;
	add.s32 	%r156, %r155, %r154;
	ld.shared.v4.f32 	{%f331, %f332, %f333, %f334}, [%r156+384];
	mul.f32 	%f335, %f319, %f323;
	mul.f32 	%f336, %f320, %f327;
	sub.f32 	%f337, %f335, %f336;
	mul.f32 	%f338, %f319, %f327;
	fma.rn.f32 	%f339, %f320, %f323, %f338;
	mul.f32 	%f340, %f321, %f325;
	mul.f32 	%f341, %f322, %f329;
	sub.f32 	%f342, %f340, %f341;
	mul.f32 	%f343, %f321, %f329;
	fma.rn.f32 	%f344, %f322, %f325, %f343;
	mul.f32 	%f345, %f339, %f332;
	fma.rn.f32 	%f346, %f331, %f337, %f345;
	fma.rn.f32 	%f347, %f342, %f333, %f346;
	fma.rn.f32 	%f348, %f344, %f334, %f347;
	add.f32 	%f349, %f584, %f348;
	ld.global.nc.v4.f32 	{%f350, %f351, %f352, %f353}, [%rd50+16];
	ld.global.nc.v4.f32 	{%f354, %f355, %f356, %f357}, [%rd52+16];
	ld.global.nc.v4.f32 	{%f358, %f359, %f360, %f361}, [%rd53+16];
	ld.shared.v4.f32 	{%f362, %f363, %f364, %f365}, [%r156+400];
	mul.f32 	%f366, %f350, %f354;
	mul.f32 	%f367, %f351, %f358;
	sub.f32 	%f368, %f366, %f367;
	mul.f32 	%f369, %f350, %f358;
	fma.rn.f32 	%f370, %f351, %f354, %f369;
	mul.f32 	%f371, %f352, %f356;
	mul.f32 	%f372, %f353, %f360;
	sub.f32 	%f373, %f371, %f372;
	mul.f32 	%f374, %f352, %f360;
	fma.rn.f32 	%f375, %f353, %f356, %f374;
	mul.f32 	%f376, %f370, %f363;
	fma.rn.f32 	%f377, %f362, %f368, %f376;
	fma.rn.f32 	%f378, %f373, %f364, %f377;
	fma.rn.f32 	%f379, %f375, %f365, %f378;
	add.f32 	%f584, %f349, %f379;
	add.s32 	%r257, %r257, 8;
$L__BB3_27:
	and.b32  	%r157, %r16, 4;
	setp.ne.s32 	%p25, %r157, 0;
	@%p25 bra 	$L__BB3_29;
	add.s32 	%r158, %r257, %r28;
	mul.wide.s32 	%rd54, %r158, 4;
	add.s64 	%rd55, %rd1, %rd54;
	ld.global.nc.v4.f32 	{%f380, %f381, %f382, %f383}, [%rd55];
	add.s32 	%r159, %r257, %r27;
	mul.wide.s32 	%rd56, %r159, 4;
	add.s64 	%rd57, %rd5, %rd56;
	ld.global.nc.v4.f32 	{%f384, %f385, %f386, %f387}, [%rd57];
	add.s64 	%rd58, %rd4, %rd56;
	ld.global.nc.v4.f32 	{%f388, %f389, %f390, %f391}, [%rd58];
	shl.b32 	%r160, %r257, 2;
	mov.u32 	%r161, smem;
	add.s32 	%r162, %r161, %r160;
	ld.shared.v4.f32 	{%f392, %f393, %f394, %f395}, [%r162+384];
	mul.f32 	%f396, %f380, %f384;
	mul.f32 	%f397, %f381, %f388;
	sub.f32 	%f398, %f396, %f397;
	mul.f32 	%f399, %f380, %f388;
	fma.rn.f32 	%f400, %f381, %f384, %f399;
	mul.f32 	%f401, %f382, %f386;
	mul.f32 	%f402, %f383, %f390;
	sub.f32 	%f403, %f401, %f402;
	mul.f32 	%f404, %f382, %f390;
	fma.rn.f32 	%f405, %f383, %f386, %f404;
	mul.f32 	%f406, %f400, %f393;
	fma.rn.f32 	%f407, %f392, %f398, %f406;
	fma.rn.f32 	%f408, %f403, %f394, %f407;
	fma.rn.f32 	%f409, %f405, %f395, %f408;
	add.f32 	%f584, %f584, %f409;
$L__BB3_29:
	mul.f32 	%f410, %f63, %f584;
	shl.b32 	%r163, %r254, 2;
	mov.u32 	%r164, smem;
	add.s32 	%r165, %r164, %r163;
	st.shared.f32 	[%r165], %f410;
	add.s32 	%r254, %r254, %r14;
	setp.lt.s32 	%p26, %r254, %r25;
	@%p26 bra 	$L__BB3_21;
	bra.uni 	$L__BB3_43;
$L__BB3_30:
	shl.b32 	%r137, %r259, 2;
	mov.u32 	%r138, smem;
	add.s32 	%r139, %r138, %r137;
	st.shared.f32 	[%r139], %f8;
	add.s32 	%r259, %r259, %r14;
	setp.lt.s32 	%p20, %r259, %r25;
	@%p20 bra 	$L__BB3_30;
	bra.uni 	$L__BB3_43;
$L__BB3_31:
	setp.gt.s32 	%p11, %r86, 0;
	mov.u32 	%r268, %r276;
	@%p11 bra 	$L__BB3_32;
	bra.uni 	$L__BB3_42;
$L__BB3_32:
	mov.u32 	%r260, %r276;
$L__BB3_33:
	setp.lt.u32 	%p13, %r16, 6;
	add.s32 	%r112, %r260, %r253;
	mul.lo.s32 	%r40, %r112, %r86;
	add.s32 	%r262, %r40, %r3;
	mov.f32 	%f590, 0f00000000;
	mov.b32 	%r266, 0;
	@%p13 bra 	$L__BB3_36;
	shr.u32 	%r115, %r16, 1;
	add.s32 	%r116, %r115, 1;
	mov.u32 	%r117, smem;
	add.s32 	%r263, %r117, 400;
	and.b32  	%r118, %r116, -4;
	neg.s32 	%r264, %r118;
	mov.f32 	%f590, 0f00000000;
	mov.b32 	%r266, 0;
	mov.u32 	%r261, %r40;
$L__BB3_35:
	.pragma "nounroll";
	mul.wide.s32 	%rd29, %r262, 4;
	add.s64 	%rd30, %rd7, %rd29;
	mul.wide.s32 	%rd31, %r261, 4;
	add.s64 	%rd32, %rd5, %rd31;
	add.s64 	%rd33, %rd8, %rd31;
	ld.global.nc.f32 	%f95, [%rd30+-16];
	ld.global.nc.f32 	%f96, [%rd30+-12];
	ld.global.nc.f32 	%f97, [%rd32];
	ld.global.nc.f32 	%f98, [%rd33+-16];
	mul.f32 	%f99, %f95, %f97;
	mul.f32 	%f100, %f96, %f98;
	sub.f32 	%f101, %f99, %f100;
	mul.f32 	%f102, %f95, %f98;
	fma.rn.f32 	%f103, %f96, %f97, %f102;
	ld.shared.v4.f32 	{%f104, %f105, %f106, %f107}, [%r263+-16];
	mul.f32 	%f108, %f105, %f103;
	fma.rn.f32 	%f109, %f104, %f101, %f108;
	add.f32 	%f110, %f590, %f109;
	ld.global.nc.f32 	%f111, [%rd30+-8];
	ld.global.nc.f32 	%f112, [%rd30+-4];
	ld.global.nc.f32 	%f113, [%rd32+8];
	ld.global.nc.f32 	%f114, [%rd33+-8];
	mul.f32 	%f115, %f111, %f113;
	mul.f32 	%f116, %f112, %f114;
	sub.f32 	%f117, %f115, %f116;
	mul.f32 	%f118, %f111, %f114;
	fma.rn.f32 	%f119, %f112, %f113, %f118;
	mul.f32 	%f120, %f107, %f119;
	fma.rn.f32 	%f121, %f106, %f117, %f120;
	add.f32 	%f122, %f110, %f121;
	ld.global.nc.f32 	%f123, [%rd30];
	ld.global.nc.f32 	%f124, [%rd30+4];
	ld.global.nc.f32 	%f125, [%rd32+16];
	ld.global.nc.f32 	%f126, [%rd33];
	mul.f32 	%f127, %f123, %f125;
	mul.f32 	%f128, %f124, %f126;
	sub.f32 	%f129, %f127, %f128;
	mul.f32 	%f130, %f123, %f126;
	fma.rn.f32 	%f131, %f124, %f125, %f130;
	ld.shared.v4.f32 	{%f132, %f133, %f134, %f135}, [%r263];
	mul.f32 	%f136, %f133, %f131;
	fma.rn.f32 	%f137, %f132, %f129, %f136;
	add.f32 	%f138, %f122, %f137;
	ld.global.nc.f32 	%f139, [%rd30+8];
	ld.global.nc.f32 	%f140, [%rd30+12];
	ld.global.nc.f32 	%f141, [%rd32+24];
	ld.global.nc.f32 	%f142, [%rd33+8];
	mul.f32 	%f143, %f139, %f141;
	mul.f32 	%f144, %f140, %f142;
	sub.f32 	%f145, %f143, %f144;
	mul.f32 	%f146, %f139, %f142;
	fma.rn.f32 	%f147, %f140, %f141, %f146;
	mul.f32 	%f148, %f135, %f147;
	fma.rn.f32 	%f149, %f134, %f145, %f148;
	add.f32 	%f590, %f138, %f149;
	add.s32 	%r266, %r266, 8;
	add.s32 	%r264, %r264, 4;
	add.s32 	%r263, %r263, 32;
	add.s32 	%r262, %r262, 8;
	add.s32 	%r261, %r261, 8;
	setp.ne.s32 	%p14, %r264, 0;
	@%p14 bra 	$L__BB3_35;
$L__BB3_36:
	shr.u32 	%r119, %r16, 1;
	add.s32 	%r120, %r119, 1;
	and.b32  	%r121, %r120, 3;
	setp.eq.s32 	%p15, %r121, 0;
	@%p15 bra 	$L__BB3_41;
	add.s32 	%r54, %r40, %r3;
	and.b32  	%r122, %r16, 6;
	setp.eq.s32 	%p16, %r122, 0;
	@%p16 bra 	$L__BB3_39;
	add.s32 	%r123, %r266, %r54;
	mul.wide.s32 	%rd34, %r123, 4;
	add.s64 	%rd35, %rd1, %rd34;
	ld.global.nc.f32 	%f151, [%rd35];
	ld.global.nc.f32 	%f152, [%rd35+4];
	add.s32 	%r124, %r266, %r40;
	mul.wide.s32 	%rd36, %r124, 4;
	add.s64 	%rd37, %rd5, %rd36;
	ld.global.nc.f32 	%f153, [%rd37];
	add.s64 	%rd38, %rd4, %rd36;
	ld.global.nc.f32 	%f154, [%rd38];
	mul.f32 	%f155, %f151, %f153;
	mul.f32 	%f156, %f152, %f154;
	sub.f32 	%f157, %f155, %f156;
	mul.f32 	%f158, %f151, %f154;
	fma.rn.f32 	%f159, %f152, %f153, %f158;
	shl.b32 	%r125, %r266, 2;
	mov.u32 	%r126, smem;
	add.s32 	%r127, %r126, %r125;
	ld.shared.v2.f32 	{%f160, %f161}, [%r127+384];
	mul.f32 	%f162, %f161, %f159;
	fma.rn.f32 	%f163, %f160, %f157, %f162;
	add.f32 	%f164, %f590, %f163;
	ld.global.nc.f32 	%f165, [%rd35+8];
	ld.global.nc.f32 	%f166, [%rd35+12];
	ld.global.nc.f32 	%f167, [%rd37+8];
	ld.global.nc.f32 	%f168, [%rd38+8];
	mul.f32 	%f169, %f165, %f167;
	mul.f32 	%f170, %f166, %f168;
	sub.f32 	%f171, %f169, %f170;
	mul.f32 	%f172, %f165, %f168;
	fma.rn.f32 	%f173, %f166, %f167, %f172;
	ld.shared.v2.f32 	{%f174, %f175}, [%r127+392];
	mul.f32 	%f176, %f175, %f173;
	fma.rn.f32 	%f177, %f174, %f171, %f176;
	add.f32 	%f590, %f164, %f177;
	add.s32 	%r266, %r266, 4;
$L__BB3_39:
	and.b32  	%r128, %r16, 2;
	setp.ne.s32 	%p17, %r128, 0;
	@%p17 bra 	$L__BB3_41;
	add.s32 	%r129, %r266, %r54;
	mul.wide.s32 	%rd39, %r129, 4;
	add.s64 	%rd40, %rd1, %rd39;
	ld.global.nc.f32 	%f178, [%rd40];
	ld.global.nc.f32 	%f179, [%rd40+4];
	add.s32 	%r130, %r266, %r40;
	mul.wide.s32 	%rd41, %r130, 4;
	add.s64 	%rd42, %rd5, %rd41;
	ld.global.nc.f32 	%f180, [%rd42];
	add.s64 	%rd43, %rd4, %rd41;
	ld.global.nc.f32 	%f181, [%rd43];
	mul.f32 	%f182, %f178, %f180;
	mul.f32 	%f183, %f179, %f181;
	sub.f32 	%f184, %f182, %f183;
	mul.f32 	%f185, %f178, %f181;
	fma.rn.f32 	%f186, %f179, %f180, %f185;
	shl.b32 	%r131, %r266, 2;
	mov.u32 	%r132, smem;
	add.s32 	%r133, %r132, %r131;
	ld.shared.v2.f32 	{%f187, %f188}, [%r133+384];
	mul.f32 	%f189, %f188, %f186;
	fma.rn.f32 	%f190, %f187, %f184, %f189;
	add.f32 	%f590, %f590, %f190;
$L__BB3_41:
	mul.f32 	%f191, %f63, %f590;
	shl.b32 	%r134, %r260, 2;
	mov.u32 	%r135, smem;
	add.s32 	%r136, %r135, %r134;
	st.shared.f32 	[%r136], %f191;
	add.s32 	%r260, %r260, %r14;
	setp.lt.s32 	%p18, %r260, %r25;
	@%p18 bra 	$L__BB3_33;
	bra.uni 	$L__BB3_43;
$L__BB3_42:
	shl.b32 	%r108, %r268, 2;
	mov.u32 	%r109, smem;
	add.s32 	%r110, %r109, %r108;
	st.shared.f32 	[%r110], %f8;
	add.s32 	%r268, %r268, %r14;
	setp.lt.s32 	%p12, %r268, %r25;
	@%p12 bra 	$L__BB3_42;
$L__BB3_43:
	setp.ge.s32 	%p27, %r276, %r25;
	bar.sync 	0;
	mov.f32 	%f596, 0fFF800000;
	@%p27 bra 	$L__BB3_46;
	mov.f32 	%f596, 0fFF800000;
	mov.u32 	%r269, %r276;
$L__BB3_45:
	shl.b32 	%r166, %r269, 2;
	mov.u32 	%r167, smem;
	add.s32 	%r168, %r167, %r166;
	ld.shared.f32 	%f413, [%r168];
	max.f32 	%f596, %f596, %f413;
	add.s32 	%r269, %r269, %r14;
	setp.lt.s32 	%p28, %r269, %r25;
	@%p28 bra 	$L__BB3_45;
$L__BB3_46:
	shr.u32 	%r169, %r276, 3;
	mov.u32 	%r170, smem;
	add.s32 	%r171, %r170, %r169;
	add.s32 	%r62, %r171, 256;
	setp.ne.s32 	%p29, %r15, 0;
	mov.b32 	%r172, %f596;
	shfl.sync.bfly.b32	%r173|%p30, %r172, 16, 31, -1;
	mov.b32 	%f414, %r173;
	max.f32 	%f415, %f596, %f414;
	mov.b32 	%r174, %f415;
	shfl.sync.bfly.b32	%r175|%p31, %r174, 8, 31, -1;
	mov.b32 	%f416, %r175;
	max.f32 	%f417, %f415, %f416;
	mov.b32 	%r176, %f417;
	shfl.sync.bfly.b32	%r177|%p32, %r176, 4, 31, -1;
	mov.b32 	%f418, %r177;
	max.f32 	%f419, %f417, %f418;
	mov.b32 	%r178, %f419;
	shfl.sync.bfly.b32	%r179|%p33, %r178, 2, 31, -1;
	mov.b32 	%f420, %r179;
	max.f32 	%f421, %f419, %f420;
	mov.b32 	%r180, %f421;
	shfl.sync.bfly.b32	%r181|%p34, %r180, 1, 31, -1;
	mov.b32 	%f422, %r181;
	max.f32 	%f33, %f421, %f422;
	@%p29 bra 	$L__BB3_48;
	st.shared.f32 	[%r62], %f33;
$L__BB3_48:
	shl.b32 	%r182, %r15, 2;
	add.s32 	%r184, %r170, %r182;
	add.s32 	%r63, %r184, 256;
	add.s32 	%r185, %r14, 31;
	shr.u32 	%r64, %r185, 5;
	setp.gt.u32 	%p35, %r276, 31;
	bar.sync 	0;
	@%p35 bra 	$L__BB3_53;
	setp.ge.u32 	%p36, %r276, %r64;
	mov.f32 	%f597, 0fFF800000;
	@%p36 bra 	$L__BB3_51;
	ld.shared.f32 	%f597, [%r63];
$L__BB3_51:
	setp.ne.s32 	%p37, %r15, 0;
	mov.b32 	%r186, %f597;
	shfl.sync.bfly.b32	%r187|%p38, %r186, 16, 31, -1;
	mov.b32 	%f424, %r187;
	max.f32 	%f425, %f597, %f424;
	mov.b32 	%r188, %f425;
	shfl.sync.bfly.b32	%r189|%p39, %r188, 8, 31, -1;
	mov.b32 	%f426, %r189;
	max.f32 	%f427, %f425, %f426;
	mov.b32 	%r190, %f427;
	shfl.sync.bfly.b32	%r191|%p40, %r190, 4, 31, -1;
	mov.b32 	%f428, %r191;
	max.f32 	%f429, %f427, %f428;
	mov.b32 	%r192, %f429;
	shfl.sync.bfly.b32	%r193|%p41, %r192, 2, 31, -1;
	mov.b32 	%f430, %r193;
	max.f32 	%f431, %f429, %f430;
	mov.b32 	%r194, %f431;
	shfl.sync.bfly.b32	%r195|%p42, %r194, 1, 31, -1;
	mov.b32 	%f432, %r195;
	max.f32 	%f36, %f431, %f432;
	@%p37 bra 	$L__BB3_53;
	st.shared.f32 	[smem+256], %f36;
$L__BB3_53:
	setp.ge.s32 	%p43, %r276, %r25;
	bar.sync 	0;
	ld.shared.f32 	%f434, [smem+256];
	max.f32 	%f37, %f582, %f434;
	sub.f32 	%f435, %f582, %f37;
	fma.rn.f32 	%f436, %f435, 0f3BBB989D, 0f3F000000;
	cvt.sat.f32.f32 	%f437, %f436;
	mov.f32 	%f438, 0f4B400001;
	mov.f32 	%f439, 0f437C0000;
	fma.rm.f32 	%f440, %f437, %f439, %f438;
	add.f32 	%f441, %f440, 0fCB40007F;
	neg.f32 	%f442, %f441;
	fma.rn.f32 	%f443, %f435, 0f3FB8AA3B, %f442;
	fma.rn.f32 	%f444, %f435, 0f32A57060, %f443;
	mov.b32 	%r196, %f440;
	shl.b32 	%r197, %r196, 23;
	mov.b32 	%f445, %r197;
	ex2.approx.ftz.f32 	%f446, %f444;
	mul.f32 	%f38, %f446, %f445;
	mov.f32 	%f599, 0f00000000;
	@%p43 bra 	$L__BB3_56;
	mov.f32 	%f599, 0f00000000;
	mov.u32 	%r270, %r276;
$L__BB3_55:
	shl.b32 	%r198, %r270, 2;
	add.s32 	%r200, %r170, %r198;
	ld.shared.f32 	%f448, [%r200];
	sub.f32 	%f449, %f448, %f37;
	fma.rn.f32 	%f450, %f449, 0f3BBB989D, 0f3F000000;
	cvt.sat.f32.f32 	%f451, %f450;
	mov.f32 	%f452, 0f4B400001;
	mov.f32 	%f453, 0f437C0000;
	fma.rm.f32 	%f454, %f451, %f453, %f452;
	add.f32 	%f455, %f454, 0fCB40007F;
	neg.f32 	%f456, %f455;
	fma.rn.f32 	%f457, %f449, 0f3FB8AA3B, %f456;
	fma.rn.f32 	%f458, %f449, 0f32A57060, %f457;
	mov.b32 	%r201, %f454;
	shl.b32 	%r202, %r201, 23;
	mov.b32 	%f459, %r202;
	ex2.approx.ftz.f32 	%f460, %f458;
	mul.f32 	%f461, %f460, %f459;
	st.shared.f32 	[%r200], %f461;
	add.f32 	%f599, %f599, %f461;
	add.s32 	%r270, %r270, %r14;
	setp.lt.s32 	%p44, %r270, %r25;
	@%p44 bra 	$L__BB3_55;
$L__BB3_56:
	setp.ne.s32 	%p45, %r15, 0;
	mov.b32 	%r203, %f599;
	shfl.sync.bfly.b32	%r204|%p46, %r203, 16, 31, -1;
	mov.b32 	%f462, %r204;
	add.f32 	%f463, %f599, %f462;
	mov.b32 	%r205, %f463;
	shfl.sync.bfly.b32	%r206|%p47, %r205, 8, 31, -1;
	mov.b32 	%f464, %r206;
	add.f32 	%f465, %f463, %f464;
	mov.b32 	%r207, %f465;
	shfl.sync.bfly.b32	%r208|%p48, %r207, 4, 31, -1;
	mov.b32 	%f466, %r208;
	add.f32 	%f467, %f465, %f466;
	mov.b32 	%r209, %f467;
	shfl.sync.bfly.b32	%r210|%p49, %r209, 2, 31, -1;
	mov.b32 	%f468, %r210;
	add.f32 	%f469, %f467, %f468;
	mov.b32 	%r211, %f469;
	shfl.sync.bfly.b32	%r212|%p50, %r211, 1, 31, -1;
	mov.b32 	%f470, %r212;
	add.f32 	%f42, %f469, %f470;
	@%p45 bra 	$L__BB3_58;
	st.shared.f32 	[%r62], %f42;
$L__BB3_58:
	setp.gt.u32 	%p51, %r276, 31;
	bar.sync 	0;
	@%p51 bra 	$L__BB3_63;
	setp.ge.u32 	%p52, %r276, %r64;
	mov.f32 	%f600, 0f00000000;
	@%p52 bra 	$L__BB3_61;
	ld.shared.f32 	%f600, [%r63];
$L__BB3_61:
	setp.ne.s32 	%p53, %r15, 0;
	mov.b32 	%r213, %f600;
	shfl.sync.bfly.b32	%r214|%p54, %r213, 16, 31, -1;
	mov.b32 	%f472, %r214;
	add.f32 	%f473, %f600, %f472;
	mov.b32 	%r215, %f473;
	shfl.sync.bfly.b32	%r216|%p55, %r215, 8, 31, -1;
	mov.b32 	%f474, %r216;
	add.f32 	%f475, %f473, %f474;
	mov.b32 	%r217, %f475;
	shfl.sync.bfly.b32	%r218|%p56, %r217, 4, 31, -1;
	mov.b32 	%f476, %r218;
	add.f32 	%f477, %f475, %f476;
	mov.b32 	%r219, %f477;
	shfl.sync.bfly.b32	%r220|%p57, %r219, 2, 31, -1;
	mov.b32 	%f478, %r220;
	add.f32 	%f479, %f477, %f478;
	mov.b32 	%r221, %f479;
	shfl.sync.bfly.b32	%r222|%p58, %r221, 1, 31, -1;
	mov.b32 	%f480, %r222;
	add.f32 	%f45, %f479, %f480;
	@%p53 bra 	$L__BB3_63;
	st.shared.f32 	[smem+256], %f45;
$L__BB3_63:
	setp.ge.s32 	%p59, %r276, %r86;
	bar.sync 	0;
	ld.shared.f32 	%f481, [smem+256];
	fma.rn.f32 	%f581, %f581, %f38, %f481;
	@%p59 bra 	$L__BB3_82;
	shl.b32 	%r223, %r252, 6;
	sub.s32 	%r224, %r22, %r223;
	sub.s32 	%r67, %r224, %r24;
	and.b32  	%r68, %r22, 3;
	add.s32 	%r69, %r224, -1;
	mov.u32 	%r271, %r276;
$L__BB3_65:
	setp.eq.s32 	%p60, %r253, 0;
	add.s32 	%r225, %r271, %r5;
	mul.wide.s32 	%rd59, %r225, 4;
	add.s64 	%rd9, %rd3, %rd59;
	mov.f32 	%f601, 0f00000000;
	@%p60 bra 	$L__BB3_67;
	ld.global.f32 	%f601, [%rd9];
$L__BB3_67:
	setp.lt.s32 	%p61, %r25, 1;
	mov.f32 	%f609, 0f00000000;
	@%p61 bra 	$L__BB3_81;
	setp.lt.u32 	%p62, %r69, 15;
	add.s32 	%r71, %r271, %r3;
	mov.f32 	%f609, 0f00000000;
	mov.b32 	%r274, 0;
	@%p62 bra 	$L__BB3_71;
	mov.f32 	%f609, 0f00000000;
	mov.b32 	%r272, 0;
$L__BB3_70:
	.pragma "nounroll";
	add.s32 	%r228, %r272, %r253;
	mad.lo.s32 	%r229, %r228, %r86, %r71;
	shl.b32 	%r230, %r272, 2;
	add.s32 	%r232, %r170, %r230;
	ld.shared.v4.f32 	{%f487, %f488, %f489, %f490}, [%r232];
	mul.wide.s32 	%rd60, %r229, 4;
	add.s64 	%rd61, %rd2, %rd60;
	ld.global.nc.f32 	%f491, [%rd61];
	fma.rn.f32 	%f492, %f487, %f491, %f609;
	mul.wide.s32 	%rd62, %r86, 4;
	add.s64 	%rd63, %rd61, %rd62;
	ld.global.nc.f32 	%f493, [%rd63];
	fma.rn.f32 	%f494, %f488, %f493, %f492;
	add.s64 	%rd64, %rd63, %rd62;
	ld.global.nc.f32 	%f495, [%rd64];
	fma.rn.f32 	%f496, %f489, %f495, %f494;
	add.s64 	%rd65, %rd64, %rd62;
	ld.global.nc.f32 	%f497, [%rd65];
	fma.rn.f32 	%f498, %f490, %f497, %f496;
	ld.shared.v4.f32 	{%f499, %f500, %f501, %f502}, [%r232+16];
	add.s64 	%rd66, %rd65, %rd62;
	ld.global.nc.f32 	%f503, [%rd66];
	fma.rn.f32 	%f504, %f499, %f503, %f498;
	add.s64 	%rd67, %rd66, %rd62;
	ld.global.nc.f32 	%f505, [%rd67];
	fma.rn.f32 	%f506, %f500, %f505, %f504;
	add.s64 	%rd68, %rd67, %rd62;
	ld.global.nc.f32 	%f507, [%rd68];
	fma.rn.f32 	%f508, %f501, %f507, %f506;
	add.s64 	%rd69, %rd68, %rd62;
	ld.global.nc.f32 	%f509, [%rd69];
	fma.rn.f32 	%f510, %f502, %f509, %f508;
	ld.shared.v4.f32 	{%f511, %f512, %f513, %f514}, [%r232+32];
	add.s64 	%rd70, %rd69, %rd62;
	ld.global.nc.f32 	%f515, [%rd70];
	fma.rn.f32 	%f516, %f511, %f515, %f510;
	add.s64 	%rd71, %rd70, %rd62;
	ld.global.nc.f32 	%f517, [%rd71];
	fma.rn.f32 	%f518, %f512, %f517, %f516;
	add.s64 	%rd72, %rd71, %rd62;
	ld.global.nc.f32 	%f519, [%rd72];
	fma.rn.f32 	%f520, %f513, %f519, %f518;
	add.s64 	%rd73, %rd72, %rd62;
	ld.global.nc.f32 	%f521, [%rd73];
	fma.rn.f32 	%f522, %f514, %f521, %f520;
	ld.shared.v4.f32 	{%f523, %f524, %f525, %f526}, [%r232+48];
	add.s64 	%rd74, %rd73, %rd62;
	ld.global.nc.f32 	%f527, [%rd74];
	fma.rn.f32 	%f528, %f523, %f527, %f522;
	add.s64 	%rd75, %rd74, %rd62;
	ld.global.nc.f32 	%f529, [%rd75];
	fma.rn.f32 	%f530, %f524, %f529, %f528;
	add.s64 	%rd76, %rd75, %rd62;
	ld.global.nc.f32 	%f531, [%rd76];
	fma.rn.f32 	%f532, %f525, %f531, %f530;
	add.s64 	%rd77, %rd76, %rd62;
	ld.global.nc.f32 	%f533, [%rd77];
	fma.rn.f32 	%f609, %f526, %f533, %f532;
	add.s32 	%r272, %r272, 16;
	setp.ne.s32 	%p63, %r272, %r67;
	mov.u32 	%r274, %r67;
	@%p63 bra 	$L__BB3_70;
$L__BB3_71:
	setp.eq.s32 	%p64, %r24, 0;
	@%p64 bra 	$L__BB3_81;
	add.s32 	%r233, %r24, -1;
	setp.lt.u32 	%p65, %r233, 7;
	@%p65 bra 	$L__BB3_74;
	add.s32 	%r234, %r274, %r253;
	mad.lo.s32 	%r235, %r234, %r86, %r71;
	shl.b32 	%r236, %r274, 2;
	add.s32 	%r238, %r170, %r236;
	ld.shared.f32 	%f535, [%r238];
	mul.wide.s32 	%rd78, %r235, 4;
	add.s64 	%rd79, %rd2, %rd78;
	ld.global.nc.f32 	%f536, [%rd79];
	fma.rn.f32 	%f537, %f535, %f536, %f609;
	ld.shared.f32 	%f538, [%r238+4];
	mul.wide.s32 	%rd80, %r86, 4;
	add.s64 	%rd81, %rd79, %rd80;
	ld.global.nc.f32 	%f539, [%rd81];
	fma.rn.f32 	%f540, %f538, %f539, %f537;
	ld.shared.f32 	%f541, [%r238+8];
	add.s64 	%rd82, %rd81, %rd80;
	ld.global.nc.f32 	%f542, [%rd82];
	fma.rn.f32 	%f543, %f541, %f542, %f540;
	ld.shared.f32 	%f544, [%r238+12];
	add.s64 	%rd83, %rd82, %rd80;
	ld.global.nc.f32 	%f545, [%rd83];
	fma.rn.f32 	%f546, %f544, %f545, %f543;
	ld.shared.f32 	%f547, [%r238+16];
	add.s64 	%rd84, %rd83, %rd80;
	ld.global.nc.f32 	%f548, [%rd84];
	fma.rn.f32 	%f549, %f547, %f548, %f546;
	ld.shared.f32 	%f550, [%r238+20];
	add.s64 	%rd85, %rd84, %rd80;
	ld.global.nc.f32 	%f551, [%rd85];
	fma.rn.f32 	%f552, %f550, %f551, %f549;
	ld.shared.f32 	%f553, [%r238+24];
	add.s64 	%rd86, %rd85, %rd80;
	ld.global.nc.f32 	%f554, [%rd86];
	fma.rn.f32 	%f555, %f553, %f554, %f552;
	ld.shared.f32 	%f556, [%r238+28];
	add.s64 	%rd87, %rd86, %rd80;
	ld.global.nc.f32 	%f557, [%rd87];
	fma.rn.f32 	%f609, %f556, %f557, %f555;
	add.s32 	%r274, %r274, 8;
$L__BB3_74:
	setp.eq.s32 	%p66, %r23, 0;
	@%p66 bra 	$L__BB3_81;
	add.s32 	%r239, %r23, -1;
	setp.lt.u32 	%p67, %r239, 3;
	@%p67 bra 	$L__BB3_77;
	add.s32 	%r240, %r274, %r253;
	mad.lo.s32 	%r241, %r240, %r86, %r71;
	shl.b32 	%r242, %r274, 2;
	add.s32 	%r244, %r170, %r242;
	ld.shared.f32 	%f559, [%r244];
	mul.wide.s32 	%rd88, %r241, 4;
	add.s64 	%rd89, %rd2, %rd88;
	ld.global.nc.f32 	%f560, [%rd89];
	fma.rn.f32 	%f561, %f559, %f560, %f609;
	ld.shared.f32 	%f562, [%r244+4];
	mul.wide.s32 	%rd90, %r86, 4;
	add.s64 	%rd91, %rd89, %rd90;
	ld.global.nc.f32 	%f563, [%rd91];
	fma.rn.f32 	%f564, %f562, %f563, %f561;
	ld.shared.f32 	%f565, [%r244+8];
	add.s64 	%rd92, %rd91, %rd90;
	ld.global.nc.f32 	%f566, [%rd92];
	fma.rn.f32 	%f567, %f565, %f566, %f564;
	ld.shared.f32 	%f568, [%r244+12];
	add.s64 	%rd93, %rd92, %rd90;
	ld.global.nc.f32 	%f569, [%rd93];
	fma.rn.f32 	%f609, %f568, %f569, %f567;
	add.s32 	%r274, %r274, 4;
$L__BB3_77:
	setp.eq.s32 	%p68, %r68, 0;
	@%p68 bra 	$L__BB3_81;
	setp.eq.s32 	%p69, %r68, 1;
	add.s32 	%r245, %r274, %r253;
	mad.lo.s32 	%r246, %r245, %r86, %r71;
	shl.b32 	%r247, %r274, 2;
	add.s32 	%r79, %r170, %r247;
	ld.shared.f32 	%f570, [%r79];
	mul.wide.s32 	%rd94, %r246, 4;
	add.s64 	%rd10, %rd2, %rd94;
	ld.global.nc.f32 	%f571, [%rd10];
	fma.rn.f32 	%f609, %f570, %f571, %f609;
	@%p69 bra 	$L__BB3_81;
	setp.eq.s32 	%p70, %r68, 2;
	ld.shared.f32 	%f572, [%r79+4];
	mul.wide.s32 	%rd11, %r86, 4;
	add.s64 	%rd12, %rd10, %rd11;
	ld.global.nc.f32 	%f573, [%rd12];
	fma.rn.f32 	%f609, %f572, %f573, %f609;
	@%p70 bra 	$L__BB3_81;
	ld.shared.f32 	%f574, [%r79+8];
	add.s64 	%rd95, %rd12, %rd11;
	ld.global.nc.f32 	%f575, [%rd95];
	fma.rn.f32 	%f609, %f574, %f575, %f609;
$L__BB3_81:
	fma.rn.f32 	%f576, %f38, %f601, %f609;
	st.global.f32 	[%rd9], %f576;
	add.s32 	%r271, %r271, %r14;
	setp.lt.s32 	%p71, %r271, %r86;
	@%p71 bra 	$L__BB3_65;
$L__BB3_82:
	bar.sync 	0;
	setp.lt.s32 	%p72, %r21, %r85;
	add.s32 	%r252, %r252, 1;
	mov.u32 	%r253, %r21;
	mov.f32 	%f582, %f37;
	@%p72 bra 	$L__BB3_13;
	bra.uni 	$L__BB3_15;

}
	// .globl	_Z11rope_kernelPKfPfS0_S0_ii
.visible .entry _Z11rope_kernelPKfPfS0_S0_ii(
	.param .u64 .ptr .align 1 _Z11rope_kernelPKfPfS0_S0_ii_param_0,
	.param .u64 .ptr .align 1 _Z11rope_kernelPKfPfS0_S0_ii_param_1,
	.param .u64 .ptr .align 1 _Z11rope_kernelPKfPfS0_S0_ii_param_2,
	.param .u64 .ptr .align 1 _Z11rope_kernelPKfPfS0_S0_ii_param_3,
	.param .u32 _Z11rope_kernelPKfPfS0_S0_ii_param_4,
	.param .u32 _Z11rope_kernelPKfPfS0_S0_ii_param_5
)
{
	.reg .pred 	%p<6>;
	.reg .b32 	%r<18>;
	.reg .b32 	%f<23>;
	.reg .b64 	%rd<15>;

	ld.param.u64 	%rd5, [_Z11rope_kernelPKfPfS0_S0_ii_param_0];
	ld.param.u64 	%rd6, [_Z11rope_kernelPKfPfS0_S0_ii_param_1];
	ld.param.u64 	%rd7, [_Z11rope_kernelPKfPfS0_S0_ii_param_2];
	ld.param.u64 	%rd8, [_Z11rope_kernelPKfPfS0_S0_ii_param_3];
	ld.param.u32 	%r9, [_Z11rope_kernelPKfPfS0_S0_ii_param_4];
	ld.param.u32 	%r8, [_Z11rope_kernelPKfPfS0_S0_ii_param_5];
	mov.u32 	%r1, %ctaid.x;
	setp.ge.s32 	%p1, %r1, %r9;
	@%p1 bra 	$L__BB4_4;
	mov.u32 	%r10, %tid.x;
	and.b32  	%r12, %r8, 3;
	setp.ne.s32 	%p2, %r12, 0;
	shl.b32 	%r17, %r10, 2;
	setp.ge.s32 	%p3, %r17, %r8;
	or.pred  	%p4, %p2, %p3;
	@%p4 bra 	$L__BB4_4;
	and.b32  	%r13, %r1, 63;
	mul.lo.s32 	%r3, %r8, %r13;
	mov.u32 	%r14, %ntid.x;
	shl.b32 	%r4, %r14, 2;
	cvta.to.global.u64 	%rd1, %rd5;
	cvta.to.global.u64 	%rd2, %rd7;
	cvta.to.global.u64 	%rd3, %rd8;
	cvta.to.global.u64 	%rd4, %rd6;
	mul.lo.s32 	%r5, %r8, %r1;
$L__BB4_3:
	add.s32 	%r15, %r17, %r5;
	mul.wide.s32 	%rd9, %r15, 4;
	add.s64 	%rd10, %rd1, %rd9;
	ld.global.nc.v4.f32 	{%f1, %f2, %f3, %f4}, [%rd10];
	add.s32 	%r16, %r17, %r3;
	mul.wide.s32 	%rd11, %r16, 4;
	add.s64 	%rd12, %rd2, %rd11;
	ld.global.nc.v4.f32 	{%f5, %f6, %f7, %f8}, [%rd12];
	add.s64 	%rd13, %rd3, %rd11;
	ld.global.nc.v4.f32 	{%f9, %f10, %f11, %f12}, [%rd13];
	mul.f32 	%f13, %f1, %f5;
	mul.f32 	%f14, %f2, %f9;
	sub.f32 	%f15, %f13, %f14;
	mul.f32 	%f16, %f1, %f9;
	fma.rn.f32 	%f17, %f2, %f5, %f16;
	mul.f32 	%f18, %f3, %f7;
	mul.f32 	%f19, %f4, %f11;
	sub.f32 	%f20, %f18, %f19;
	mul.f32 	%f21, %f3, %f11;
	fma.rn.f32 	%f22, %f4, %f7, %f21;
	add.s64 	%rd14, %rd4, %rd9;
	st.global.v4.f32 	[%rd14], {%f15, %f17, %f20, %f22};
	add.s32 	%r17, %r17, %r4;
	setp.lt.s32 	%p5, %r17, %r8;
	@%p5 bra 	$L__BB4_3;
$L__BB4_4:
	ret;

}
	// .globl	_Z28attention_fwd_kernel_no_ropeILi64EEvPKfS1_S1_Pfiiiiif
.visible .entry _Z28attention_fwd_kernel_no_ropeILi64EEvPKfS1_S1_Pfiiiiif(
	.param .u64 .ptr .align 1 _Z28attention_fwd_kernel_no_ropeILi64EEvPKfS1_S1_Pfiiiiif_param_0,
	.param .u64 .ptr .align 1 _Z28attention_fwd_kernel_no_ropeILi64EEvPKfS1_S1_Pfiiiiif_param_1,
	.param .u64 .ptr .align 1 _Z28attention_fwd_kernel_no_ropeILi64EEvPKfS1_S1_Pfiiiiif_param_2,
	.param .u64 .ptr .align 1 _Z28attention_fwd_kernel_no_ropeILi64EEvPKfS1_S1_Pfiiiiif_param_3,
	.param .u32 _Z28attention_fwd_kernel_no_ropeILi64EEvPKfS1_S1_Pfiiiiif_param_4,
	.param .u32 _Z28attention_fwd_kernel_no_ropeILi64EEvPKfS1_S1_Pfiiiiif_param_5,
	.param .u32 _Z28attention_fwd_kernel_no_ropeILi64EEvPKfS1_S1_Pfiiiiif_param_6,
	.param .u32 _Z28attention_fwd_kernel_no_ropeILi64EEvPKfS1_S1_Pfiiiiif_param_7,
	.param .u32 _Z28attention_fwd_kernel_no_ropeILi64EEvPKfS1_S1_Pfiiiiif_param_8,
	.param .f32 _Z28attention_fwd_kernel_no_ropeILi64EEvPKfS1_S1_Pfiiiiif_param_9
)
{
	.reg .pred 	%p<74>;
	.reg .b32 	%r<231>;
	.reg .b32 	%f<557>;
	.reg .b64 	%rd<86>;

	ld.param.u64 	%rd13, [_Z28attention_fwd_kernel_no_ropeILi64EEvPKfS1_S1_Pfiiiiif_param_0];
	ld.param.u64 	%rd14, [_Z28attention_fwd_kernel_no_ropeILi64EEvPKfS1_S1_Pfiiiiif_param_1];
	ld.param.u64 	%rd15, [_Z28attention_fwd_kernel_no_ropeILi64EEvPKfS1_S1_Pfiiiiif_param_2];
	ld.param.u64 	%rd16, [_Z28attention_fwd_kernel_no_ropeILi64EEvPKfS1_S1_Pfiiiiif_param_3];
	ld.param.u32 	%r79, [_Z28attention_fwd_kernel_no_ropeILi64EEvPKfS1_S1_Pfiiiiif_param_6];
	ld.param.u32 	%r80, [_Z28attention_fwd_kernel_no_ropeILi64EEvPKfS1_S1_Pfiiiiif_param_7];
	ld.param.u32 	%r81, [_Z28attention_fwd_kernel_no_ropeILi64EEvPKfS1_S1_Pfiiiiif_param_8];
	ld.param.f32 	%f63, [_Z28attention_fwd_kernel_no_ropeILi64EEvPKfS1_S1_Pfiiiiif_param_9];
	cvta.to.global.u64 	%rd1, %rd14;
	cvta.to.global.u64 	%rd2, %rd13;
	cvta.to.global.u64 	%rd3, %rd15;
	cvta.to.global.u64 	%rd4, %rd16;
	mov.u32 	%r1, %ctaid.x;
	setp.ge.s32 	%p1, %r1, %r79;
	@%p1 bra 	$L__BB5_8;
	mov.u32 	%r82, %ctaid.y;
	mov.u32 	%r230, %tid.x;
	mul.lo.s32 	%r83, %r81, %r80;
	mul.lo.s32 	%r3, %r83, %r82;
	mad.lo.s32 	%r84, %r82, %r79, %r1;
	mul.lo.s32 	%r4, %r84, %r81;
	setp.lt.s32 	%p2, %r80, 1;
	mov.f32 	%f525, 0f00000000;
	@%p2 bra 	$L__BB5_5;
	and.b32  	%r5, %r81, 3;
	mov.u32 	%r6, %ntid.x;
	and.b32  	%r7, %r230, 31;
	shr.u32 	%r86, %r230, 3;
	mov.u32 	%r87, smem;
	add.s32 	%r88, %r87, 256;
	add.s32 	%r8, %r88, %r86;
	add.s32 	%r89, %r6, 31;
	shr.u32 	%r9, %r89, 5;
	shl.b32 	%r90, %r230, 2;
	and.b32  	%r91, %r90, 124;
	add.s32 	%r10, %r88, %r91;
	add.s32 	%r11, %r81, -1;
	and.b32  	%r12, %r81, 15;
	and.b32  	%r13, %r81, 7;
	shr.u32 	%r92, %r11, 2;
	add.s32 	%r93, %r92, 1;
	and.b32  	%r14, %r93, 7;
	mul.f32 	%f1, %f63, 0f00000000;
	and.b32  	%r15, %r81, 2147483632;
	and.b32  	%r16, %r93, 2147483640;
	and.b32  	%r17, %r93, 3;
	neg.s32 	%r18, %r15;
	add.s64 	%rd5, %rd2, 32;
	add.s64 	%rd6, %rd1, 32;
	mov.f32 	%f526, 0fFF800000;
	mov.f32 	%f525, 0f00000000;
	mov.b32 	%r206, 0;
	mov.u32 	%r207, %r206;
$L__BB5_3:
	add.s32 	%r22, %r207, 64;
	min.s32 	%r23, %r80, %r22;
	and.b32  	%r24, %r23, 7;
	and.b32  	%r25, %r23, 15;
	sub.s32 	%r26, %r23, %r207;
	setp.ge.s32 	%p3, %r230, %r26;
	@%p3 bra 	$L__BB5_40;
	setp.ne.s32 	%p4, %r5, 0;
	@%p4 bra 	$L__BB5_24;
	bra.uni 	$L__BB5_9;
$L__BB5_5:
	setp.ge.s32 	%p72, %r230, %r81;
	@%p72 bra 	$L__BB5_8;
	mov.u32 	%r19, %ntid.x;
$L__BB5_7:
	add.s32 	%r205, %r230, %r4;
	mul.wide.s32 	%rd84, %r205, 4;
	add.s64 	%rd85, %rd4, %rd84;
	ld.global.f32 	%f522, [%rd85];
	div.rn.f32 	%f523, %f522, %f525;
	st.global.f32 	[%rd85], %f523;
	add.s32 	%r230, %r230, %r19;
	setp.lt.s32 	%p73, %r230, %r81;
	@%p73 bra 	$L__BB5_7;
$L__BB5_8:
	ret;
$L__BB5_9:
	setp.gt.s32 	%p16, %r81, 0;
	mov.u32 	%r214, %r230;
	@%p16 bra 	$L__BB5_10;
	bra.uni 	$L__BB5_23;
$L__BB5_10:
	mov.u32 	%r208, %r230;
$L__BB5_11:
	setp.lt.u32 	%p18, %r11, 28;
	add.s32 	%r114, %r208, %r207;
	mad.lo.s32 	%r28, %r114, %r81, %r3;
	mov.f32 	%f534, 0f00000000;
	mov.b32 	%r211, 0;
	@%p18 bra 	$L__BB5_14;
	mov.f32 	%f534, 0f00000000;
	mov.b32 	%r211, 0;
	mov.u32 	%r210, %r211;
$L__BB5_13:
	.pragma "nounroll";
	add.s32 	%r116, %r211, %r4;
	mul.wide.s32 	%rd31, %r116, 4;
	add.s64 	%rd32, %rd2, %rd31;
	ld.global.nc.v4.f32 	{%f162, %f163, %f164, %f165}, [%rd32];
	add.s32 	%r117, %r211, %r28;
	mul.wide.s32 	%rd33, %r117, 4;
	add.s64 	%rd34, %rd1, %rd33;
	ld.global.nc.v4.f32 	{%f166, %f167, %f168, %f169}, [%rd34];
	mul.f32 	%f170, %f163, %f167;
	fma.rn.f32 	%f171, %f162, %f166, %f170;
	fma.rn.f32 	%f172, %f164, %f168, %f171;
	fma.rn.f32 	%f173, %f165, %f169, %f172;
	add.f32 	%f174, %f534, %f173;
	ld.global.nc.v4.f32 	{%f175, %f176, %f177, %f178}, [%rd32+16];
	ld.global.nc.v4.f32 	{%f179, %f180, %f181, %f182}, [%rd34+16];
	mul.f32 	%f183, %f176, %f180;
	fma.rn.f32 	%f184, %f175, %f179, %f183;
	fma.rn.f32 	%f185, %f177, %f181, %f184;
	fma.rn.f32 	%f186, %f178, %f182, %f185;
	add.f32 	%f187, %f174, %f186;
	ld.global.nc.v4.f32 	{%f188, %f189, %f190, %f191}, [%rd32+32];
	ld.global.nc.v4.f32 	{%f192, %f193, %f194, %f195}, [%rd34+32];
	mul.f32 	%f196, %f189, %f193;
	fma.rn.f32 	%f197, %f188, %f192, %f196;
	fma.rn.f32 	%f198, %f190, %f194, %f197;
	fma.rn.f32 	%f199, %f191, %f195, %f198;
	add.f32 	%f200, %f187, %f199;
	ld.global.nc.v4.f32 	{%f201, %f202, %f203, %f204}, [%rd32+48];
	ld.global.nc.v4.f32 	{%f205, %f206, %f207, %f208}, [%rd34+48];
	mul.f32 	%f209, %f202, %f206;
	fma.rn.f32 	%f210, %f201, %f205, %f209;
	fma.rn.f32 	%f211, %f203, %f207, %f210;
	fma.rn.f32 	%f212, %f204, %f208, %f211;
	add.f32 	%f213, %f200, %f212;
	ld.global.nc.v4.f32 	{%f214, %f215, %f216, %f217}, [%rd32+64];
	ld.global.nc.v4.f32 	{%f218, %f219, %f220, %f221}, [%rd34+64];
	mul.f32 	%f222, %f215, %f219;
	fma.rn.f32 	%f223, %f214, %f218, %f222;
	fma.rn.f32 	%f224, %f216, %f220, %f223;
	fma.rn.f32 	%f225, %f217, %f221, %f224;
	add.f32 	%f226, %f213, %f225;
	ld.global.nc.v4.f32 	{%f227, %f228, %f229, %f230}, [%rd32+80];
	ld.global.nc.v4.f32 	{%f231, %f232, %f233, %f234}, [%rd34+80];
	mul.f32 	%f235, %f228, %f232;
	fma.rn.f32 	%f236, %f227, %f231, %f235;
	fma.rn.f32 	%f237, %f229, %f233, %f236;
	fma.rn.f32 	%f238, %f230, %f234, %f237;
	add.f32 	%f239, %f226, %f238;
	ld.global.nc.v4.f32 	{%f240, %f241, %f242, %f243}, [%rd32+96];
	ld.global.nc.v4.f32 	{%f244, %f245, %f246, %f247}, [%rd34+96];
	mul.f32 	%f248, %f241, %f245;
	fma.rn.f32 	%f249, %f240, %f244, %f248;
	fma.rn.f32 	%f250, %f242, %f246, %f249;
	fma.rn.f32 	%f251, %f243, %f247, %f250;
	add.f32 	%f252, %f239, %f251;
	ld.global.nc.v4.f32 	{%f253, %f254, %f255, %f256}, [%rd32+112];
	ld.global.nc.v4.f32 	{%f257, %f258, %f259, %f260}, [%rd34+112];
	mul.f32 	%f261, %f254, %f258;
	fma.rn.f32 	%f262, %f253, %f257, %f261;
	fma.rn.f32 	%f263, %f255, %f259, %f262;
	fma.rn.f32 	%f264, %f256, %f260, %f263;
	add.f32 	%f534, %f252, %f264;
	add.s32 	%r211, %r211, 32;
	add.s32 	%r210, %r210, 8;
	setp.ne.s32 	%p19, %r210, %r16;
	@%p19 bra 	$L__BB5_13;
$L__BB5_14:
	setp.eq.s32 	%p20, %r14, 0;
	@%p20 bra 	$L__BB5_22;
	add.s32 	%r118, %r14, -1;
	setp.lt.u32 	%p21, %r118, 3;
	@%p21 bra 	$L__BB5_17;
	add.s32 	%r119, %r211, %r4;
	mul.wide.s32 	%rd35, %r119, 4;
	add.s64 	%rd36, %rd2, %rd35;
	ld.global.nc.v4.f32 	{%f266, %f267, %f268, %f269}, [%rd36];
	add.s32 	%r120, %r211, %r28;
	mul.wide.s32 	%rd37, %r120, 4;
	add.s64 	%rd38, %rd1, %rd37;
	ld.global.nc.v4.f32 	{%f270, %f271, %f272, %f273}, [%rd38];
	mul.f32 	%f274, %f267, %f271;
	fma.rn.f32 	%f275, %f266, %f270, %f274;
	fma.rn.f32 	%f276, %f268, %f272, %f275;
	fma.rn.f32 	%f277, %f269, %f273, %f276;
	add.f32 	%f278, %f534, %f277;
	ld.global.nc.v4.f32 	{%f279, %f280, %f281, %f282}, [%rd36+16];
	ld.global.nc.v4.f32 	{%f283, %f284, %f285, %f286}, [%rd38+16];
	mul.f32 	%f287, %f280, %f284;
	fma.rn.f32 	%f288, %f279, %f283, %f287;
	fma.rn.f32 	%f289, %f281, %f285, %f288;
	fma.rn.f32 	%f290, %f282, %f286, %f289;
	add.f32 	%f291, %f278, %f290;
	ld.global.nc.v4.f32 	{%f292, %f293, %f294, %f295}, [%rd36+32];
	ld.global.nc.v4.f32 	{%f296, %f297, %f298, %f299}, [%rd38+32];
	mul.f32 	%f300, %f293, %f297;
	fma.rn.f32 	%f301, %f292, %f296, %f300;
	fma.rn.f32 	%f302, %f294, %f298, %f301;
	fma.rn.f32 	%f303, %f295, %f299, %f302;
	add.f32 	%f304, %f291, %f303;
	ld.global.nc.v4.f32 	{%f305, %f306, %f307, %f308}, [%rd36+48];
	ld.global.nc.v4.f32 	{%f309, %f310, %f311, %f312}, [%rd38+48];
	mul.f32 	%f313, %f306, %f310;
	fma.rn.f32 	%f314, %f305, %f309, %f313;
	fma.rn.f32 	%f315, %f307, %f311, %f314;
	fma.rn.f32 	%f316, %f308, %f312, %f315;
	add.f32 	%f534, %f304, %f316;
	add.s32 	%r211, %r211, 16;
$L__BB5_17:
	setp.eq.s32 	%p22, %r17, 0;
	@%p22 bra 	$L__BB5_22;
	and.b32  	%r121, %r11, 12;
	setp.eq.s32 	%p23, %r121, 0;
	@%p23 bra 	$L__BB5_20;
	add.s32 	%r122, %r211, %r4;
	mul.wide.s32 	%rd39, %r122, 4;
	add.s64 	%rd40, %rd2, %rd39;
	ld.global.nc.v4.f32 	{%f318, %f319, %f320, %f321}, [%rd40];
	add.s32 	%r123, %r211, %r28;
	mul.wide.s32 	%rd41, %r123, 4;
	add.s64 	%rd42, %rd1, %rd41;
	ld.global.nc.v4.f32 	{%f322, %f323, %f324, %f325}, [%rd42];
	mul.f32 	%f326, %f319, %f323;
	fma.rn.f32 	%f327, %f318, %f322, %f326;
	fma.rn.f32 	%f328, %f320, %f324, %f327;
	fma.rn.f32 	%f329, %f321, %f325, %f328;
	add.f32 	%f330, %f534, %f329;
	ld.global.nc.v4.f32 	{%f331, %f332, %f333, %f334}, [%rd40+16];
	ld.global.nc.v4.f32 	{%f335, %f336, %f337, %f338}, [%rd42+16];
	mul.f32 	%f339, %f332, %f336;
	fma.rn.f32 	%f340, %f331, %f335, %f339;
	fma.rn.f32 	%f341, %f333, %f337, %f340;
	fma.rn.f32 	%f342, %f334, %f338, %f341;
	add.f32 	%f534, %f330, %f342;
	add.s32 	%r211, %r211, 8;
$L__BB5_20:
	and.b32  	%r124, %r11, 4;
	setp.ne.s32 	%p24, %r124, 0;
	@%p24 bra 	$L__BB5_22;
	add.s32 	%r125, %r211, %r4;
	mul.wide.s32 	%rd43, %r125, 4;
	add.s64 	%rd44, %rd2, %rd43;
	ld.global.nc.v4.f32 	{%f343, %f344, %f345, %f346}, [%rd44];
	add.s32 	%r126, %r211, %r28;
	mul.wide.s32 	%rd45, %r126, 4;
	add.s64 	%rd46, %rd1, %rd45;
	ld.global.nc.v4.f32 	{%f347, %f348, %f349, %f350}, [%rd46];
	mul.f32 	%f351, %f344, %f348;
	fma.rn.f32 	%f352, %f343, %f347, %f351;
	fma.rn.f32 	%f353, %f345, %f349, %f352;
	fma.rn.f32 	%f354, %f346, %f350, %f353;
	add.f32 	%f534, %f534, %f354;
$L__BB5_22:
	mul.f32 	%f355, %f63, %f534;
	shl.b32 	%r127, %r208, 2;
	mov.u32 	%r128, smem;
	add.s32 	%r129, %r128, %r127;
	st.shared.f32 	[%r129], %f355;
	add.s32 	%r208, %r208, %r6;
	setp.lt.s32 	%p25, %r208, %r26;
	@%p25 bra 	$L__BB5_11;
	bra.uni 	$L__BB5_40;
$L__BB5_23:
	shl.b32 	%r110, %r214, 2;
	mov.u32 	%r111, smem;
	add.s32 	%r112, %r111, %r110;
	st.shared.f32 	[%r112], %f1;
	add.s32 	%r214, %r214, %r6;
	setp.lt.s32 	%p17, %r214, %r26;
	@%p17 bra 	$L__BB5_23;
	bra.uni 	$L__BB5_40;
$L__BB5_24:
	setp.gt.s32 	%p5, %r81, 0;
	mov.u32 	%r222, %r230;
	@%p5 bra 	$L__BB5_25;
	bra.uni 	$L__BB5_39;
$L__BB5_25:
	mov.u32 	%r215, %r230;
$L__BB5_26:
	setp.lt.u32 	%p7, %r11, 15;
	add.s32 	%r98, %r215, %r207;
	mad.lo.s32 	%r42, %r98, %r81, %r3;
	mov.f32 	%f541, 0f00000000;
	mov.b32 	%r220, 0;
	@%p7 bra 	$L__BB5_29;
	mov.f32 	%f541, 0f00000000;
	mov.u32 	%r216, %r42;
	mov.u32 	%r217, %r4;
	mov.u32 	%r218, %r18;
$L__BB5_28:
	.pragma "nounroll";
	mul.wide.s32 	%rd17, %r217, 4;
	add.s64 	%rd18, %rd5, %rd17;
	mul.wide.s32 	%rd19, %r216, 4;
	add.s64 	%rd20, %rd6, %rd19;
	ld.global.nc.f32 	%f70, [%rd18+-32];
	ld.global.nc.f32 	%f71, [%rd20+-32];
	fma.rn.f32 	%f72, %f70, %f71, %f541;
	ld.global.nc.f32 	%f73, [%rd18+-28];
	ld.global.nc.f32 	%f74, [%rd20+-28];
	fma.rn.f32 	%f75, %f73, %f74, %f72;
	ld.global.nc.f32 	%f76, [%rd18+-24];
	ld.global.nc.f32 	%f77, [%rd20+-24];
	fma.rn.f32 	%f78, %f76, %f77, %f75;
	ld.global.nc.f32 	%f79, [%rd18+-20];
	ld.global.nc.f32 	%f80, [%rd20+-20];
	fma.rn.f32 	%f81, %f79, %f80, %f78;
	ld.global.nc.f32 	%f82, [%rd18+-16];
	ld.global.nc.f32 	%f83, [%rd20+-16];
	fma.rn.f32 	%f84, %f82, %f83, %f81;
	ld.global.nc.f32 	%f85, [%rd18+-12];
	ld.global.nc.f32 	%f86, [%rd20+-12];
	fma.rn.f32 	%f87, %f85, %f86, %f84;
	ld.global.nc.f32 	%f88, [%rd18+-8];
	ld.global.nc.f32 	%f89, [%rd20+-8];
	fma.rn.f32 	%f90, %f88, %f89, %f87;
	ld.global.nc.f32 	%f91, [%rd18+-4];
	ld.global.nc.f32 	%f92, [%rd20+-4];
	fma.rn.f32 	%f93, %f91, %f92, %f90;
	ld.global.nc.f32 	%f94, [%rd18];
	ld.global.nc.f32 	%f95, [%rd20];
	fma.rn.f32 	%f96, %f94, %f95, %f93;
	ld.global.nc.f32 	%f97, [%rd18+4];
	ld.global.nc.f32 	%f98, [%rd20+4];
	fma.rn.f32 	%f99, %f97, %f98, %f96;
	ld.global.nc.f32 	%f100, [%rd18+8];
	ld.global.nc.f32 	%f101, [%rd20+8];
	fma.rn.f32 	%f102, %f100, %f101, %f99;
	ld.global.nc.f32 	%f103, [%rd18+12];
	ld.global.nc.f32 	%f104, [%rd20+12];
	fma.rn.f32 	%f105, %f103, %f104, %f102;
	ld.global.nc.f32 	%f106, [%rd18+16];
	ld.global.nc.f32 	%f107, [%rd20+16];
	fma.rn.f32 	%f108, %f106, %f107, %f105;
	ld.global.nc.f32 	%f109, [%rd18+20];
	ld.global.nc.f32 	%f110, [%rd20+20];
	fma.rn.f32 	%f111, %f109, %f110, %f108;
	ld.global.nc.f32 	%f112, [%rd18+24];
	ld.global.nc.f32 	%f113, [%rd20+24];
	fma.rn.f32 	%f114, %f112, %f113, %f111;
	ld.global.nc.f32 	%f115, [%rd18+28];
	ld.global.nc.f32 	%f116, [%rd20+28];
	fma.rn.f32 	%f541, %f115, %f116, %f114;
	add.s32 	%r218, %r218, 16;
	add.s32 	%r217, %r217, 16;
	add.s32 	%r216, %r216, 16;
	setp.ne.s32 	%p8, %r218, 0;
	mov.u32 	%r220, %r15;
	@%p8 bra 	$L__BB5_28;
$L__BB5_29:
	setp.eq.s32 	%p9, %r12, 0;
	@%p9 bra 	$L__BB5_38;
	add.s32 	%r99, %r12, -1;
	setp.lt.u32 	%p10, %r99, 7;
	@%p10 bra 	$L__BB5_32;
	add.s32 	%r100, %r220, %r4;
	mul.wide.s32 	%rd21, %r100, 4;
	add.s64 	%rd22, %rd2, %rd21;
	ld.global.nc.f32 	%f118, [%rd22];
	add.s32 	%r101, %r220, %r42;
	mul.wide.s32 	%rd23, %r101, 4;
	add.s64 	%rd24, %rd1, %rd23;
	ld.global.nc.f32 	%f119, [%rd24];
	fma.rn.f32 	%f120, %f118, %f119, %f541;
	ld.global.nc.f32 	%f121, [%rd22+4];
	ld.global.nc.f32 	%f122, [%rd24+4];
	fma.rn.f32 	%f123, %f121, %f122, %f120;
	ld.global.nc.f32 	%f124, [%rd22+8];
	ld.global.nc.f32 	%f125, [%rd24+8];
	fma.rn.f32 	%f126, %f124, %f125, %f123;
	ld.global.nc.f32 	%f127, [%rd22+12];
	ld.global.nc.f32 	%f128, [%rd24+12];
	fma.rn.f32 	%f129, %f127, %f128, %f126;
	ld.global.nc.f32 	%f130, [%rd22+16];
	ld.global.nc.f32 	%f131, [%rd24+16];
	fma.rn.f32 	%f132, %f130, %f131, %f129;
	ld.global.nc.f32 	%f133, [%rd22+20];
	ld.global.nc.f32 	%f134, [%rd24+20];
	fma.rn.f32 	%f135, %f133, %f134, %f132;
	ld.global.nc.f32 	%f136, [%rd22+24];
	ld.global.nc.f32 	%f137, [%rd24+24];
	fma.rn.f32 	%f138, %f136, %f137, %f135;
	ld.global.nc.f32 	%f139, [%rd22+28];
	ld.global.nc.f32 	%f140, [%rd24+28];
	fma.rn.f32 	%f541, %f139, %f140, %f138;
	add.s32 	%r220, %r220, 8;
$L__BB5_32:
	setp.eq.s32 	%p11, %r13, 0;
	@%p11 bra 	$L__BB5_38;
	add.s32 	%r102, %r13, -1;
	setp.lt.u32 	%p12, %r102, 3;
	@%p12 bra 	$L__BB5_35;
	add.s32 	%r103, %r220, %r4;
	mul.wide.s32 	%rd25, %r103, 4;
	add.s64 	%rd26, %rd2, %rd25;
	ld.global.nc.f32 	%f141, [%rd26];
	add.s32 	%r104, %r220, %r42;
	mul.wide.s32 	%rd27, %r104, 4;
	add.s64 	%rd28, %rd1, %rd27;
	ld.global.nc.f32 	%f142, [%rd28];
	fma.rn.f32 	%f143, %f141, %f142, %f541;
	ld.global.nc.f32 	%f144, [%rd26+4];
	ld.global.nc.f32 	%f145, [%rd28+4];
	fma.rn.f32 	%f146, %f144, %f145, %f143;
	ld.global.nc.f32 	%f147, [%rd26+8];
	ld.global.nc.f32 	%f148, [%rd28+8];
	fma.rn.f32 	%f149, %f147, %f148, %f146;
	ld.global.nc.f32 	%f150, [%rd26+12];
	ld.global.nc.f32 	%f151, [%rd28+12];
	fma.rn.f32 	%f541, %f150, %f151, %f149;
	add.s32 	%r220, %r220, 4;
$L__BB5_35:
	setp.eq.s32 	%p13, %r5, 1;
	add.s32 	%r105, %r220, %r4;
	mul.wide.s32 	%rd29, %r105, 4;
	add.s64 	%rd7, %rd2, %rd29;
	ld.global.nc.f32 	%f152, [%rd7];
	add.s32 	%r106, %r220, %r42;
	mul.wide.s32 	%rd30, %r106, 4;
	add.s64 	%rd8, %rd1, %rd30;
	ld.global.nc.f32 	%f153, [%rd8];
	fma.rn.f32 	%f541, %f152, %f153, %f541;
	@%p13 bra 	$L__BB5_38;
	setp.eq.s32 	%p14, %r5, 2;
	ld.global.nc.f32 	%f154, [%rd7+4];
	ld.global.nc.f32 	%f155, [%rd8+4];
	fma.rn.f32 	%f541, %f154, %f155, %f541;
	@%p14 bra 	$L__BB5_38;
	ld.global.nc.f32 	%f156, [%rd7+8];
	ld.global.nc.f32 	%f157, [%rd8+8];
	fma.rn.f32 	%f541, %f156, %f157, %f541;
$L__BB5_38:
	mul.f32 	%f158, %f63, %f541;
	shl.b32 	%r107, %r215, 2;
	mov.u32 	%r108, smem;
	add.s32 	%r109, %r108, %r107;
	st.shared.f32 	[%r109], %f158;
	add.s32 	%r215, %r215, %r6;
	setp.lt.s32 	%p15, %r215, %r26;
	@%p15 bra 	$L__BB5_26;
	bra.uni 	$L__BB5_40;
$L__BB5_39:
	shl.b32 	%r94, %r222, 2;
	mov.u32 	%r95, smem;
	add.s32 	%r96, %r95, %r94;
	st.shared.f32 	[%r96], %f1;
	add.s32 	%r222, %r222, %r6;
	setp.lt.s32 	%p6, %r222, %r26;
	@%p6 bra 	$L__BB5_39;
$L__BB5_40:
	bar.sync 	0;
	mov.f32 	%f543, 0fFF800000;
	@%p3 bra 	$L__BB5_43;
	mov.f32 	%f543, 0fFF800000;
	mov.u32 	%r223, %r230;
$L__BB5_42:
	shl.b32 	%r130, %r223, 2;
	mov.u32 	%r131, smem;
	add.s32 	%r132, %r131, %r130;
	ld.shared.f32 	%f358, [%r132];
	max.f32 	%f543, %f543, %f358;
	add.s32 	%r223, %r223, %r6;
	setp.lt.s32 	%p27, %r223, %r26;
	@%p27 bra 	$L__BB5_42;
$L__BB5_43:
	setp.ne.s32 	%p28, %r7, 0;
	mov.b32 	%r133, %f543;
	shfl.sync.bfly.b32	%r134|%p29, %r133, 16, 31, -1;
	mov.b32 	%f359, %r134;
	max.f32 	%f360, %f543, %f359;
	mov.b32 	%r135, %f360;
	shfl.sync.bfly.b32	%r136|%p30, %r135, 8, 31, -1;
	mov.b32 	%f361, %r136;
	max.f32 	%f362, %f360, %f361;
	mov.b32 	%r137, %f362;
	shfl.sync.bfly.b32	%r138|%p31, %r137, 4, 31, -1;
	mov.b32 	%f363, %r138;
	max.f32 	%f364, %f362, %f363;
	mov.b32 	%r139, %f364;
	shfl.sync.bfly.b32	%r140|%p32, %r139, 2, 31, -1;
	mov.b32 	%f365, %r140;
	max.f32 	%f366, %f364, %f365;
	mov.b32 	%r141, %f366;
	shfl.sync.bfly.b32	%r142|%p33, %r141, 1, 31, -1;
	mov.b32 	%f367, %r142;
	max.f32 	%f33, %f366, %f367;
	@%p28 bra 	$L__BB5_45;
	st.shared.f32 	[%r8], %f33;
$L__BB5_45:
	setp.gt.u32 	%p34, %r230, 31;
	bar.sync 	0;
	@%p34 bra 	$L__BB5_50;
	setp.ge.u32 	%p35, %r230, %r9;
	mov.f32 	%f544, 0fFF800000;
	@%p35 bra 	$L__BB5_48;
	ld.shared.f32 	%f544, [%r10];
$L__BB5_48:
	setp.ne.s32 	%p36, %r7, 0;
	mov.b32 	%r143, %f544;
	shfl.sync.bfly.b32	%r144|%p37, %r143, 16, 31, -1;
	mov.b32 	%f369, %r144;
	max.f32 	%f370, %f544, %f369;
	mov.b32 	%r145, %f370;
	shfl.sync.bfly.b32	%r146|%p38, %r145, 8, 31, -1;
	mov.b32 	%f371, %r146;
	max.f32 	%f372, %f370, %f371;
	mov.b32 	%r147, %f372;
	shfl.sync.bfly.b32	%r148|%p39, %r147, 4, 31, -1;
	mov.b32 	%f373, %r148;
	max.f32 	%f374, %f372, %f373;
	mov.b32 	%r149, %f374;
	shfl.sync.bfly.b32	%r150|%p40, %r149, 2, 31, -1;
	mov.b32 	%f375, %r150;
	max.f32 	%f376, %f374, %f375;
	mov.b32 	%r151, %f376;
	shfl.sync.bfly.b32	%r152|%p41, %r151, 1, 31, -1;
	mov.b32 	%f377, %r152;
	max.f32 	%f36, %f376, %f377;
	@%p36 bra 	$L__BB5_50;
	st.shared.f32 	[smem+256], %f36;
$L__BB5_50:
	bar.sync 	0;
	ld.shared.f32 	%f379, [smem+256];
	max.f32 	%f37, %f526, %f379;
	sub.f32 	%f380, %f526, %f37;
	fma.rn.f32 	%f381, %f380, 0f3BBB989D, 0f3F000000;
	cvt.sat.f32.f32 	%f382, %f381;
	mov.f32 	%f383, 0f4B400001;
	mov.f32 	%f384, 0f437C0000;
	fma.rm.f32 	%f385, %f382, %f384, %f383;
	add.f32 	%f386, %f385, 0fCB40007F;
	neg.f32 	%f387, %f386;
	fma.rn.f32 	%f388, %f380, 0f3FB8AA3B, %f387;
	fma.rn.f32 	%f389, %f380, 0f32A57060, %f388;
	mov.b32 	%r153, %f385;
	shl.b32 	%r154, %r153, 23;
	mov.b32 	%f390, %r154;
	ex2.approx.ftz.f32 	%f391, %f389;
	mul.f32 	%f38, %f391, %f390;
	mov.f32 	%f546, 0f00000000;
	@%p3 bra 	$L__BB5_53;
	mov.f32 	%f546, 0f00000000;
	mov.u32 	%r224, %r230;
$L__BB5_52:
	shl.b32 	%r155, %r224, 2;
	mov.u32 	%r156, smem;
	add.s32 	%r157, %r156, %r155;
	ld.shared.f32 	%f393, [%r157];
	sub.f32 	%f394, %f393, %f37;
	fma.rn.f32 	%f395, %f394, 0f3BBB989D, 0f3F000000;
	cvt.sat.f32.f32 	%f396, %f395;
	mov.f32 	%f397, 0f4B400001;
	mov.f32 	%f398, 0f437C0000;
	fma.rm.f32 	%f399, %f396, %f398, %f397;
	add.f32 	%f400, %f399, 0fCB40007F;
	neg.f32 	%f401, %f400;
	fma.rn.f32 	%f402, %f394, 0f3FB8AA3B, %f401;
	fma.rn.f32 	%f403, %f394, 0f32A57060, %f402;
	mov.b32 	%r158, %f399;
	shl.b32 	%r159, %r158, 23;
	mov.b32 	%f404, %r159;
	ex2.approx.ftz.f32 	%f405, %f403;
	mul.f32 	%f406, %f405, %f404;
	st.shared.f32 	[%r157], %f406;
	add.f32 	%f546, %f546, %f406;
	add.s32 	%r224, %r224, %r6;
	setp.lt.s32 	%p43, %r224, %r26;
	@%p43 bra 	$L__BB5_52;
$L__BB5_53:
	setp.ne.s32 	%p44, %r7, 0;
	mov.b32 	%r160, %f546;
	shfl.sync.bfly.b32	%r161|%p45, %r160, 16, 31, -1;
	mov.b32 	%f407, %r161;
	add.f32 	%f408, %f546, %f407;
	mov.b32 	%r162, %f408;
	shfl.sync.bfly.b32	%r163|%p46, %r162, 8, 31, -1;
	mov.b32 	%f409, %r163;
	add.f32 	%f410, %f408, %f409;
	mov.b32 	%r164, %f410;
	shfl.sync.bfly.b32	%r165|%p47, %r164, 4, 31, -1;
	mov.b32 	%f411, %r165;
	add.f32 	%f412, %f410, %f411;
	mov.b32 	%r166, %f412;
	shfl.sync.bfly.b32	%r167|%p48, %r166, 2, 31, -1;
	mov.b32 	%f413, %r167;
	add.f32 	%f414, %f412, %f413;
	mov.b32 	%r168, %f414;
	shfl.sync.bfly.b32	%r169|%p49, %r168, 1, 31, -1;
	mov.b32 	%f415, %r169;
	add.f32 	%f42, %f414, %f415;
	@%p44 bra 	$L__BB5_55;
	st.shared.f32 	[%r8], %f42;
$L__BB5_55:
	setp.gt.u32 	%p50, %r230, 31;
	bar.sync 	0;
	@%p50 bra 	$L__BB5_60;
	setp.ge.u32 	%p51, %r230, %r9;
	mov.f32 	%f547, 0f00000000;
	@%p51 bra 	$L__BB5_58;
	ld.shared.f32 	%f547, [%r10];
$L__BB5_58:
	mov.b32 	%r170, %f547;
	shfl.sync.bfly.b32	%r171|%p53, %r170, 16, 31, -1;
	mov.b32 	%f417, %r171;
	add.f32 	%f418, %f547, %f417;
	mov.b32 	%r172, %f418;
	shfl.sync.bfly.b32	%r173|%p54, %r172, 8, 31, -1;
	mov.b32 	%f419, %r173;
	add.f32 	%f420, %f418, %f419;
	mov.b32 	%r174, %f420;
	shfl.sync.bfly.b32	%r175|%p55, %r174, 4, 31, -1;
	mov.b32 	%f421, %r175;
	add.f32 	%f422, %f420, %f421;
	mov.b32 	%r176, %f422;
	shfl.sync.bfly.b32	%r177|%p56, %r176, 2, 31, -1;
	mov.b32 	%f423, %r177;
	add.f32 	%f424, %f422, %f423;
	mov.b32 	%r178, %f424;
	shfl.sync.bfly.b32	%r179|%p57, %r178, 1, 31, -1;
	mov.b32 	%f425, %r179;
	add.f32 	%f45, %f424, %f425;
	@%p44 bra 	$L__BB5_60;
	st.shared.f32 	[smem+256], %f45;
$L__BB5_60:
	setp.ge.s32 	%p58, %r230, %r81;
	bar.sync 	0;
	ld.shared.f32 	%f426, [smem+256];
	fma.rn.f32 	%f525, %f525, %f38, %f426;
	@%p58 bra 	$L__BB5_79;
	shl.b32 	%r180, %r206, 6;
	sub.s32 	%r181, %r23, %r180;
	sub.s32 	%r61, %r181, %r25;
	and.b32  	%r62, %r23, 3;
	add.s32 	%r63, %r181, -1;
	add.s32 	%r64, %r24, -1;
	mov.u32 	%r225, %r230;
$L__BB5_62:
	setp.eq.s32 	%p59, %r207, 0;
	add.s32 	%r182, %r225, %r4;
	mul.wide.s32 	%rd47, %r182, 4;
	add.s64 	%rd9, %rd4, %rd47;
	mov.f32 	%f548, 0f00000000;
	@%p59 bra 	$L__BB5_64;
	ld.global.f32 	%f548, [%rd9];
$L__BB5_64:
	setp.lt.s32 	%p60, %r26, 1;
	mov.f32 	%f556, 0f00000000;
	@%p60 bra 	$L__BB5_78;
	setp.lt.u32 	%p61, %r63, 15;
	add.s32 	%r66, %r225, %r3;
	mov.f32 	%f556, 0f00000000;
	mov.b32 	%r228, 0;
	@%p61 bra 	$L__BB5_68;
	mov.f32 	%f556, 0f00000000;
	mov.b32 	%r226, 0;
$L__BB5_67:
	.pragma "nounroll";
	add.s32 	%r185, %r226, %r207;
	mad.lo.s32 	%r186, %r185, %r81, %r66;
	shl.b32 	%r187, %r226, 2;
	mov.u32 	%r188, smem;
	add.s32 	%r189, %r188, %r187;
	ld.shared.v4.f32 	{%f432, %f433, %f434, %f435}, [%r189];
	mul.wide.s32 	%rd48, %r186, 4;
	add.s64 	%rd49, %rd3, %rd48;
	ld.global.nc.f32 	%f436, [%rd49];
	fma.rn.f32 	%f437, %f432, %f436, %f556;
	mul.wide.s32 	%rd50, %r81, 4;
	add.s64 	%rd51, %rd49, %rd50;
	ld.global.nc.f32 	%f438, [%rd51];
	fma.rn.f32 	%f439, %f433, %f438, %f437;
	add.s64 	%rd52, %rd51, %rd50;
	ld.global.nc.f32 	%f440, [%rd52];
	fma.rn.f32 	%f441, %f434, %f440, %f439;
	add.s64 	%rd53, %rd52, %rd50;
	ld.global.nc.f32 	%f442, [%rd53];
	fma.rn.f32 	%f443, %f435, %f442, %f441;
	ld.shared.v4.f32 	{%f444, %f445, %f446, %f447}, [%r189+16];
	add.s64 	%rd54, %rd53, %rd50;
	ld.global.nc.f32 	%f448, [%rd54];
	fma.rn.f32 	%f449, %f444, %f448, %f443;
	add.s64 	%rd55, %rd54, %rd50;
	ld.global.nc.f32 	%f450, [%rd55];
	fma.rn.f32 	%f451, %f445, %f450, %f449;
	add.s64 	%rd56, %rd55, %rd50;
	ld.global.nc.f32 	%f452, [%rd56];
	fma.rn.f32 	%f453, %f446, %f452, %f451;
	add.s64 	%rd57, %rd56, %rd50;
	ld.global.nc.f32 	%f454, [%rd57];
	fma.rn.f32 	%f455, %f447, %f454, %f453;
	ld.shared.v4.f32 	{%f456, %f457, %f458, %f459}, [%r189+32];
	add.s64 	%rd58, %rd57, %rd50;
	ld.global.nc.f32 	%f460, [%rd58];
	fma.rn.f32 	%f461, %f456, %f460, %f455;
	add.s64 	%rd59, %rd58, %rd50;
	ld.global.nc.f32 	%f462, [%rd59];
	fma.rn.f32 	%f463, %f457, %f462, %f461;
	add.s64 	%rd60, %rd59, %rd50;
	ld.global.nc.f32 	%f464, [%rd60];
	fma.rn.f32 	%f465, %f458, %f464, %f463;
	add.s64 	%rd61, %rd60, %rd50;
	ld.global.nc.f32 	%f466, [%rd61];
	fma.rn.f32 	%f467, %f459, %f466, %f465;
	ld.shared.v4.f32 	{%f468, %f469, %f470, %f471}, [%r189+48];
	add.s64 	%rd62, %rd61, %rd50;
	ld.global.nc.f32 	%f472, [%rd62];
	fma.rn.f32 	%f473, %f468, %f472, %f467;
	add.s64 	%rd63, %rd62, %rd50;
	ld.global.nc.f32 	%f474, [%rd63];
	fma.rn.f32 	%f475, %f469, %f474, %f473;
	add.s64 	%rd64, %rd63, %rd50;
	ld.global.nc.f32 	%f476, [%rd64];
	fma.rn.f32 	%f477, %f470, %f476, %f475;
	add.s64 	%rd65, %rd64, %rd50;
	ld.global.nc.f32 	%f478, [%rd65];
	fma.rn.f32 	%f556, %f471, %f478, %f477;
	add.s32 	%r226, %r226, 16;
	setp.ne.s32 	%p62, %r226, %r61;
	mov.u32 	%r228, %r61;
	@%p62 bra 	$L__BB5_67;
$L__BB5_68:
	setp.eq.s32 	%p63, %r25, 0;
	@%p63 bra 	$L__BB5_78;
	add.s32 	%r190, %r25, -1;
	setp.lt.u32 	%p64, %r190, 7;
	@%p64 bra 	$L__BB5_71;
	add.s32 	%r191, %r228, %r207;
	mad.lo.s32 	%r192, %r191, %r81, %r66;
	shl.b32 	%r193, %r228, 2;
	mov.u32 	%r194, smem;
	add.s32 	%r195, %r194, %r193;
	ld.shared.f32 	%f480, [%r195];
	mul.wide.s32 	%rd66, %r192, 4;
	add.s64 	%rd67, %rd3, %rd66;
	ld.global.nc.f32 	%f481, [%rd67];
	fma.rn.f32 	%f482, %f480, %f481, %f556;
	ld.shared.f32 	%f483, [%r195+4];
	mul.wide.s32 	%rd68, %r81, 4;
	add.s64 	%rd69, %rd67, %rd68;
	ld.global.nc.f32 	%f484, [%rd69];
	fma.rn.f32 	%f485, %f483, %f484, %f482;
	ld.shared.f32 	%f486, [%r195+8];
	add.s64 	%rd70, %rd69, %rd68;
	ld.global.nc.f32 	%f487, [%rd70];
	fma.rn.f32 	%f488, %f486, %f487, %f485;
	ld.shared.f32 	%f489, [%r195+12];
	add.s64 	%rd71, %rd70, %rd68;
	ld.global.nc.f32 	%f490, [%rd71];
	fma.rn.f32 	%f491, %f489, %f490, %f488;
	ld.shared.f32 	%f492, [%r195+16];
	add.s64 	%rd72, %rd71, %rd68;
	ld.global.nc.f32 	%f493, [%rd72];
	fma.rn.f32 	%f494, %f492, %f493, %f491;
	ld.shared.f32 	%f495, [%r195+20];
	add.s64 	%rd73, %rd72, %rd68;
	ld.global.nc.f32 	%f496, [%rd73];
	fma.rn.f32 	%f497, %f495, %f496, %f494;
	ld.shared.f32 	%f498, [%r195+24];
	add.s64 	%rd74, %rd73, %rd68;
	ld.global.nc.f32 	%f499, [%rd74];
	fma.rn.f32 	%f500, %f498, %f499, %f497;
	ld.shared.f32 	%f501, [%r195+28];
	add.s64 	%rd75, %rd74, %rd68;
	ld.global.nc.f32 	%f502, [%rd75];
	fma.rn.f32 	%f556, %f501, %f502, %f500;
	add.s32 	%r228, %r228, 8;
$L__BB5_71:
	setp.eq.s32 	%p65, %r24, 0;
	@%p65 bra 	$L__BB5_78;
	setp.lt.u32 	%p66, %r64, 3;
	@%p66 bra 	$L__BB5_74;
	add.s32 	%r196, %r228, %r207;
	mad.lo.s32 	%r197, %r196, %r81, %r66;
	shl.b32 	%r198, %r228, 2;
	mov.u32 	%r199, smem;
	add.s32 	%r200, %r199, %r198;
	ld.shared.f32 	%f504, [%r200];
	mul.wide.s32 	%rd76, %r197, 4;
	add.s64 	%rd77, %rd3, %rd76;
	ld.global.nc.f32 	%f505, [%rd77];
	fma.rn.f32 	%f506, %f504, %f505, %f556;
	ld.shared.f32 	%f507, [%r200+4];
	mul.wide.s32 	%rd78, %r81, 4;
	add.s64 	%rd79, %rd77, %rd78;
	ld.global.nc.f32 	%f508, [%rd79];
	fma.rn.f32 	%f509, %f507, %f508, %f506;
	ld.shared.f32 	%f510, [%r200+8];
	add.s64 	%rd80, %rd79, %rd78;
	ld.global.nc.f32 	%f511, [%rd80];
	fma.rn.f32 	%f512, %f510, %f511, %f509;
	ld.shared.f32 	%f513, [%r200+12];
	add.s64 	%rd81, %rd80, %rd78;
	ld.global.nc.f32 	%f514, [%rd81];
	fma.rn.f32 	%f556, %f513, %f514, %f512;
	add.s32 	%r228, %r228, 4;
$L__BB5_74:
	setp.eq.s32 	%p67, %r62, 0;
	@%p67 bra 	$L__BB5_78;
	setp.eq.s32 	%p68, %r62, 1;
	add.s32 	%r201, %r228, %r207;
	mad.lo.s32 	%r202, %r201, %r81, %r66;
	shl.b32 	%r203, %r228, 2;
	mov.u32 	%r204, smem;
	add.s32 	%r74, %r204, %r203;
	ld.shared.f32 	%f515, [%r74];
	mul.wide.s32 	%rd82, %r202, 4;
	add.s64 	%rd10, %rd3, %rd82;
	ld.global.nc.f32 	%f516, [%rd10];
	fma.rn.f32 	%f556, %f515, %f516, %f556;
	@%p68 bra 	$L__BB5_78;
	setp.eq.s32 	%p69, %r62, 2;
	ld.shared.f32 	%f517, [%r74+4];
	mul.wide.s32 	%rd11, %r81, 4;
	add.s64 	%rd12, %rd10, %rd11;
	ld.global.nc.f32 	%f518, [%rd12];
	fma.rn.f32 	%f556, %f517, %f518, %f556;
	@%p69 bra 	$L__BB5_78;
	ld.shared.f32 	%f519, [%r74+8];
	add.s64 	%rd83, %rd12, %rd11;
	ld.global.nc.f32 	%f520, [%rd83];
	fma.rn.f32 	%f556, %f519, %f520, %f556;
$L__BB5_78:
	fma.rn.f32 	%f521, %f38, %f548, %f556;
	st.global.f32 	[%rd9], %f521;
	add.s32 	%r225, %r225, %r6;
	setp.lt.s32 	%p70, %r225, %r81;
	@%p70 bra 	$L__BB5_62;
$L__BB5_79:
	bar.sync 	0;
	setp.lt.s32 	%p71, %r22, %r80;
	add.s32 	%r206, %r206, 1;
	mov.u32 	%r207, %r22;
	mov.f32 	%f526, %f37;
	@%p71 bra 	$L__BB5_3;
	bra.uni 	$L__BB5_5;

}


// ===== COMPILED SASS (sm_100) =====

	.target	sm_100

	.elftype	@"ET_EXEC"


//--------------------- .note.nv.tkinfo           --------------------------
	.section	.note.nv.tkinfo,"",@"SHT_NOTE"
	.sectionflags	@"SHF_NOTE_NV_TKINFO"
	.tkinfo
        /*0018*/ 	.word	0x00000002
        /*0030*/ 	.string	""
        /*0030*/ 	.string	"ptxas"
        /*0030*/ 	.string	"Cuda compilation tools, release 13.0, V13.0.88"
        /*0030*/ 	.string	"Build cuda_13.0.r13.0/compiler.36424714_0"
        /*0030*/ 	.string	"-arch sm_100 -m 64 "



//--------------------- .note.nv.cuinfo           --------------------------
	.section	.note.nv.cuinfo,"",@"SHT_NOTE"
	.sectionflags	@"SHF_NOTE_NV_CUINFO"
        /*0018*/ 	.short	0x0002
        /*001a*/ 	.short	0x0064
        /*001c*/ 	.short	0x0082
	.zero		2


//--------------------- .nv.info                  --------------------------
	.section	.nv.info,"",@"SHT_CUDA_INFO"
	.align	4


	//----- nvinfo : EIATTR_REGCOUNT
	.align		4
        /*0000*/ 	.byte	0x04, 0x2f
        /*0002*/ 	.short	(.L_1 - .L_0)
	.align		4
.L_0:
        /*0004*/ 	.word	index@(_Z34attention_fwd_kernel_rope_fused_v2ILi64EEvPKfS1_S1_Pfiiiiif)
        /*0008*/ 	.word	0x00000022


	//----- nvinfo : EIATTR_FRAME_SIZE
	.align		4
.L_1:
        /*000c*/ 	.byte	0x04, 0x11
        /*000e*/ 	.short	(.L_3 - .L_2)
	.align		4
.L_2:
        /*0010*/ 	.word	index@($__internal_7_$__cuda_sm3x_div_rn_noftz_f32_slowpath)
        /*0014*/ 	.word	0x00000000


	//----- nvinfo : EIATTR_FRAME_SIZE
	.align		4
.L_3:
        /*0018*/ 	.byte	0x04, 0x11
        /*001a*/ 	.short	(.L_5 - .L_4)
	.align		4
.L_4:
        /*001c*/ 	.word	index@($__internal_6_$__cuda_sm20_rcp_rn_f32_slowpath)
        /*0020*/ 	.word	0x00000000


	//----- nvinfo : EIATTR_FRAME_SIZE
	.align		4
.L_5:
        /*0024*/ 	.byte	0x04, 0x11
        /*0026*/ 	.short	(.L_7 - .L_6)
	.align		4
.L_6:
        /*0028*/ 	.word	index@(_Z34attention_fwd_kernel_rope_fused_v2ILi64EEvPKfS1_S1_Pfiiiiif)
        /*002c*/ 	.word	0x00000000


	//----- nvinfo : EIATTR_REGCOUNT
	.align		4
.L_7:
        /*0030*/ 	.byte	0x04, 0x2f
        /*0032*/ 	.short	(.L_9 - .L_8)
	.align		4
.L_8:
        /*0034*/ 	.word	index@(_Z34attention_fwd_kernel_rope_fused_v3ILi64ELi4EEvPKfS1_S1_Pfiiiiif)
        /*0038*/ 	.word	0x00000028


	//----- nvinfo : EIATTR_FRAME_SIZE
	.align		4
.L_9:
        /*003c*/ 	.byte	0x04, 0x11
        /*003e*/ 	.short	(.L_11 - .L_10)
	.align		4
.L_10:
        /*0040*/ 	.word	index@($__internal_5_$__cuda_sm3x_div_rn_noftz_f32_slowpath)
        /*0044*/ 	.word	0x00000000


	//----- nvinfo : EIATTR_FRAME_SIZE
	.align		4
.L_11:
        /*0048*/ 	.byte	0x04, 0x11
        /*004a*/ 	.short	(.L_13 - .L_12)
	.align		4
.L_12:
        /*004c*/ 	.word	index@($__internal_4_$__cuda_sm20_rcp_rn_f32_slowpath)
        /*0050*/ 	.word	0x00000000


	//----- nvinfo : EIATTR_FRAME_SIZE
	.align		4
.L_13:
        /*0054*/ 	.byte	0x04, 0x11
        /*0056*/ 	.short	(.L_15 - .L_14)
	.align		4
.L_14:
        /*0058*/ 	.word	index@(_Z34attention_fwd_kernel_rope_fused_v3ILi64ELi4EEvPKfS1_S1_Pfiiiiif)
        /*005c*/ 	.word	0x00000000


	//----- nvinfo : EIATTR_REGCOUNT
	.align		4
.L_15:
        /*0060*/ 	.byte	0x04, 0x2f
        /*0062*/ 	.short	(.L_17 - .L_16)
	.align		4
.L_16:
        /*0064*/ 	.word	index@(_Z34attention_fwd_kernel_rope_fused_v4ILi64EEvPKfS1_S1_Pfiiiiif)
        /*0068*/ 	.word	0x00000020


	//----- nvinfo : EIATTR_FRAME_SIZE
	.align		4
.L_17:
        /*006c*/ 	.byte	0x04, 0x11
        /*006e*/ 	.short	(.L_19 - .L_18)
	.align		4
.L_18:
        /*0070*/ 	.word	index@($__internal_3_$__cuda_sm3x_div_rn_noftz_f32_slowpath)
        /*0074*/ 	.word	0x00000000


	//----- nvinfo : EIATTR_FRAME_SIZE
	.align		4
.L_19:
        /*0078*/ 	.byte	0x04, 0x11
        /*007a*/ 	.short	(.L_21 - .L_20)
	.align		4
.L_20:
        /*007c*/ 	.word	index@($__internal_2_$__cuda_sm20_rcp_rn_f32_slowpath)
        /*0080*/ 	.word	0x00000000


	//----- nvinfo : EIATTR_FRAME_SIZE
	.align		4
.L_21:
        /*0084*/ 	.byte	0x04, 0x11
        /*0086*/ 	.short	(.L_23 - .L_22)
	.align		4
.L_22:
        /*0088*/ 	.word	index@(_Z34attention_fwd_kernel_rope_fused_v4ILi64EEvPKfS1_S1_Pfiiiiif)
        /*008c*/ 	.word	0x00000000


	//----- nvinfo : EIATTR_REGCOUNT
	.align		4
.L_23:
        /*0090*/ 	.byte	0x04, 0x2f
        /*0092*/ 	.short	(.L_25 - .L_24)
	.align		4
.L_24:
        /*0094*/ 	.word	index@(_Z31attention_fwd_kernel_rope_fusedILi64EEvPKfS1_S1_PfS1_S1_iiiiif)
        /*0098*/ 	.word	0x00000028


	//----- nvinfo : EIATTR_FRAME_SIZE
	.align		4
.L_25:
        /*009c*/ 	.byte	0x04, 0x11
        /*009e*/ 	.short	(.L_27 - .L_26)
	.align		4
.L_26:
        /*00a0*/ 	.word	index@($__internal_1_$__cuda_sm3x_div_rn_noftz_f32_slowpath)
        /*00a4*/ 	.word	0x00000000


	//----- nvinfo : EIATTR_FRAME_SIZE
	.align		4
.L_27:
        /*00a8*/ 	.byte	0x04, 0x11
        /*00aa*/ 	.short	(.L_29 - .L_28)
	.align		4
.L_28:
        /*00ac*/ 	.word	index@(_Z31attention_fwd_kernel_rope_fusedILi64EEvPKfS1_S1_PfS1_S1_iiiiif)
        /*00b0*/ 	.word	0x00000000


	//----- nvinfo : EIATTR_REGCOUNT
	.align		4
.L_29:
        /*00b4*/ 	.byte	0x04, 0x2f
        /*00b6*/ 	.short	(.L_31 - .L_30)
	.align		4
.L_30:
        /*00b8*/ 	.word	index@(_Z11rope_kernelPKfPfS0_S0_ii)
        /*00bc*/ 	.word	0x0000001f


	//----- nvinfo : EIATTR_FRAME_SIZE
	.align		4
.L_31:
        /*00c0*/ 	.byte	0x04, 0x11
        /*00c2*/ 	.short	(.L_33 - .L_32)
	.align		4
.L_32:
        /*00c4*/ 	.word	index@(_Z11rope_kernelPKfPfS0_S0_ii)
        /*00c8*/ 	.word	0x00000000


	//----- nvinfo : EIATTR_REGCOUNT
	.align		4
.L_33:
        /*00cc*/ 	.byte	0x04, 0x2f
        /*00ce*/ 	.short	(.L_35 - .L_34)
	.align		4
.L_34:
        /*00d0*/ 	.word	index@(_Z28attention_fwd_kernel_no_ropeILi64EEvPKfS1_S1_Pfiiiiif)
        /*00d4*/ 	.word	0x00000028


	//----- nvinfo : EIATTR_FRAME_SIZE
	.align		4
.L_35:
        /*00d8*/ 	.byte	0x04, 0x11
        /*00da*/ 	.short	(.L_37 - .L_36)
	.align		4
.L_36:
        /*00dc*/ 	.word	index@($__internal_0_$__cuda_sm3x_div_rn_noftz_f32_slowpath)
        /*00e0*/ 	.word	0x00000000


	//----- nvinfo : EIATTR_FRAME_SIZE
	.align		4
.L_37:
        /*00e4*/ 	.byte	0x04, 0x11
        /*00e6*/ 	.short	(.L_39 - .L_38)
	.align		4
.L_38:
        /*00e8*/ 	.word	index@(_Z28attention_fwd_kernel_no_ropeILi64EEvPKfS1_S1_Pfiiiiif)
        /*00ec*/ 	.word	0x00000000


	//----- nvinfo : EIATTR_MIN_STACK_SIZE
	.align		4
.L_39:
        /*00f0*/ 	.byte	0x04, 0x12
        /*00f2*/ 	.short	(.L_41 - .L_40)
	.align		4
.L_40:
        /*00f4*/ 	.word	index@(_Z28attention_fwd_kernel_no_ropeILi64EEvPKfS1_S1_Pfiiiiif)
        /*00f8*/ 	.word	0x00000000


	//----- nvinfo : EIATTR_MIN_STACK_SIZE
	.align		4
.L_41:
        /*00fc*/ 	.byte	0x04, 0x12
        /*00fe*/ 	.short	(.L_43 - .L_42)
	.align		4
.L_42:
        /*0100*/ 	.word	index@(_Z11rope_kernelPKfPfS0_S0_ii)
        /*0104*/ 	.word	0x00000000


	//----- nvinfo : EIATTR_MIN_STACK_SIZE
	.align		4
.L_43:
        /*0108*/ 	.byte	0x04, 0x12
        /*010a*/ 	.short	(.L_45 - .L_44)
	.align		4
.L_44:
        /*010c*/ 	.word	index@(_Z31attention_fwd_kernel_rope_fusedILi64EEvPKfS1_S1_PfS1_S1_iiiiif)
        /*0110*/ 	.word	0x00000000


	//----- nvinfo : EIATTR_MIN_STACK_SIZE
	.align		4
.L_45:
        /*0114*/ 	.byte	0x04, 0x12
        /*0116*/ 	.short	(.L_47 - .L_46)
	.align		4
.L_46:
        /*0118*/ 	.word	index@(_Z34attention_fwd_kernel_rope_fused_v4ILi64EEvPKfS1_S1_Pfiiiiif)
        /*011c*/ 	.word	0x00000000


	//----- nvinfo : EIATTR_MIN_STACK_SIZE
	.align		4
.L_47:
        /*0120*/ 	.byte	0x04, 0x12
        /*0122*/ 	.short	(.L_49 - .L_48)
	.align		4
.L_48:
        /*0124*/ 	.word	index@(_Z34attention_fwd_kernel_rope_fused_v3ILi64ELi4EEvPKfS1_S1_Pfiiiiif)
        /*0128*/ 	.word	0x00000000


	//----- nvinfo : EIATTR_MIN_STACK_SIZE
	.align		4
.L_49:
        /*012c*/ 	.byte	0x04, 0x12
        /*012e*/ 	.short	(.L_51 - .L_50)
	.align		4
.L_50:
        /*0130*/ 	.word	index@(_Z34attention_fwd_kernel_rope_fused_v2ILi64EEvPKfS1_S1_Pfiiiiif)
        /*0134*/ 	.word	0x00000000
.L_51:


//--------------------- .nv.compat                --------------------------
	.section	.nv.compat,"",@"SHT_CUDA_COMPAT_INFO"
	.align	4
        /*0000*/ 	.byte	0x02, 0x09, 0x00, 0x00, 0x02, 0x02, 0x01, 0x00, 0x02, 0x05, 0x05, 0x00, 0x03, 0x07, 0x01, 0x01
        /*0010*/ 	.byte	0x02, 0x03, 0x00, 0x00, 0x02, 0x06, 0x01, 0x00, 0x04, 0x0b, 0x08, 0x00, 0x01, 0x00, 0x00, 0x00
        /*0020*/ 	.byte	0x00, 0x00, 0x00, 0x00


//--------------------- .nv.info._Z28attention_fwd_kernel_no_ropeILi64EEvPKfS1_S1_Pfiiiiif --------------------------
	.section	.nv.info._Z28attention_fwd_kernel_no_ropeILi64EEvPKfS1_S1_Pfiiiiif,"",@"SHT_CUDA_INFO"
	.sectionflags	@""
	.align	4


	//----- nvinfo : EIATTR_CUDA_API_VERSION
	.align		4
        /*0000*/ 	.byte	0x04, 0x37
        /*0002*/ 	.short	(.L_53 - .L_52)
.L_52:
        /*0004*/ 	.word	0x00000082


	//----- nvinfo : EIATTR_KPARAM_INFO
	.align		4
.L_53:
        /*0008*/ 	.byte	0x04, 0x17
        /*000a*/ 	.short	(.L_55 - .L_54)
.L_54:
        /*000c*/ 	.word	0x00000000
        /*0010*/ 	.short	0x0009
        /*0012*/ 	.short	0x0034
        /*0014*/ 	.byte	0x00, 0xf0, 0x11, 0x00


	//----- nvinfo : EIATTR_KPARAM_INFO
	.align		4
.L_55:
        /*0018*/ 	.byte	0x04, 0x17
        /*001a*/ 	.short	(.L_57 - .L_56)
.L_56:
        /*001c*/ 	.word	0x00000000
        /*0020*/ 	.short	0x0008
        /*0022*/ 	.short	0x0030
        /*0024*/ 	.byte	0x00, 0xf0, 0x11, 0x00


	//----- nvinfo : EIATTR_KPARAM_INFO
	.align		4
.L_57:
        /*0028*/ 	.byte	0x04, 0x17
        /*002a*/ 	.short	(.L_59 - .L_58)
.L_58:
        /*002c*/ 	.word	0x00000000
        /*0030*/ 	.short	0x0007
        /*0032*/ 	.short	0x002c
        /*0034*/ 	.byte	0x00, 0xf0, 0x11, 0x00


	//----- nvinfo : EIATTR_KPARAM_INFO
	.align		4
.L_59:
        /*0038*/ 	.byte	0x04, 0x17
        /*003a*/ 	.short	(.L_61 - .L_60)
.L_60:
        /*003c*/ 	.word	0x00000000
        /*0040*/ 	.short	0x0006
        /*0042*/ 	.short	0x0028
        /*0044*/ 	.byte	0x00, 0xf0, 0x11, 0x00


	//----- nvinfo : EIATTR_KPARAM_INFO
	.align		4
.L_61:
        /*0048*/ 	.byte	0x04, 0x17
        /*004a*/ 	.short	(.L_63 - .L_62)
.L_62:
        /*004c*/ 	.word	0x00000000
        /*0050*/ 	.short	0x0005
        /*0052*/ 	.short	0x0024
        /*0054*/ 	.byte	0x00, 0xf0, 0x11, 0x00


	//----- nvinfo : EIATTR_KPARAM_INFO
	.align		4
.L_63:
        /*0058*/ 	.byte	0x04, 0x17
        /*005a*/ 	.short	(.L_65 - .L_64)
.L_64:
        /*005c*/ 	.word	0x00000000
        /*0060*/ 	.short	0x0004
        /*0062*/ 	.short	0x0020
        /*0064*/ 	.byte	0x00, 0xf0, 0x11, 0x00


	//----- nvinfo : EIATTR_KPARAM_INFO
	.align		4
.L_65:
        /*0068*/ 	.byte	0x04, 0x17
        /*006a*/ 	.short	(.L_67 - .L_66)
.L_66:
        /*006c*/ 	.word	0x00000000
        /*0070*/ 	.short	0x0003
        /*0072*/ 	.short	0x0018
        /*0074*/ 	.byte	0x00, 0xf5, 0x21, 0x00


	//----- nvinfo : EIATTR_KPARAM_INFO
	.align		4
.L_67:
        /*0078*/ 	.byte	0x04, 0x17
        /*007a*/ 	.short	(.L_69 - .L_68)
.L_68:
        /*007c*/ 	.word	0x00000000
        /*0080*/ 	.short	0x0002
        /*0082*/ 	.short	0x0010
        /*0084*/ 	.byte	0x00, 0xf5, 0x21, 0x00


	//----- nvinfo : EIATTR_KPARAM_INFO
	.align		4
.L_69:
        /*0088*/ 	.byte	0x04, 0x17
        /*008a*/ 	.short	(.L_71 - .L_70)
.L_70:
        /*008c*/ 	.word	0x00000000
        /*0090*/ 	.short	0x0001
        /*0092*/ 	.short	0x0008
        /*0094*/ 	.byte	0x00, 0xf5, 0x21, 0x00


	//----- nvinfo : EIATTR_KPARAM_INFO
	.align		4
.L_71:
        /*0098*/ 	.byte	0x04, 0x17
        /*009a*/ 	.short	(.L_73 - .L_72)
.L_72:
        /*009c*/ 	.word	0x00000000
        /*00a0*/ 	.short	0x0000
        /*00a2*/ 	.short	0x0000
        /*00a4*/ 	.byte	0x00, 0xf5, 0x21, 0x00


	//----- nvinfo : EIATTR_SPARSE_MMA_MASK
	.align		4
.L_73:
        /*00a8*/ 	.byte	0x03, 0x50
        /*00aa*/ 	.short	0x0000


	//----- nvinfo : EIATTR_MAXREG_COUNT
	.align		4
        /*00ac*/ 	.byte	0x03, 0x1b
        /*00ae*/ 	.short	0x00ff


	//----- nvinfo : EIATTR_NUM_BARRIERS
	.align		4
        /*00b0*/ 	.byte	0x02, 0x4c
        /*00b2*/ 	.byte	0x01
	.zero		1


	//----- nvinfo : EIATTR_MERCURY_ISA_VERSION
	.align		4
        /*00b4*/ 	.byte	0x03, 0x5f
        /*00b6*/ 	.short	0x0101


	//----- nvinfo : EIATTR_COOP_GROUP_MASK_REGIDS
	.align		4
        /*00b8*/ 	.byte	0x04, 0x29
        /*00ba*/ 	.short	(.L_75 - .L_74)


	//   ....[0]....
.L_74:
        /*00bc*/ 	.word	0xffffffff


	//   ....[1]....
        /*00c0*/ 	.word	0xffffffff


	//   ....[2]....
        /*00c4*/ 	.word	0xffffffff


	//   ....[3]....
        /*00c8*/ 	.word	0xffffffff


	//   ....[4]....
        /*00cc*/ 	.word	0xffffffff


	//   ....[5]....
        /*00d0*/ 	.word	0xffffffff


	//   ....[6]....
        /*00d4*/ 	.word	0xffffffff


	//   ....[7]....
        /*00d8*/ 	.word	0xffffffff


	//   ....[8]....
        /*00dc*/ 	.word	0xffffffff


	//   ....[9]....
        /*00e0*/ 	.word	0xffffffff


	//   ....[10]....
        /*00e4*/ 	.word	0xffffffff


	//   ....[11]....
        /*00e8*/ 	.word	0xffffffff


	//   ....[12]....
        /*00ec*/ 	.word	0xffffffff


	//   ....[13]....
        /*00f0*/ 	.word	0xffffffff


	//   ....[14]....
        /*00f4*/ 	.word	0xffffffff


	//   ....[15]....
        /*00f8*/ 	.word	0xffffffff


	//   ....[16]....
        /*00fc*/ 	.word	0xffffffff


	//   ....[17]....
        /*0100*/ 	.word	0xffffffff


	//   ....[18]....
        /*0104*/ 	.word	0xffffffff


	//   ....[19]....
        /*0108*/ 	.word	0xffffffff


	//   ....[20]....
        /*010c*/ 	.word	0x0500000b


	//   ....[21]....
        /*0110*/ 	.word	0x0500000b


	//   ....[22]....
        /*0114*/ 	.word	0x0500000b


	//   ....[23]....
        /*0118*/ 	.word	0x0500000b


	//   ....[24]....
        /*011c*/ 	.word	0x0500000b


	//   ....[25]....
        /*0120*/ 	.word	0x0500000b


	//   ....[26]....
        /*0124*/ 	.word	0x0500000b


	//   ....[27]....
        /*0128*/ 	.word	0x0500000b


	//   ....[28]....
        /*012c*/ 	.word	0x0500000b


	//   ....[29]....
        /*0130*/ 	.word	0x0500000b


	//----- nvinfo : EIATTR_COOP_GROUP_INSTR_OFFSETS
	.align		4
.L_75:
        /*0134*/ 	.byte	0x04, 0x28
        /*0136*/ 	.short	(.L_77 - .L_76)


	//   ....[0]....
.L_76:
        /*0138*/ 	.word	0x00001b20


	//   ....[1]....
        /*013c*/ 	.word	0x00001b80


	//   ....[2]....
        /*0140*/ 	.word	0x00001ba0


	//   ....[3]....
        /*0144*/ 	.word	0x00001bc0


	//   ....[4]....
        /*0148*/ 	.word	0x00001be0


	//   ....[5]....
        /*014c*/ 	.word	0x00001c80


	//   ....[6]....
        /*0150*/ 	.word	0x00001ca0


	//   ....[7]....
        /*0154*/ 	.word	0x00001cc0


	//   ....[8]....
        /*0158*/ 	.word	0x00001ce0


	//   ....[9]....
        /*015c*/ 	.word	0x00001d00


	//   ....[10]....
        /*0160*/ 	.word	0x00001f80


	//   ....[11]....
        /*0164*/ 	.word	0x00001fc0


	//   ....[12]....
        /*0168*/ 	.word	0x00001fe0


	//   ....[13]....
        /*016c*/ 	.word	0x00002000


	//   ....[14]....
        /*0170*/ 	.word	0x00002040


	//   ....[15]....
        /*0174*/ 	.word	0x00002140


	//   ....[16]....
        /*0178*/ 	.word	0x00002160


	//   ....[17]....
        /*017c*/ 	.word	0x00002180


	//   ....[18]....
        /*0180*/ 	.word	0x000021a0


	//   ....[19]....
        /*0184*/ 	.word	0x000021c0


	//   ....[20]....
        /*0188*/ 	.word	0x000031d0


	//   ....[21]....
        /*018c*/ 	.word	0x00003240


	//   ....[22]....
        /*0190*/ 	.word	0x000032b0


	//   ....[23]....
        /*0194*/ 	.word	0x00003320


	//   ....[24]....
        /*0198*/ 	.word	0x00003390


	//   ....[25]....
        /*019c*/ 	.word	0x00003400


	//   ....[26]....
        /*01a0*/ 	.word	0x00003470


	//   ....[27]....
        /*01a4*/ 	.word	0x000034e0


	//   ....[28]....
        /*01a8*/ 	.word	0x00003550


	//   ....[29]....
        /*01ac*/ 	.word	0x000035c0


	//----- nvinfo : EIATTR_VRC_CTA_INIT_COUNT
	.align		4
.L_77:
        /*01b0*/ 	.byte	0x02, 0x4a
	.zero		1
	.zero		1


	//----- nvinfo : EIATTR_EXIT_INSTR_OFFSETS
	.align		4
        /*01b4*/ 	.byte	0x04, 0x1c
        /*01b6*/ 	.short	(.L_79 - .L_78)


	//   ....[0]....
.L_78:
        /*01b8*/ 	.word	0x00000050


	//   ....[1]....
        /*01bc*/ 	.word	0x00002fe0


	//   ....[2]....
        /*01c0*/ 	.word	0x00003180


	//----- nvinfo : EIATTR_CRS_STACK_SIZE
	.align		4
.L_79:
        /*01c4*/ 	.byte	0x04, 0x1e
        /*01c6*/ 	.short	(.L_81 - .L_80)
.L_80:
        /*01c8*/ 	.word	0x00000000


	//----- nvinfo : EIATTR_CBANK_PARAM_SIZE
	.align		4
.L_81:
        /*01cc*/ 	.byte	0x03, 0x19
        /*01ce*/ 	.short	0x0038


	//----- nvinfo : EIATTR_PARAM_CBANK
	.align		4
        /*01d0*/ 	.byte	0x04, 0x0a
        /*01d2*/ 	.short	(.L_83 - .L_82)
	.align		4
.L_82:
        /*01d4*/ 	.word	index@(.nv.constant0._Z28attention_fwd_kernel_no_ropeILi64EEvPKfS1_S1_Pfiiiiif)
        /*01d8*/ 	.short	0x0380
        /*01da*/ 	.short	0x0038


	//----- nvinfo : EIATTR_SW_WAR
	.align		4
.L_83:
        /*01dc*/ 	.byte	0x04, 0x36
        /*01de*/ 	.short	(.L_85 - .L_84)
.L_84:
        /*01e0*/ 	.word	0x00000008
.L_85:


//--------------------- .nv.info._Z11rope_kernelPKfPfS0_S0_ii --------------------------
	.section	.nv.info._Z11rope_kernelPKfPfS0_S0_ii,"",@"SHT_CUDA_INFO"
	.sectionflags	@""
	.align	4


	//----- nvinfo : EIATTR_CUDA_API_VERSION
	.align		4
        /*0000*/ 	.byte	0x04, 0x37
        /*0002*/ 	.short	(.L_87 - .L_86)
.L_86:
        /*0004*/ 	.word	0x00000082


	//----- nvinfo : EIATTR_KPARAM_INFO
	.align		4
.L_87:
        /*0008*/ 	.byte	0x04, 0x17
        /*000a*/ 	.short	(.L_89 - .L_88)
.L_88:
        /*000c*/ 	.word	0x00000000
        /*0010*/ 	.short	0x0005
        /*0012*/ 	.short	0x0024
        /*0014*/ 	.byte	0x00, 0xf0, 0x11, 0x00


	//----- nvinfo : EIATTR_KPARAM_INFO
	.align		4
.L_89:
        /*0018*/ 	.byte	0x04, 0x17
        /*001a*/ 	.short	(.L_91 - .L_90)
.L_90:
        /*001c*/ 	.word	0x00000000
        /*0020*/ 	.short	0x0004
        /*0022*/ 	.short	0x0020
        /*0024*/ 	.byte	0x00, 0xf0, 0x11, 0x00


	//----- nvinfo : EIATTR_KPARAM_INFO
	.align		4
.L_91:
        /*0028*/ 	.byte	0x04, 0x17
        /*002a*/ 	.short	(.L_93 - .L_92)
.L_92:
        /*002c*/ 	.word	0x00000000
        /*0030*/ 	.short	0x0003
        /*0032*/ 	.short	0x0018
        /*0034*/ 	.byte	0x00, 0xf5, 0x21, 0x00


	//----- nvinfo : EIATTR_KPARAM_INFO
	.align		4
.L_93:
        /*0038*/ 	.byte	0x04, 0x17
        /*003a*/ 	.short	(.L_95 - .L_94)
.L_94:
        /*003c*/ 	.word	0x00000000
        /*0040*/ 	.short	0x0002
        /*0042*/ 	.short	0x0010
        /*0044*/ 	.byte	0x00, 0xf5, 0x21, 0x00


	//----- nvinfo : EIATTR_KPARAM_INFO
	.align		4
.L_95:
        /*0048*/ 	.byte	0x04, 0x17
        /*004a*/ 	.short	(.L_97 - .L_96)
.L_96:
        /*004c*/ 	.word	0x00000000
        /*0050*/ 	.short	0x0001
        /*0052*/ 	.short	0x0008
        /*0054*/ 	.byte	0x00, 0xf5, 0x21, 0x00


	//----- nvinfo : EIATTR_KPARAM_INFO
	.align		4
.L_97:
        /*0058*/ 	.byte	0x04, 0x17
        /*005a*/ 	.short	(.L_99 - .L_98)
.L_98:
        /*005c*/ 	.word	0x00000000
        /*0060*/ 	.short	0x0000
        /*0062*/ 	.short	0x0000
        /*0064*/ 	.byte	0x00, 0xf5, 0x21, 0x00


	//----- nvinfo : EIATTR_SPARSE_MMA_MASK
	.align		4
.L_99:
        /*0068*/ 	.byte	0x03, 0x50
        /*006a*/ 	.short	0x0000


	//----- nvinfo : EIATTR_MAXREG_COUNT
	.align		4
        /*006c*/ 	.byte	0x03, 0x1b
        /*006e*/ 	.short	0x00ff


	//----- nvinfo : EIATTR_MERCURY_ISA_VERSION
	.align		4
        /*0070*/ 	.byte	0x03, 0x5f
        /*0072*/ 	.short	0x0101


	//----- nvinfo : EIATTR_VRC_CTA_INIT_COUNT
	.align		4
        /*0074*/ 	.byte	0x02, 0x4a
	.zero		1
	.zero		1


	//----- nvinfo : EIATTR_EXIT_INSTR_OFFSETS
	.align		4
        /*0078*/ 	.byte	0x04, 0x1c
        /*007a*/ 	.short	(.L_101 - .L_100)


	//   ....[0]....
.L_100:
        /*007c*/ 	.word	0x00000040


	//   ....[1]....
        /*0080*/ 	.word	0x000000a0


	//   ....[2]....
        /*0084*/ 	.word	0x00000290


	//----- nvinfo : EIATTR_CRS_STACK_SIZE
	.align		4
.L_101:
        /*0088*/ 	.byte	0x04, 0x1e
        /*008a*/ 	.short	(.L_103 - .L_102)
.L_102:
        /*008c*/ 	.word	0x00000000


	//----- nvinfo : EIATTR_CBANK_PARAM_SIZE
	.align		4
.L_103:
        /*0090*/ 	.byte	0x03, 0x19
        /*0092*/ 	.short	0x0028


	//----- nvinfo : EIATTR_PARAM_CBANK
	.align		4
        /*0094*/ 	.byte	0x04, 0x0a
        /*0096*/ 	.short	(.L_105 - .L_104)
	.align		4
.L_104:
        /*0098*/ 	.word	index@(.nv.constant0._Z11rope_kernelPKfPfS0_S0_ii)
        /*009c*/ 	.short	0x0380
        /*009e*/ 	.short	0x0028


	//----- nvinfo : EIATTR_SW_WAR
	.align		4
.L_105:
        /*00a0*/ 	.byte	0x04, 0x36
        /*00a2*/ 	.short	(.L_107 - .L_106)
.L_106:
        /*00a4*/ 	.word	0x00000008
.L_107:


//--------------------- .nv.info._Z31attention_fwd_kernel_rope_fusedILi64EEvPKfS1_S1_PfS1_S1_iiiiif --------------------------
	.section	.nv.info._Z31attention_fwd_kernel_rope_fusedILi64EEvPKfS1_S1_PfS1_S1_iiiiif,"",@"SHT_CUDA_INFO"
	.sectionflags	@""
	.align	4


	//----- nvinfo : EIATTR_CUDA_API_VERSION
	.align		4
        /*0000*/ 	.byte	0x04, 0x37
        /*0002*/ 	.short	(.L_109 - .L_108)
.L_108:
        /*0004*/ 	.word	0x00000082


	//----- nvinfo : EIATTR_KPARAM_INFO
	.align		4
.L_109:
        /*0008*/ 	.byte	0x04, 0x17
        /*000a*/ 	.short	(.L_111 - .L_110)
.L_110:
        /*000c*/ 	.word	0x00000000
        /*0010*/ 	.short	0x000b
        /*0012*/ 	.short	0x0044
        /*0014*/ 	.byte	0x00, 0xf0, 0x11, 0x00


	//----- nvinfo : EIATTR_KPARAM_INFO
	.align		4
.L_111:
        /*0018*/ 	.byte	0x04, 0x17
        /*001a*/ 	.short	(.L_113 - .L_112)
.L_112:
        /*001c*/ 	.word	0x00000000
        /*0020*/ 	.short	0x000a
        /*0022*/ 	.short	0x0040
        /*0024*/ 	.byte	0x00, 0xf0, 0x11, 0x00


	//----- nvinfo : EIATTR_KPARAM_INFO
	.align		4
.L_113:
        /*0028*/ 	.byte	0x04, 0x17
        /*002a*/ 	.short	(.L_115 - .L_114)
.L_114:
        /*002c*/ 	.word	0x00000000
        /*0030*/ 	.short	0x0009
        /*0032*/ 	.short	0x003c
        /*0034*/ 	.byte	0x00, 0xf0, 0x11, 0x00


	//----- nvinfo : EIATTR_KPARAM_INFO
	.align		4
.L_115:
        /*0038*/ 	.byte	0x04, 0x17
        /*003a*/ 	.short	(.L_117 - .L_116)
.L_116:
        /*003c*/ 	.word	0x00000000
        /*0040*/ 	.short	0x0008
        /*0042*/ 	.short	0x0038
        /*0044*/ 	.byte	0x00, 0xf0, 0x11, 0x00


	//----- nvinfo : EIATTR_KPARAM_INFO
	.align		4
.L_117:
        /*0048*/ 	.byte	0x04, 0x17
        /*004a*/ 	.short	(.L_119 - .L_118)
.L_118:
        /*004c*/ 	.word	0x00000000
        /*0050*/ 	.short	0x0007
        /*0052*/ 	.short	0x0034
        /*0054*/ 	.byte	0x00, 0xf0, 0x11, 0x00


	//----- nvinfo : EIATTR_KPARAM_INFO
	.align		4
.L_119:
        /*0058*/ 	.byte	0x04, 0x17
        /*005a*/ 	.short	(.L_121 - .L_120)
.L_120:
        /*005c*/ 	.word	0x00000000
        /*0060*/ 	.short	0x0006
        /*0062*/ 	.short	0x0030
        /*0064*/ 	.byte	0x00, 0xf0, 0x11, 0x00


	//----- nvinfo : EIATTR_KPARAM_INFO
	.align		4
.L_121:
        /*0068*/ 	.byte	0x04, 0x17
        /*006a*/ 	.short	(.L_123 - .L_122)
.L_122:
        /*006c*/ 	.word	0x00000000
        /*0070*/ 	.short	0x0005
        /*0072*/ 	.short	0x0028
        /*0074*/ 	.byte	0x00, 0xf5, 0x21, 0x00


	//----- nvinfo : EIATTR_KPARAM_INFO
	.align		4
.L_123:
        /*0078*/ 	.byte	0x04, 0x17
        /*007a*/ 	.short	(.L_125 - .L_124)
.L_124:
        /*007c*/ 	.word	0x00000000
        /*0080*/ 	.short	0x0004
        /*0082*/ 	.short	0x0020
        /*0084*/ 	.byte	0x00, 0xf5, 0x21, 0x00


	//----- nvinfo : EIATTR_KPARAM_INFO
	.align		4
.L_125:
        /*0088*/ 	.byte	0x04, 0x17
        /*008a*/ 	.short	(.L_127 - .L_126)
.L_126:
        /*008c*/ 	.word	0x00000000
        /*0090*/ 	.short	0x0003
        /*0092*/ 	.short	0x0018
        /*0094*/ 	.byte	0x00, 0xf5, 0x21, 0x00


	//----- nvinfo : EIATTR_KPARAM_INFO
	.align		4
.L_127:
        /*0098*/ 	.byte	0x04, 0x17
        /*009a*/ 	.short	(.L_129 - .L_128)
.L_128:
        /*009c*/ 	.word	0x00000000
        /*00a0*/ 	.short	0x0002
        /*00a2*/ 	.short	0x0010
        /*00a4*/ 	.byte	0x00, 0xf5, 0x21, 0x00


	//----- nvinfo : EIATTR_KPARAM_INFO
	.align		4
.L_129:
        /*00a8*/ 	.byte	0x04, 0x17
        /*00aa*/ 	.short	(.L_131 - .L_130)
.L_130:
        /*00ac*/ 	.word	0x00000000
        /*00b0*/ 	.short	0x0001
        /*00b2*/ 	.short	0x0008
        /*00b4*/ 	.byte	0x00, 0xf5, 0x21, 0x00


	//----- nvinfo : EIATTR_KPARAM_INFO
	.align		4
.L_131:
        /*00b8*/ 	.byte	0x04, 0x17
        /*00ba*/ 	.short	(.L_133 - .L_132)
.L_132:
        /*00bc*/ 	.word	0x00000000
        /*00c0*/ 	.short	0x0000
        /*00c2*/ 	.short	0x0000
        /*00c4*/ 	.byte	0x00, 0xf5, 0x21, 0x00


	//----- nvinfo : EIATTR_SPARSE_MMA_MASK
	.align		4
.L_133:
        /*00c8*/ 	.byte	0x03, 0x50
        /*00ca*/ 	.short	0x0000


	//----- nvinfo : EIATTR_MAXREG_COUNT
	.align		4
        /*00cc*/ 	.byte	0x03, 0x1b
        /*00ce*/ 	.short	0x00ff


	//----- nvinfo : EIATTR_NUM_BARRIERS
	.align		4
        /*00d0*/ 	.byte	0x02, 0x4c
        /*00d2*/ 	.byte	0x01
	.zero		1


	//----- nvinfo : EIATTR_MERCURY_ISA_VERSION
	.align		4
        /*00d4*/ 	.byte	0x03, 0x5f
        /*00d6*/ 	.short	0x0101


	//----- nvinfo : EIATTR_COOP_GROUP_MASK_REGIDS
	.align		4
        /*00d8*/ 	.byte	0x04, 0x29
        /*00da*/ 	.short	(.L_135 - .L_134)


	//   ....[0]....
.L_134:
        /*00dc*/ 	.word	0xffffffff


	//   ....[1]....
        /*00e0*/ 	.word	0xffffffff


	//   ....[2]....
        /*00e4*/ 	.word	0xffffffff


	//   ....[3]....
        /*00e8*/ 	.word	0xffffffff


	//   ....[4]....
        /*00ec*/ 	.word	0xffffffff


	//   ....[5]....
        /*00f0*/ 	.word	0xffffffff


	//   ....[6]....
        /*00f4*/ 	.word	0xffffffff


	//   ....[7]....
        /*00f8*/ 	.word	0xffffffff


	//   ....[8]....
        /*00fc*/ 	.word	0xffffffff


	//   ....[9]....
        /*0100*/ 	.word	0xffffffff


	//   ....[10]....
        /*0104*/ 	.word	0xffffffff


	//   ....[11]....
        /*0108*/ 	.word	0xffffffff


	//   ....[12]....
        /*010c*/ 	.word	0xffffffff


	//   ....[13]....
        /*0110*/ 	.word	0xffffffff


	//   ....[14]....
        /*0114*/ 	.word	0xffffffff


	//   ....[15]....
        /*0118*/ 	.word	0xffffffff


	//   ....[16]....
        /*011c*/ 	.word	0xffffffff


	//   ....[17]....
        /*0120*/ 	.word	0xffffffff


	//   ....[18]....
        /*0124*/ 	.word	0xffffffff


	//   ....[19]....
        /*0128*/ 	.word	0xffffffff


	//   ....[20]....
        /*012c*/ 	.word	0x0500000b


	//   ....[21]....
        /*0130*/ 	.word	0x0500000b


	//   ....[22]....
        /*0134*/ 	.word	0x0500000b


	//   ....[23]....
        /*0138*/ 	.word	0x0500000b


	//   ....[24]....
        /*013c*/ 	.word	0x0500000b


	//   ....[25]....
        /*0140*/ 	.word	0x0500000b


	//   ....[26]....
        /*0144*/ 	.word	0x0500000b


	//   ....[27]....
        /*0148*/ 	.word	0x0500000b


	//   ....[28]....
        /*014c*/ 	.word	0x0500000b


	//   ....[29]....
        /*0150*/ 	.word	0x0500000b


	//----- nvinfo : EIATTR_COOP_GROUP_INSTR_OFFSETS
	.align		4
.L_135:
        /*0154*/ 	.byte	0x04, 0x28
        /*0156*/ 	.short	(.L_137 - .L_136)


	//   ....[0]....
.L_136:
        /*0158*/ 	.word	0x000023e0


	//   ....[1]....
        /*015c*/ 	.word	0x00002460


	//   ....[2]....
        /*0160*/ 	.word	0x000024a0


	//   ....[3]....
        /*0164*/ 	.word	0x000024d0


	//   ....[4]....
        /*0168*/ 	.word	0x000024f0


	//   ....[5]....
        /*016c*/ 	.word	0x00002590


	//   ....[6]....
        /*0170*/ 	.word	0x000025b0


	//   ....[7]....
        /*0174*/ 	.word	0x000025d0


	//   ....[8]....
        /*0178*/ 	.word	0x000025f0


	//   ....[9]....
        /*017c*/ 	.word	0x00002610


	//   ....[10]....
        /*0180*/ 	.word	0x00002840


	//   ....[11]....
        /*0184*/ 	.word	0x00002880


	//   ....[12]....
        /*0188*/ 	.word	0x000028a0


	//   ....[13]....
        /*018c*/ 	.word	0x000028c0


	//   ....[14]....
        /*0190*/ 	.word	0x00002900


	//   ....[15]....
        /*0194*/ 	.word	0x00002a00


	//   ....[16]....
        /*0198*/ 	.word	0x00002a20


	//   ....[17]....
        /*019c*/ 	.word	0x00002a40


	//   ....[18]....
        /*01a0*/ 	.word	0x00002a60


	//   ....[19]....
        /*01a4*/ 	.word	0x00002a80


	//   ....[20]....
        /*01a8*/ 	.word	0x00003980


	//   ....[21]....
        /*01ac*/ 	.word	0x000039f0


	//   ....[22]....
        /*01b0*/ 	.word	0x00003a60


	//   ....[23]....
        /*01b4*/ 	.word	0x00003ad0


	//   ....[24]....
        /*01b8*/ 	.word	0x00003b40


	//   ....[25]....
        /*01bc*/ 	.word	0x00003bc0


	//   ....[26]....
        /*01c0*/ 	.word	0x00003c30


	//   ....[27]....
        /*01c4*/ 	.word	0x00003ca0


	//   ....[28]....
        /*01c8*/ 	.word	0x00003d10


	//   ....[29]....
        /*01cc*/ 	.word	0x00003d80


	//----- nvinfo : EIATTR_VRC_CTA_INIT_COUNT
	.align		4
.L_137:
        /*01d0*/ 	.byte	0x02, 0x4a
	.zero		1
	.zero		1


	//----- nvinfo : EIATTR_EXIT_INSTR_OFFSETS
	.align		4
        /*01d4*/ 	.byte	0x04, 0x1c
        /*01d6*/ 	.short	(.L_139 - .L_138)


	//   ....[0]....
.L_138:
        /*01d8*/ 	.word	0x00000050


	//   ....[1]....
        /*01dc*/ 	.word	0x00003770


	//   ....[2]....
        /*01e0*/ 	.word	0x00003920


	//----- nvinfo : EIATTR_CRS_STACK_SIZE
	.align		4
.L_139:
        /*01e4*/ 	.byte	0x04, 0x1e
        /*01e6*/ 	.short	(.L_141 - .L_140)
.L_140:
        /*01e8*/ 	.word	0x00000000


	//----- nvinfo : EIATTR_CBANK_PARAM_SIZE
	.align		4
.L_141:
        /*01ec*/ 	.byte	0x03, 0x19
        /*01ee*/ 	.short	0x0048


	//----- nvinfo : EIATTR_PARAM_CBANK
	.align		4
        /*01f0*/ 	.byte	0x04, 0x0a
        /*01f2*/ 	.short	(.L_143 - .L_142)
	.align		4
.L_142:
        /*01f4*/ 	.word	index@(.nv.constant0._Z31attention_fwd_kernel_rope_fusedILi64EEvPKfS1_S1_PfS1_S1_iiiiif)
        /*01f8*/ 	.short	0x0380
        /*01fa*/ 	.short	0x0048


	//----- nvinfo : EIATTR_SW_WAR
	.align		4
.L_143:
        /*01fc*/ 	.byte	0x04, 0x36
        /*01fe*/ 	.short	(.L_145 - .L_144)
.L_144:
        /*0200*/ 	.word	0x00000008
.L_145:


//--------------------- .nv.info._Z34attention_fwd_kernel_rope_fused_v4ILi64EEvPKfS1_S1_Pfiiiiif --------------------------
	.section	.nv.info._Z34attention_fwd_kernel_rope_fused_v4ILi64EEvPKfS1_S1_Pfiiiiif,"",@"SHT_CUDA_INFO"
	.sectionflags	@""
	.align	4


	//----- nvinfo : EIATTR_CUDA_API_VERSION
	.align		4
        /*0000*/ 	.byte	0x04, 0x37
        /*0002*/ 	.short	(.L_147 - .L_146)
.L_146:
        /*0004*/ 	.word	0x00000082


	//----- nvinfo : EIATTR_KPARAM_INFO
	.align		4
.L_147:
        /*0008*/ 	.byte	0x04, 0x17
        /*000a*/ 	.short	(.L_149 - .L_148)
.L_148:
        /*000c*/ 	.word	0x00000000
        /*0010*/ 	.short	0x0009
        /*0012*/ 	.short	0x0034
        /*0014*/ 	.byte	0x00, 0xf0, 0x11, 0x00


	//----- nvinfo : EIATTR_KPARAM_INFO
	.align		4
.L_149:
        /*0018*/ 	.byte	0x04, 0x17
        /*001a*/ 	.short	(.L_151 - .L_150)
.L_150:
        /*001c*/ 	.word	0x00000000
        /*0020*/ 	.short	0x0008
        /*0022*/ 	.short	0x0030
        /*0024*/ 	.byte	0x00, 0xf0, 0x11, 0x00


	//----- nvinfo : EIATTR_KPARAM_INFO
	.align		4
.L_151:
        /*0028*/ 	.byte	0x04, 0x17
        /*002a*/ 	.short	(.L_153 - .L_152)
.L_152:
        /*002c*/ 	.word	0x00000000
        /*0030*/ 	.short	0x0007
        /*0032*/ 	.short	0x002c
        /*0034*/ 	.byte	0x00, 0xf0, 0x11, 0x00


	//----- nvinfo : EIATTR_KPARAM_INFO
	.align		4
.L_153:
        /*0038*/ 	.byte	0x04, 0x17
        /*003a*/ 	.short	(.L_155 - .L_154)
.L_154:
        /*003c*/ 	.word	0x00000000
        /*0040*/ 	.short	0x0006
        /*0042*/ 	.short	0x0028
        /*0044*/ 	.byte	0x00, 0xf0, 0x11, 0x00


	//----- nvinfo : EIATTR_KPARAM_INFO
	.align		4
.L_155:
        /*0048*/ 	.byte	0x04, 0x17
        /*004a*/ 	.short	(.L_157 - .L_156)
.L_156:
        /*004c*/ 	.word	0x00000000
        /*0050*/ 	.short	0x0005
        /*0052*/ 	.short	0x0024
        /*0054*/ 	.byte	0x00, 0xf0, 0x11, 0x00


	//----- nvinfo : EIATTR_KPARAM_INFO
	.align		4
.L_157:
        /*0058*/ 	.byte	0x04, 0x17
        /*005a*/ 	.short	(.L_159 - .L_158)
.L_158:
        /*005c*/ 	.word	0x00000000
        /*0060*/ 	.short	0x0004
        /*0062*/ 	.short	0x0020
        /*0064*/ 	.byte	0x00, 0xf0, 0x11, 0x00


	//----- nvinfo : EIATTR_KPARAM_INFO
	.align		4
.L_159:
        /*0068*/ 	.byte	0x04, 0x17
        /*006a*/ 	.short	(.L_161 - .L_160)
.L_160:
        /*006c*/ 	.word	0x00000000
        /*0070*/ 	.short	0x0003
        /*0072*/ 	.short	0x0018
        /*0074*/ 	.byte	0x00, 0xf5, 0x21, 0x00


	//----- nvinfo : EIATTR_KPARAM_INFO
	.align		4
.L_161:
        /*0078*/ 	.byte	0x04, 0x17
        /*007a*/ 	.short	(.L_163 - .L_162)
.L_162:
        /*007c*/ 	.word	0x00000000
        /*0080*/ 	.short	0x0002
        /*0082*/ 	.short	0x0010
        /*0084*/ 	.byte	0x00, 0xf5, 0x21, 0x00


	//----- nvinfo : EIATTR_KPARAM_INFO
	.align		4
.L_163:
        /*0088*/ 	.byte	0x04, 0x17
        /*008a*/ 	.short	(.L_165 - .L_164)
.L_164:
        /*008c*/ 	.word	0x00000000
        /*0090*/ 	.short	0x0001
        /*0092*/ 	.short	0x0008
        /*0094*/ 	.byte	0x00, 0xf5, 0x21, 0x00


	//----- nvinfo : EIATTR_KPARAM_INFO
	.align		4
.L_165:
        /*0098*/ 	.byte	0x04, 0x17
        /*009a*/ 	.short	(.L_167 - .L_166)
.L_166:
        /*009c*/ 	.word	0x00000000
        /*00a0*/ 	.short	0x0000
        /*00a2*/ 	.short	0x0000
        /*00a4*/ 	.byte	0x00, 0xf5, 0x21, 0x00


	//----- nvinfo : EIATTR_SPARSE_MMA_MASK
	.align		4
.L_167:
        /*00a8*/ 	.byte	0x03, 0x50
        /*00aa*/ 	.short	0x0000


	//----- nvinfo : EIATTR_MAXREG_COUNT
	.align		4
        /*00ac*/ 	.byte	0x03, 0x1b
        /*00ae*/ 	.short	0x00ff


	//----- nvinfo : EIATTR_NUM_BARRIERS
	.align		4
        /*00b0*/ 	.byte	0x02, 0x4c
        /*00b2*/ 	.byte	0x01
	.zero		1


	//----- nvinfo : EIATTR_MERCURY_ISA_VERSION
	.align		4
        /*00b4*/ 	.byte	0x03, 0x5f
        /*00b6*/ 	.short	0x0101


	//----- nvinfo : EIATTR_COOP_GROUP_MASK_REGIDS
	.align		4
        /*00b8*/ 	.byte	0x04, 0x29
        /*00ba*/ 	.short	(.L_169 - .L_168)


	//   ....[0]....
.L_168:
        /*00bc*/ 	.word	0xffffffff


	//   ....[1]....
        /*00c0*/ 	.word	0xffffffff


	//   ....[2]....
        /*00c4*/ 	.word	0xffffffff


	//   ....[3]....
        /*00c8*/ 	.word	0xffffffff


	//   ....[4]....
        /*00cc*/ 	.word	0xffffffff


	//   ....[5]....
        /*00d0*/ 	.word	0xffffffff


	//   ....[6]....
        /*00d4*/ 	.word	0xffffffff


	//   ....[7]....
        /*00d8*/ 	.word	0xffffffff


	//   ....[8]....
        /*00dc*/ 	.word	0xffffffff


	//   ....[9]....
        /*00e0*/ 	.word	0xffffffff


	//   ....[10]....
        /*00e4*/ 	.word	0xffffffff


	//   ....[11]....
        /*00e8*/ 	.word	0xffffffff


	//   ....[12]....
        /*00ec*/ 	.word	0xffffffff


	//   ....[13]....
        /*00f0*/ 	.word	0xffffffff


	//   ....[14]....
        /*00f4*/ 	.word	0xffffffff


	//   ....[15]....
        /*00f8*/ 	.word	0xffffffff


	//   ....[16]....
        /*00fc*/ 	.word	0xffffffff


	//   ....[17]....
        /*0100*/ 	.word	0xffffffff


	//   ....[18]....
        /*0104*/ 	.word	0xffffffff


	//   ....[19]....
        /*0108*/ 	.word	0xffffffff


	//   ....[20]....
        /*010c*/ 	.word	0xffffffff


	//   ....[21]....
        /*0110*/ 	.word	0xffffffff


	//   ....[22]....
        /*0114*/ 	.word	0xffffffff


	//   ....[23]....
        /*0118*/ 	.word	0xffffffff


	//   ....[24]....
        /*011c*/ 	.word	0xffffffff


	//   ....[25]....
        /*0120*/ 	.word	0xffffffff


	//   ....[26]....
        /*0124*/ 	.word	0xffffffff


	//   ....[27]....
        /*0128*/ 	.word	0xffffffff


	//   ....[28]....
        /*012c*/ 	.word	0xffffffff


	//   ....[29]....
        /*0130*/ 	.word	0xffffffff


	//   ....[30]....
        /*0134*/ 	.word	0x05000004


	//   ....[31]....
        /*0138*/ 	.word	0x05000004


	//   ....[32]....
        /*013c*/ 	.word	0x05000004


	//   ....[33]....
        /*0140*/ 	.word	0x05000004


	//   ....[34]....
        /*0144*/ 	.word	0x05000004


	//   ....[35]....
        /*0148*/ 	.word	0x05000004


	//   ....[36]....
        /*014c*/ 	.word	0x05000004


	//   ....[37]....
        /*0150*/ 	.word	0x05000004


	//   ....[38]....
        /*0154*/ 	.word	0x05000004


	//   ....[39]....
        /*0158*/ 	.word	0x05000004


	//   ....[40]....
        /*015c*/ 	.word	0x05000004


	//   ....[41]....
        /*0160*/ 	.word	0x05000004


	//   ....[42]....
        /*0164*/ 	.word	0x05000004


	//   ....[43]....
        /*0168*/ 	.word	0x05000004


	//   ....[44]....
        /*016c*/ 	.word	0x05000004


	//----- nvinfo : EIATTR_COOP_GROUP_INSTR_OFFSETS
	.align		4
.L_169:
        /*0170*/ 	.byte	0x04, 0x28
        /*0172*/ 	.short	(.L_171 - .L_170)


	//   ....[0]....
.L_170:
        /*0174*/ 	.word	0x000020c0


	//   ....[1]....
        /*0178*/ 	.word	0x00002100


	//   ....[2]....
        /*017c*/ 	.word	0x00002120


	//   ....[3]....
        /*0180*/ 	.word	0x00002140


	//   ....[4]....
        /*0184*/ 	.word	0x00002160


	//   ....[5]....
        /*0188*/ 	.word	0x00002200


	//   ....[6]....
        /*018c*/ 	.word	0x00002220


	//   ....[7]....
        /*0190*/ 	.word	0x00002240


	//   ....[8]....
        /*0194*/ 	.word	0x00002260


	//   ....[9]....
        /*0198*/ 	.word	0x00002280


	//   ....[10]....
        /*019c*/ 	.word	0x00002440


	//   ....[11]....
        /*01a0*/ 	.word	0x00002480


	//   ....[12]....
        /*01a4*/ 	.word	0x000024a0


	//   ....[13]....
        /*01a8*/ 	.word	0x000024c0


	//   ....[14]....
        /*01ac*/ 	.word	0x000024e0


	//   ....[15]....
        /*01b0*/ 	.word	0x00002580


	//   ....[16]....
        /*01b4*/ 	.word	0x000025a0


	//   ....[17]....
        /*01b8*/ 	.word	0x000025c0


	//   ....[18]....
        /*01bc*/ 	.word	0x000025e0


	//   ....[19]....
        /*01c0*/ 	.word	0x00002600


	//   ....[20]....
        /*01c4*/ 	.word	0x00002800


	//   ....[21]....
        /*01c8*/ 	.word	0x00002840


	//   ....[22]....
        /*01cc*/ 	.word	0x00002860


	//   ....[23]....
        /*01d0*/ 	.word	0x00002890


	//   ....[24]....
        /*01d4*/ 	.word	0x00002920


	//   ....[25]....
        /*01d8*/ 	.word	0x000029d0


	//   ....[26]....
        /*01dc*/ 	.word	0x000029f0


	//   ....[27]....
        /*01e0*/ 	.word	0x00002a10


	//   ....[28]....
        /*01e4*/ 	.word	0x00002a30


	//   ....[29]....
        /*01e8*/ 	.word	0x00002a50


	//   ....[30]....
        /*01ec*/ 	.word	0x000039e0


	//   ....[31]....
        /*01f0*/ 	.word	0x00003a50


	//   ....[32]....
        /*01f4*/ 	.word	0x00003ac0


	//   ....[33]....
        /*01f8*/ 	.word	0x00003b30


	//   ....[34]....
        /*01fc*/ 	.word	0x00003ba0


	//   ....[35]....
        /*0200*/ 	.word	0x00003c30


	//   ....[36]....
        /*0204*/ 	.word	0x00003ca0


	//   ....[37]....
        /*0208*/ 	.word	0x00003d10


	//   ....[38]....
        /*020c*/ 	.word	0x00003d80


	//   ....[39]....
        /*0210*/ 	.word	0x00003df0


	//   ....[40]....
        /*0214*/ 	.word	0x00003e80


	//   ....[41]....
        /*0218*/ 	.word	0x00003ef0


	//   ....[42]....
        /*021c*/ 	.word	0x00003f60


	//   ....[43]....
        /*0220*/ 	.word	0x00003fd0


	//   ....[44]....
        /*0224*/ 	.word	0x00004040


	//----- nvinfo : EIATTR_VRC_CTA_INIT_COUNT
	.align		4
.L_171:
        /*0228*/ 	.byte	0x02, 0x4a
	.zero		1
	.zero		1


	//----- nvinfo : EIATTR_EXIT_INSTR_OFFSETS
	.align		4
        /*022c*/ 	.byte	0x04, 0x1c
        /*022e*/ 	.short	(.L_173 - .L_172)


	//   ....[0]....
.L_172:
        /*0230*/ 	.word	0x00000050


	//   ....[1]....
        /*0234*/ 	.word	0x000037d0


	//   ....[2]....
        /*0238*/ 	.word	0x00003980


	//----- nvinfo : EIATTR_CRS_STACK_SIZE
	.align		4
.L_173:
        /*023c*/ 	.byte	0x04, 0x1e
        /*023e*/ 	.short	(.L_175 - .L_174)
.L_174:
        /*0240*/ 	.word	0x00000000


	//----- nvinfo : EIATTR_CBANK_PARAM_SIZE
	.align		4
.L_175:
        /*0244*/ 	.byte	0x03, 0x19
        /*0246*/ 	.short	0x0038


	//----- nvinfo : EIATTR_PARAM_CBANK
	.align		4
        /*0248*/ 	.byte	0x04, 0x0a
        /*024a*/ 	.short	(.L_177 - .L_176)
	.align		4
.L_176:
        /*024c*/ 	.word	index@(.nv.constant0._Z34attention_fwd_kernel_rope_fused_v4ILi64EEvPKfS1_S1_Pfiiiiif)
        /*0250*/ 	.short	0x0380
        /*0252*/ 	.short	0x0038


	//----- nvinfo : EIATTR_SW_WAR
	.align		4
.L_177:
        /*0254*/ 	.byte	0x04, 0x36
        /*0256*/ 	.short	(.L_179 - .L_178)
.L_178:
        /*0258*/ 	.word	0x00000008
.L_179:


//--------------------- .nv.info._Z34attention_fwd_kernel_rope_fused_v3ILi64ELi4EEvPKfS1_S1_Pfiiiiif --------------------------
	.section	.nv.info._Z34attention_fwd_kernel_rope_fused_v3ILi64ELi4EEvPKfS1_S1_Pfiiiiif,"",@"SHT_CUDA_INFO"
	.sectionflags	@""
	.align	4


	//----- nvinfo : EIATTR_CUDA_API_VERSION
	.align		4
        /*0000*/ 	.byte	0x04, 0x37
        /*0002*/ 	.short	(.L_181 - .L_180)
.L_180:
        /*0004*/ 	.word	0x00000082


	//----- nvinfo : EIATTR_KPARAM_INFO
	.align		4
.L_181:
        /*0008*/ 	.byte	0x04, 0x17
        /*000a*/ 	.short	(.L_183 - .L_182)
.L_182:
        /*000c*/ 	.word	0x00000000
        /*0010*/ 	.short	0x0009
        /*0012*/ 	.short	0x0034
        /*0014*/ 	.byte	0x00, 0xf0, 0x11, 0x00


	//----- nvinfo : EIATTR_KPARAM_INFO
	.align		4
.L_183:
        /*0018*/ 	.byte	0x04, 0x17
        /*001a*/ 	.short	(.L_185 - .L_184)
.L_184:
        /*001c*/ 	.word	0x00000000
        /*0020*/ 	.short	0x0008
        /*0022*/ 	.short	0x0030
        /*0024*/ 	.byte	0x00, 0xf0, 0x11, 0x00


	//----- nvinfo : EIATTR_KPARAM_INFO
	.align		4
.L_185:
        /*0028*/ 	.byte	0x04, 0x17
        /*002a*/ 	.short	(.L_187 - .L_186)
.L_186:
        /*002c*/ 	.word	0x00000000
        /*0030*/ 	.short	0x0007
        /*0032*/ 	.short	0x002c
        /*0034*/ 	.byte	0x00, 0xf0, 0x11, 0x00


	//----- nvinfo : EIATTR_KPARAM_INFO
	.align		4
.L_187:
        /*0038*/ 	.byte	0x04, 0x17
        /*003a*/ 	.short	(.L_189 - .L_188)
.L_188:
        /*003c*/ 	.word	0x00000000
        /*0040*/ 	.short	0x0006
        /*0042*/ 	.short	0x0028
        /*0044*/ 	.byte	0x00, 0xf0, 0x11, 0x00


	//----- nvinfo : EIATTR_KPARAM_INFO
	.align		4
.L_189:
        /*0048*/ 	.byte	0x04, 0x17
        /*004a*/ 	.short	(.L_191 - .L_190)
.L_190:
        /*004c*/ 	.word	0x00000000
        /*0050*/ 	.short	0x0005
        /*0052*/ 	.short	0x0024
        /*0054*/ 	.byte	0x00, 0xf0, 0x11, 0x00


	//----- nvinfo : EIATTR_KPARAM_INFO
	.align		4
.L_191:
        /*0058*/ 	.byte	0x04, 0x17
        /*005a*/ 	.short	(.L_193 - .L_192)
.L_192:
        /*005c*/ 	.word	0x00000000
        /*0060*/ 	.short	0x0004
        /*0062*/ 	.short	0x0020
        /*0064*/ 	.byte	0x00, 0xf0, 0x11, 0x00


	//----- nvinfo : EIATTR_KPARAM_INFO
	.align		4
.L_193:
        /*0068*/ 	.byte	0x04, 0x17
        /*006a*/ 	.short	(.L_195 - .L_194)
.L_194:
        /*006c*/ 	.word	0x00000000
        /*0070*/ 	.short	0x0003
        /*0072*/ 	.short	0x0018
        /*0074*/ 	.byte	0x00, 0xf5, 0x21, 0x00


	//----- nvinfo : EIATTR_KPARAM_INFO
	.align		4
.L_195:
        /*0078*/ 	.byte	0x04, 0x17
        /*007a*/ 	.short	(.L_197 - .L_196)
.L_196:
        /*007c*/ 	.word	0x00000000
        /*0080*/ 	.short	0x0002
        /*0082*/ 	.short	0x0010
        /*0084*/ 	.byte	0x00, 0xf5, 0x21, 0x00


	//----- nvinfo : EIATTR_KPARAM_INFO
	.align		4
.L_197:
        /*0088*/ 	.byte	0x04, 0x17
        /*008a*/ 	.short	(.L_199 - .L_198)
.L_198:
        /*008c*/ 	.word	0x00000000
        /*0090*/ 	.short	0x0001
        /*0092*/ 	.short	0x0008
        /*0094*/ 	.byte	0x00, 0xf5, 0x21, 0x00


	//----- nvinfo : EIATTR_KPARAM_INFO
	.align		4
.L_199:
        /*0098*/ 	.byte	0x04, 0x17
        /*009a*/ 	.short	(.L_201 - .L_200)
.L_200:
        /*009c*/ 	.word	0x00000000
        /*00a0*/ 	.short	0x0000
        /*00a2*/ 	.short	0x0000
        /*00a4*/ 	.byte	0x00, 0xf5, 0x21, 0x00


	//----- nvinfo : EIATTR_SPARSE_MMA_MASK
	.align		4
.L_201:
        /*00a8*/ 	.byte	0x03, 0x50
        /*00aa*/ 	.short	0x0000


	//----- nvinfo : EIATTR_MAXREG_COUNT
	.align		4
        /*00ac*/ 	.byte	0x03, 0x1b
        /*00ae*/ 	.short	0x00ff


	//----- nvinfo : EIATTR_NUM_BARRIERS
	.align		4
        /*00b0*/ 	.byte	0x02, 0x4c
        /*00b2*/ 	.byte	0x01
	.zero		1


	//----- nvinfo : EIATTR_MERCURY_ISA_VERSION
	.align		4
        /*00b4*/ 	.byte	0x03, 0x5f
        /*00b6*/ 	.short	0x0101


	//----- nvinfo : EIATTR_COOP_GROUP_MASK_REGIDS
	.align		4
        /*00b8*/ 	.byte	0x04, 0x29
        /*00ba*/ 	.short	(.L_203 - .L_202)


	//   ....[0]....
.L_202:
        /*00bc*/ 	.word	0xffffffff


	//   ....[1]....
        /*00c0*/ 	.word	0xffffffff


	//   ....[2]....
        /*00c4*/ 	.word	0xffffffff


	//   ....[3]....
        /*00c8*/ 	.word	0xffffffff


	//   ....[4]....
        /*00cc*/ 	.word	0xffffffff


	//   ....[5]....
        /*00d0*/ 	.word	0xffffffff


	//   ....[6]....
        /*00d4*/ 	.word	0xffffffff


	//   ....[7]....
        /*00d8*/ 	.word	0xffffffff


	//   ....[8]....
        /*00dc*/ 	.word	0xffffffff


	//   ....[9]....
        /*00e0*/ 	.word	0xffffffff


	//   ....[10]....
        /*00e4*/ 	.word	0xffffffff


	//   ....[11]....
        /*00e8*/ 	.word	0xffffffff


	//   ....[12]....
        /*00ec*/ 	.word	0xffffffff


	//   ....[13]....
        /*00f0*/ 	.word	0xffffffff


	//   ....[14]....
        /*00f4*/ 	.word	0xffffffff


	//   ....[15]....
        /*00f8*/ 	.word	0xffffffff


	//   ....[16]....
        /*00fc*/ 	.word	0xffffffff


	//   ....[17]....
        /*0100*/ 	.word	0xffffffff


	//   ....[18]....
        /*0104*/ 	.word	0xffffffff


	//   ....[19]....
        /*0108*/ 	.word	0xffffffff


	//   ....[20]....
        /*010c*/ 	.word	0xffffffff


	//   ....[21]....
        /*0110*/ 	.word	0xffffffff


	//   ....[22]....
        /*0114*/ 	.word	0xffffffff


	//   ....[23]....
        /*0118*/ 	.word	0xffffffff


	//   ....[24]....
        /*011c*/ 	.word	0xffffffff


	//   ....[25]....
        /*0120*/ 	.word	0xffffffff


	//   ....[26]....
        /*0124*/ 	.word	0xffffffff


	//   ....[27]....
        /*0128*/ 	.word	0xffffffff


	//   ....[28]....
        /*012c*/ 	.word	0xffffffff


	//   ....[29]....
        /*0130*/ 	.word	0xffffffff


	//   ....[30]....
        /*0134*/ 	.word	0xffffffff


	//   ....[31]....
        /*0138*/ 	.word	0xffffffff


	//   ....[32]....
        /*013c*/ 	.word	0xffffffff


	//   ....[33]....
        /*0140*/ 	.word	0xffffffff


	//   ....[34]....
        /*0144*/ 	.word	0xffffffff


	//   ....[35]....
        /*0148*/ 	.word	0xffffffff


	//   ....[36]....
        /*014c*/ 	.word	0xffffffff


	//   ....[37]....
        /*0150*/ 	.word	0xffffffff


	//   ....[38]....
        /*0154*/ 	.word	0xffffffff


	//   ....[39]....
        /*0158*/ 	.word	0xffffffff


	//   ....[40]....
        /*015c*/ 	.word	0xffffffff


	//   ....[41]....
        /*0160*/ 	.word	0xffffffff


	//   ....[42]....
        /*0164*/ 	.word	0xffffffff


	//   ....[43]....
        /*0168*/ 	.word	0xffffffff


	//   ....[44]....
        /*016c*/ 	.word	0xffffffff


	//   ....[45]....
        /*0170*/ 	.word	0xffffffff


	//   ....[46]....
        /*0174*/ 	.word	0xffffffff


	//   ....[47]....
        /*0178*/ 	.word	0xffffffff


	//   ....[48]....
        /*017c*/ 	.word	0xffffffff


	//   ....[49]....
        /*0180*/ 	.word	0xffffffff


	//   ....[50]....
        /*0184*/ 	.word	0xffffffff


	//   ....[51]....
        /*0188*/ 	.word	0xffffffff


	//   ....[52]....
        /*018c*/ 	.word	0xffffffff


	//   ....[53]....
        /*0190*/ 	.word	0xffffffff


	//   ....[54]....
        /*0194*/ 	.word	0xffffffff


	//   ....[55]....
        /*0198*/ 	.word	0xffffffff


	//   ....[56]....
        /*019c*/ 	.word	0xffffffff


	//   ....[57]....
        /*01a0*/ 	.word	0xffffffff


	//   ....[58]....
        /*01a4*/ 	.word	0xffffffff


	//   ....[59]....
        /*01a8*/ 	.word	0xffffffff


	//   ....[60]....
        /*01ac*/ 	.word	0xffffffff


	//   ....[61]....
        /*01b0*/ 	.word	0xffffffff


	//   ....[62]....
        /*01b4*/ 	.word	0xffffffff


	//   ....[63]....
        /*01b8*/ 	.word	0xffffffff


	//   ....[64]....
        /*01bc*/ 	.word	0xffffffff


	//   ....[65]....
        /*01c0*/ 	.word	0xffffffff


	//   ....[66]....
        /*01c4*/ 	.word	0xffffffff


	//   ....[67]....
        /*01c8*/ 	.word	0xffffffff


	//   ....[68]....
        /*01cc*/ 	.word	0xffffffff


	//   ....[69]....
        /*01d0*/ 	.word	0xffffffff


	//   ....[70]....
        /*01d4*/ 	.word	0xffffffff


	//   ....[71]....
        /*01d8*/ 	.word	0xffffffff


	//   ....[72]....
        /*01dc*/ 	.word	0xffffffff


	//   ....[73]....
        /*01e0*/ 	.word	0xffffffff


	//   ....[74]....
        /*01e4*/ 	.word	0xffffffff


	//   ....[75]....
        /*01e8*/ 	.word	0xffffffff


	//   ....[76]....
        /*01ec*/ 	.word	0xffffffff


	//   ....[77]....
        /*01f0*/ 	.word	0xffffffff


	//   ....[78]....
        /*01f4*/ 	.word	0xffffffff


	//   ....[79]....
        /*01f8*/ 	.word	0xffffffff


	//   ....[80]....
        /*01fc*/ 	.word	0x05000008


	//   ....[81]....
        /*0200*/ 	.word	0x05000008


	//   ....[82]....
        /*0204*/ 	.word	0x05000008


	//   ....[83]....
        /*0208*/ 	.word	0x05000008


	//   ....[84]....
        /*020c*/ 	.word	0x05000008


	//   ....[85]....
        /*0210*/ 	.word	0x05000008


	//   ....[86]....
        /*0214*/ 	.word	0x05000008


	//   ....[87]....
        /*0218*/ 	.word	0x05000008


	//   ....[88]....
        /*021c*/ 	.word	0x05000008


	//   ....[89]....
        /*0220*/ 	.word	0x05000008


	//   ....[90]....
        /*0224*/ 	.word	0x05000008


	//   ....[91]....
        /*0228*/ 	.word	0x05000008


	//   ....[92]....
        /*022c*/ 	.word	0x05000008


	//   ....[93]....
        /*0230*/ 	.word	0x05000008


	//   ....[94]....
        /*0234*/ 	.word	0x05000008


	//   ....[95]....
        /*0238*/ 	.word	0x05000008


	//   ....[96]....
        /*023c*/ 	.word	0x05000008


	//   ....[97]....
        /*0240*/ 	.word	0x05000008


	//   ....[98]....
        /*0244*/ 	.word	0x05000008


	//   ....[99]....
        /*0248*/ 	.word	0x05000008


	//   ....[100]....
        /*024c*/ 	.word	0x05000008


	//   ....[101]....
        /*0250*/ 	.word	0x05000008


	//   ....[102]....
        /*0254*/ 	.word	0x05000008


	//   ....[103]....
        /*0258*/ 	.word	0x05000008


	//   ....[104]....
        /*025c*/ 	.word	0x05000008


	//   ....[105]....
        /*0260*/ 	.word	0x05000008


	//   ....[106]....
        /*0264*/ 	.word	0x05000008


	//   ....[107]....
        /*0268*/ 	.word	0x05000008


	//   ....[108]....
        /*026c*/ 	.word	0x05000008


	//   ....[109]....
        /*0270*/ 	.word	0x05000008


	//   ....[110]....
        /*0274*/ 	.word	0x05000008


	//   ....[111]....
        /*0278*/ 	.word	0x05000008


	//   ....[112]....
        /*027c*/ 	.word	0x05000008


	//   ....[113]....
        /*0280*/ 	.word	0x05000008


	//   ....[114]....
        /*0284*/ 	.word	0x05000008


	//   ....[115]....
        /*0288*/ 	.word	0x05000008


	//   ....[116]....
        /*028c*/ 	.word	0x05000008


	//   ....[117]....
        /*0290*/ 	.word	0x05000008


	//   ....[118]....
        /*0294*/ 	.word	0x05000008


	//   ....[119]....
        /*0298*/ 	.word	0x05000008


	//----- nvinfo : EIATTR_COOP_GROUP_INSTR_OFFSETS
	.align		4
.L_203:
        /*029c*/ 	.byte	0x04, 0x28
        /*029e*/ 	.short	(.L_205 - .L_204)


	//   ....[0]....
.L_204:
        /*02a0*/ 	.word	0x00001760


	//   ....[1]....
        /*02a4*/ 	.word	0x000017a0


	//   ....[2]....
        /*02a8*/ 	.word	0x000017c0


	//   ....[3]....
        /*02ac*/ 	.word	0x000017e0


	//   ....[4]....
        /*02b0*/ 	.word	0x00001800


	//   ....[5]....
        /*02b4*/ 	.word	0x000018a0


	//   ....[6]....
        /*02b8*/ 	.word	0x000018c0


	//   ....[7]....
        /*02bc*/ 	.word	0x000018e0


	//   ....[8]....
        /*02c0*/ 	.word	0x00001900


	//   ....[9]....
        /*02c4*/ 	.word	0x00001920


	//   ....[10]....
        /*02c8*/ 	.word	0x00001bc0


	//   ....[11]....
        /*02cc*/ 	.word	0x00001c00


	//   ....[12]....
        /*02d0*/ 	.word	0x00001c20


	//   ....[13]....
        /*02d4*/ 	.word	0x00001c40


	//   ....[14]....
        /*02d8*/ 	.word	0x00001c80


	//   ....[15]....
        /*02dc*/ 	.word	0x00001d80


	//   ....[16]....
        /*02e0*/ 	.word	0x00001da0


	//   ....[17]....
        /*02e4*/ 	.word	0x00001dc0


	//   ....[18]....
        /*02e8*/ 	.word	0x00001de0


	//   ....[19]....
        /*02ec*/ 	.word	0x00001e00


	//   ....[20]....
        /*02f0*/ 	.word	0x00003020


	//   ....[21]....
        /*02f4*/ 	.word	0x00003060


	//   ....[22]....
        /*02f8*/ 	.word	0x00003080


	//   ....[23]....
        /*02fc*/ 	.word	0x000030a0


	//   ....[24]....
        /*0300*/ 	.word	0x000030c0


	//   ....[25]....
        /*0304*/ 	.word	0x00003160


	//   ....[26]....
        /*0308*/ 	.word	0x00003180


	//   ....[27]....
        /*030c*/ 	.word	0x000031a0


	//   ....[28]....
        /*0310*/ 	.word	0x000031c0


	//   ....[29]....
        /*0314*/ 	.word	0x000031e0


	//   ....[30]....
        /*0318*/ 	.word	0x00003460


	//   ....[31]....
        /*031c*/ 	.word	0x000034e0


	//   ....[32]....
        /*0320*/ 	.word	0x00003530


	//   ....[33]....
        /*0324*/ 	.word	0x00003550


	//   ....[34]....
        /*0328*/ 	.word	0x00003570


	//   ....[35]....
        /*032c*/ 	.word	0x00003630


	//   ....[36]....
        /*0330*/ 	.word	0x00003650


	//   ....[37]....
        /*0334*/ 	.word	0x00003670


	//   ....[38]....
        /*0338*/ 	.word	0x00003690


	//   ....[39]....
        /*033c*/ 	.word	0x000036b0


	//   ....[40]....
        /*0340*/ 	.word	0x000048a0


	//   ....[41]....
        /*0344*/ 	.word	0x000048e0


	//   ....[42]....
        /*0348*/ 	.word	0x00004900


	//   ....[43]....
        /*034c*/ 	.word	0x00004920


	//   ....[44]....
        /*0350*/ 	.word	0x00004940


	//   ....[45]....
        /*0354*/ 	.word	0x000049e0


	//   ....[46]....
        /*0358*/ 	.word	0x00004a00


	//   ....[47]....
        /*035c*/ 	.word	0x00004a20


	//   ....[48]....
        /*0360*/ 	.word	0x00004a40


	//   ....[49]....
        /*0364*/ 	.word	0x00004a60


	//   ....[50]....
        /*0368*/ 	.word	0x00004ce0


	//   ....[51]....
        /*036c*/ 	.word	0x00004d60


	//   ....[52]....
        /*0370*/ 	.word	0x00004db0


	//   ....[53]....
        /*0374*/ 	.word	0x00004dd0


	//   ....[54]....
        /*0378*/ 	.word	0x00004df0


	//   ....[55]....
        /*037c*/ 	.word	0x00004eb0


	//   ....[56]....
        /*0380*/ 	.word	0x00004ed0


	//   ....[57]....
        /*0384*/ 	.word	0x00004ef0


	//   ....[58]....
        /*0388*/ 	.word	0x00004f10


	//   ....[59]....
        /*038c*/ 	.word	0x00004f30


	//   ....[60]....
        /*0390*/ 	.word	0x00006120


	//   ....[61]....
        /*0394*/ 	.word	0x00006160


	//   ....[62]....
        /*0398*/ 	.word	0x00006180


	//   ....[63]....
        /*039c*/ 	.word	0x000061a0


	//   ....[64]....
        /*03a0*/ 	.word	0x000061c0


	//   ....[65]....
        /*03a4*/ 	.word	0x00006260


	//   ....[66]....
        /*03a8*/ 	.word	0x00006280


	//   ....[67]....
        /*03ac*/ 	.word	0x000062a0


	//   ....[68]....
        /*03b0*/ 	.word	0x000062c0


	//   ....[69]....
        /*03b4*/ 	.word	0x000062e0


	//   ....[70]....
        /*03b8*/ 	.word	0x00006560


	//   ....[71]....
        /*03bc*/ 	.word	0x000065e0


	//   ....[72]....
        /*03c0*/ 	.word	0x00006630


	//   ....[73]....
        /*03c4*/ 	.word	0x00006650


	//   ....[74]....
        /*03c8*/ 	.word	0x00006670


	//   ....[75]....
        /*03cc*/ 	.word	0x00006730


	//   ....[76]....
        /*03d0*/ 	.word	0x00006750


	//   ....[77]....
        /*03d4*/ 	.word	0x00006770


	//   ....[78]....
        /*03d8*/ 	.word	0x00006790


	//   ....[79]....
        /*03dc*/ 	.word	0x000067b0


	//   ....[80]....
        /*03e0*/ 	.word	0x000080d0


	//   ....[81]....
        /*03e4*/ 	.word	0x00008130


	//   ....[82]....
        /*03e8*/ 	.word	0x00008190


	//   ....[83]....
        /*03ec*/ 	.word	0x000081f0


	//   ....[84]....
        /*03f0*/ 	.word	0x00008250


	//   ....[85]....
        /*03f4*/ 	.word	0x000082c0


	//   ....[86]....
        /*03f8*/ 	.word	0x00008320


	//   ....[87]....
        /*03fc*/ 	.word	0x00008380


	//   ....[88]....
        /*0400*/ 	.word	0x000083e0


	//   ....[89]....
        /*0404*/ 	.word	0x00008440


	//   ....[90]....
        /*0408*/ 	.word	0x000084b0


	//   ....[91]....
        /*040c*/ 	.word	0x00008510


	//   ....[92]....
        /*0410*/ 	.word	0x00008570


	//   ....[93]....
        /*0414*/ 	.word	0x000085d0


	//   ....[94]....
        /*0418*/ 	.word	0x00008630


	//   ....[95]....
        /*041c*/ 	.word	0x000086a0


	//   ....[96]....
        /*0420*/ 	.word	0x00008700


	//   ....[97]....
        /*0424*/ 	.word	0x00008760


	//   ....[98]....
        /*0428*/ 	.word	0x000087c0


	//   ....[99]....
        /*042c*/ 	.word	0x00008820


	//   ....[100]....
        /*0430*/ 	.word	0x00008890


	//   ....[101]....
        /*0434*/ 	.word	0x000088f0


	//   ....[102]....
        /*0438*/ 	.word	0x00008950


	//   ....[103]....
        /*043c*/ 	.word	0x000089b0


	//   ....[104]....
        /*0440*/ 	.word	0x00008a10


	//   ....[105]....
        /*0444*/ 	.word	0x00008a80


	//   ....[106]....
        /*0448*/ 	.word	0x00008ae0


	//   ....[107]....
        /*044c*/ 	.word	0x00008b40


	//   ....[108]....
        /*0450*/ 	.word	0x00008ba0


	//   ....[109]....
        /*0454*/ 	.word	0x00008c00


	//   ....[110]....
        /*0458*/ 	.word	0x00008c70


	//   ....[111]....
        /*045c*/ 	.word	0x00008cd0


	//   ....[112]....
        /*0460*/ 	.word	0x00008d30


	//   ....[113]....
        /*0464*/ 	.word	0x00008d90


	//   ....[114]....
        /*0468*/ 	.word	0x00008df0


	//   ....[115]....
        /*046c*/ 	.word	0x00008e60


	//   ....[116]....
        /*0470*/ 	.word	0x00008ec0


	//   ....[117]....
        /*0474*/ 	.word	0x00008f20


	//   ....[118]....
        /*0478*/ 	.word	0x00008f80


	//   ....[119]....
        /*047c*/ 	.word	0x00008fe0


	//----- nvinfo : EIATTR_VRC_CTA_INIT_COUNT
	.align		4
.L_205:
        /*0480*/ 	.byte	0x02, 0x4a
	.zero		1
	.zero		1


	//----- nvinfo : EIATTR_EXIT_INSTR_OFFSETS
	.align		4
        /*0484*/ 	.byte	0x04, 0x1c
        /*0486*/ 	.short	(.L_207 - .L_206)


	//   ....[0]....
.L_206:
        /*0488*/ 	.word	0x00000070


	//   ....[1]....
        /*048c*/ 	.word	0x00007a70


	//   ....[2]....
        /*0490*/ 	.word	0x00007c90


	//   ....[3]....
        /*0494*/ 	.word	0x00007eb0


	//   ....[4]....
        /*0498*/ 	.word	0x00007ee0


	//   ....[5]....
        /*049c*/ 	.word	0x00008080


	//----- nvinfo : EIATTR_CRS_STACK_SIZE
	.align		4
.L_207:
        /*04a0*/ 	.byte	0x04, 0x1e
        /*04a2*/ 	.short	(.L_209 - .L_208)
.L_208:
        /*04a4*/ 	.word	0x00000000


	//----- nvinfo : EIATTR_CBANK_PARAM_SIZE
	.align		4
.L_209:
        /*04a8*/ 	.byte	0x03, 0x19
        /*04aa*/ 	.short	0x0038


	//----- nvinfo : EIATTR_PARAM_CBANK
	.align		4
        /*04ac*/ 	.byte	0x04, 0x0a
        /*04ae*/ 	.short	(.L_211 - .L_210)
	.align		4
.L_210:
        /*04b0*/ 	.word	index@(.nv.constant0._Z34attention_fwd_kernel_rope_fused_v3ILi64ELi4EEvPKfS1_S1_Pfiiiiif)
        /*04b4*/ 	.short	0x0380
        /*04b6*/ 	.short	0x0038


	//----- nvinfo : EIATTR_SW_WAR
	.align		4
.L_211:
        /*04b8*/ 	.byte	0x04, 0x36
        /*04ba*/ 	.short	(.L_213 - .L_212)
.L_212:
        /*04bc*/ 	.word	0x00000008
.L_213:


//--------------------- .nv.info._Z34attention_fwd_kernel_rope_fused_v2ILi64EEvPKfS1_S1_Pfiiiiif --------------------------
	.section	.nv.info._Z34attention_fwd_kernel_rope_fused_v2ILi64EEvPKfS1_S1_Pfiiiiif,"",@"SHT_CUDA_INFO"
	.sectionflags	@""
	.align	4


	//----- nvinfo : EIATTR_CUDA_API_VERSION
	.align		4
        /*0000*/ 	.byte	0x04, 0x37
        /*0002*/ 	.short	(.L_215 - .L_214)
.L_214:
        /*0004*/ 	.word	0x00000082


	//----- nvinfo : EIATTR_KPARAM_INFO
	.align		4
.L_215:
        /*0008*/ 	.byte	0x04, 0x17
        /*000a*/ 	.short	(.L_217 - .L_216)
.L_216:
        /*000c*/ 	.word	0x00000000
        /*0010*/ 	.short	0x0009
        /*0012*/ 	.short	0x0034
        /*0014*/ 	.byte	0x00, 0xf0, 0x11, 0x00


	//----- nvinfo : EIATTR_KPARAM_INFO
	.align		4
.L_217:
        /*0018*/ 	.byte	0x04, 0x17
        /*001a*/ 	.short	(.L_219 - .L_218)
.L_218:
        /*001c*/ 	.word	0x00000000
        /*0020*/ 	.short	0x0008
        /*0022*/ 	.short	0x0030
        /*0024*/ 	.byte	0x00, 0xf0, 0x11, 0x00


	//----- nvinfo : EIATTR_KPARAM_INFO
	.align		4
.L_219:
        /*0028*/ 	.byte	0x04, 0x17
        /*002a*/ 	.short	(.L_221 - .L_220)
.L_220:
        /*002c*/ 	.word	0x00000000
        /*0030*/ 	.short	0x0007
        /*0032*/ 	.short	0x002c
        /*0034*/ 	.byte	0x00, 0xf0, 0x11, 0x00


	//----- nvinfo : EIATTR_KPARAM_INFO
	.align		4
.L_221:
        /*0038*/ 	.byte	0x04, 0x17
        /*003a*/ 	.short	(.L_223 - .L_222)
.L_222:
        /*003c*/ 	.word	0x00000000
        /*0040*/ 	.short	0x0006
        /*0042*/ 	.short	0x0028
        /*0044*/ 	.byte	0x00, 0xf0, 0x11, 0x00


	//----- nvinfo : EIATTR_KPARAM_INFO
	.align		4
.L_223:
        /*0048*/ 	.byte	0x04, 0x17
        /*004a*/ 	.short	(.L_225 - .L_224)
.L_224:
        /*004c*/ 	.word	0x00000000
        /*0050*/ 	.short	0x0005
        /*0052*/ 	.short	0x0024
        /*0054*/ 	.byte	0x00, 0xf0, 0x11, 0x00


	//----- nvinfo : EIATTR_KPARAM_INFO
	.align		4
.L_225:
        /*0058*/ 	.byte	0x04, 0x17
        /*005a*/ 	.short	(.L_227 - .L_226)
.L_226:
        /*005c*/ 	.word	0x00000000
        /*0060*/ 	.short	0x0004
        /*0062*/ 	.short	0x0020
        /*0064*/ 	.byte	0x00, 0xf0, 0x11, 0x00


	//----- nvinfo : EIATTR_KPARAM_INFO
	.align		4
.L_227:
        /*0068*/ 	.byte	0x04, 0x17
        /*006a*/ 	.short	(.L_229 - .L_228)
.L_228:
        /*006c*/ 	.word	0x00000000
        /*0070*/ 	.short	0x0003
        /*0072*/ 	.short	0x0018
        /*0074*/ 	.byte	0x00, 0xf5, 0x21, 0x00


	//----- nvinfo : EIATTR_KPARAM_INFO
	.align		4
.L_229:
        /*0078*/ 	.byte	0x04, 0x17
        /*007a*/ 	.short	(.L_231 - .L_230)
.L_230:
        /*007c*/ 	.word	0x00000000
        /*0080*/ 	.short	0x0002
        /*0082*/ 	.short	0x0010
        /*0084*/ 	.byte	0x00, 0xf5, 0x21, 0x00


	//----- nvinfo : EIATTR_KPARAM_INFO
	.align		4
.L_231:
        /*0088*/ 	.byte	0x04, 0x17
        /*008a*/ 	.short	(.L_233 - .L_232)
.L_232:
        /*008c*/ 	.word	0x00000000
        /*0090*/ 	.short	0x0001
        /*0092*/ 	.short	0x0008
        /*0094*/ 	.byte	0x00, 0xf5, 0x21, 0x00


	//----- nvinfo : EIATTR_KPARAM_INFO
	.align		4
.L_233:
        /*0098*/ 	.byte	0x04, 0x17
        /*009a*/ 	.short	(.L_235 - .L_234)
.L_234:
        /*009c*/ 	.word	0x00000000
        /*00a0*/ 	.short	0x0000
        /*00a2*/ 	.short	0x0000
        /*00a4*/ 	.byte	0x00, 0xf5, 0x21, 0x00


	//----- nvinfo : EIATTR_SPARSE_MMA_MASK
	.align		4
.L_235:
        /*00a8*/ 	.byte	0x03, 0x50
        /*00aa*/ 	.short	0x0000


	//----- nvinfo : EIATTR_MAXREG_COUNT
	.align		4
        /*00ac*/ 	.byte	0x03, 0x1b
        /*00ae*/ 	.short	0x00ff


	//----- nvinfo : EIATTR_NUM_BARRIERS
	.align		4
        /*00b0*/ 	.byte	0x02, 0x4c
        /*00b2*/ 	.byte	0x01
	.zero		1


	//----- nvinfo : EIATTR_MERCURY_ISA_VERSION
	.align		4
        /*00b4*/ 	.byte	0x03, 0x5f
        /*00b6*/ 	.short	0x0101


	//----- nvinfo : EIATTR_COOP_GROUP_MASK_REGIDS
	.align		4
        /*00b8*/ 	.byte	0x04, 0x29
        /*00ba*/ 	.short	(.L_237 - .L_236)


	//   ....[0]....
.L_236:
        /*00bc*/ 	.word	0xffffffff


	//   ....[1]....
        /*00c0*/ 	.word	0xffffffff


	//   ....[2]....
        /*00c4*/ 	.word	0xffffffff


	//   ....[3]....
        /*00c8*/ 	.word	0xffffffff


	//   ....[4]....
        /*00cc*/ 	.word	0xffffffff


	//   ....[5]....
        /*00d0*/ 	.word	0xffffffff


	//   ....[6]....
        /*00d4*/ 	.word	0xffffffff


	//   ....[7]....
        /*00d8*/ 	.word	0xffffffff


	//   ....[8]....
        /*00dc*/ 	.word	0xffffffff


	//   ....[9]....
        /*00e0*/ 	.word	0xffffffff


	//   ....[10]....
        /*00e4*/ 	.word	0xffffffff


	//   ....[11]....
        /*00e8*/ 	.word	0xffffffff


	//   ....[12]....
        /*00ec*/ 	.word	0xffffffff


	//   ....[13]....
        /*00f0*/ 	.word	0xffffffff


	//   ....[14]....
        /*00f4*/ 	.word	0xffffffff


	//   ....[15]....
        /*00f8*/ 	.word	0xffffffff


	//   ....[16]....
        /*00fc*/ 	.word	0xffffffff


	//   ....[17]....
        /*0100*/ 	.word	0xffffffff


	//   ....[18]....
        /*0104*/ 	.word	0xffffffff


	//   ....[19]....
        /*0108*/ 	.word	0xffffffff


	//   ....[20]....
        /*010c*/ 	.word	0x0500000f


	//   ....[21]....
        /*0110*/ 	.word	0x0500000f


	//   ....[22]....
        /*0114*/ 	.word	0x0500000f


	//   ....[23]....
        /*0118*/ 	.word	0x0500000f


	//   ....[24]....
        /*011c*/ 	.word	0x0500000f


	//   ....[25]....
        /*0120*/ 	.word	0x0500000f


	//   ....[26]....
        /*0124*/ 	.word	0x0500000f


	//   ....[27]....
        /*0128*/ 	.word	0x0500000f


	//   ....[28]....
        /*012c*/ 	.word	0x0500000f


	//   ....[29]....
        /*0130*/ 	.word	0x0500000f


	//----- nvinfo : EIATTR_COOP_GROUP_INSTR_OFFSETS
	.align		4
.L_237:
        /*0134*/ 	.byte	0x04, 0x28
        /*0136*/ 	.short	(.L_239 - .L_238)


	//   ....[0]....
.L_238:
        /*0138*/ 	.word	0x00001cb0


	//   ....[1]....
        /*013c*/ 	.word	0x00001d30


	//   ....[2]....
        /*0140*/ 	.word	0x00001d70


	//   ....[3]....
        /*0144*/ 	.word	0x00001da0


	//   ....[4]....
        /*0148*/ 	.word	0x00001dc0


	//   ....[5]....
        /*014c*/ 	.word	0x00001e60


	//   ....[6]....
        /*0150*/ 	.word	0x00001e80


	//   ....[7]....
        /*0154*/ 	.word	0x00001ea0


	//   ....[8]....
        /*0158*/ 	.word	0x00001ec0


	//   ....[9]....
        /*015c*/ 	.word	0x00001ee0


	//   ....[10]....
        /*0160*/ 	.word	0x00002110


	//   ....[11]....
        /*0164*/ 	.word	0x00002150


	//   ....[12]....
        /*0168*/ 	.word	0x00002170


	//   ....[13]....
        /*016c*/ 	.word	0x00002190


	//   ....[14]....
        /*0170*/ 	.word	0x000021c0


	//   ....[15]....
        /*0174*/ 	.word	0x000022d0


	//   ....[16]....
        /*0178*/ 	.word	0x000022f0


	//   ....[17]....
        /*017c*/ 	.word	0x00002310


	//   ....[18]....
        /*0180*/ 	.word	0x00002330


	//   ....[19]....
        /*0184*/ 	.word	0x00002350


	//   ....[20]....
        /*0188*/ 	.word	0x000032d0


	//   ....[21]....
        /*018c*/ 	.word	0x00003340


	//   ....[22]....
        /*0190*/ 	.word	0x000033b0


	//   ....[23]....
        /*0194*/ 	.word	0x00003420


	//   ....[24]....
        /*0198*/ 	.word	0x00003490


	//   ....[25]....
        /*019c*/ 	.word	0x00003520


	//   ....[26]....
        /*01a0*/ 	.word	0x00003590


	//   ....[27]....
        /*01a4*/ 	.word	0x00003600


	//   ....[28]....
        /*01a8*/ 	.word	0x00003670


	//   ....[29]....
        /*01ac*/ 	.word	0x000036e0


	//----- nvinfo : EIATTR_VRC_CTA_INIT_COUNT
	.align		4
.L_239:
        /*01b0*/ 	.byte	0x02, 0x4a
	.zero		1
	.zero		1


	//----- nvinfo : EIATTR_EXIT_INSTR_OFFSETS
	.align		4
        /*01b4*/ 	.byte	0x04, 0x1c
        /*01b6*/ 	.short	(.L_241 - .L_240)


	//   ....[0]....
.L_240:
        /*01b8*/ 	.word	0x00000050


	//   ....[1]....
        /*01bc*/ 	.word	0x000030c0


	//   ....[2]....
        /*01c0*/ 	.word	0x00003270


	//----- nvinfo : EIATTR_CRS_STACK_SIZE
	.align		4
.L_241:
        /*01c4*/ 	.byte	0x04, 0x1e
        /*01c6*/ 	.short	(.L_243 - .L_242)
.L_242:
        /*01c8*/ 	.word	0x00000000


	//----- nvinfo : EIATTR_CBANK_PARAM_SIZE
	.align		4
.L_243:
        /*01cc*/ 	.byte	0x03, 0x19
        /*01ce*/ 	.short	0x0038


	//----- nvinfo : EIATTR_PARAM_CBANK
	.align		4
        /*01d0*/ 	.byte	0x04, 0x0a
        /*01d2*/ 	.short	(.L_245 - .L_244)
	.align		4
.L_244:
        /*01d4*/ 	.word	index@(.nv.constant0._Z34attention_fwd_kernel_rope_fused_v2ILi64EEvPKfS1_S1_Pfiiiiif)
        /*01d8*/ 	.short	0x0380
        /*01da*/ 	.short	0x0038


	//----- nvinfo : EIATTR_SW_WAR
	.align		4
.L_245:
        /*01dc*/ 	.byte	0x04, 0x36
        /*01de*/ 	.short	(.L_247 - .L_246)
.L_246:
        /*01e0*/ 	.word	0x00000008
.L_247:


//--------------------- .nv.callgraph             --------------------------
	.section	.nv.callgraph,"",@"SHT_CUDA_CALLGRAPH"
	.align	4
	.sectionentsize	8
	.align		4
        /*0000*/ 	.word	0x00000000
	.align		4
        /*0004*/ 	.word	0xffffffff
	.align		4
        /*0008*/ 	.word	0x00000000
	.align		4
        /*000c*/ 	.word	0xfffffffe
	.align		4
        /*0010*/ 	.word	0x00000000
	.align		4
        /*0014*/ 	.word	0xfffffffd
	.align		4
        /*0018*/ 	.word	0x00000000
	.align		4
        /*001c*/ 	.word	0xfffffffc


//--------------------- .text._Z28attention_fwd_kernel_no_ropeILi64EEvPKfS1_S1_Pfiiiiif --------------------------
	.section	.text._Z28attention_fwd_kernel_no_ropeILi64EEvPKfS1_S1_Pfiiiiif,"ax",@progbits
	.align	128
        .global         _Z28attention_fwd_kernel_no_ropeILi64EEvPKfS1_S1_Pfiiiiif
        .type           _Z28attention_fwd_kernel_no_ropeILi64EEvPKfS1_S1_Pfiiiiif,@function
        .size           _Z28attention_fwd_kernel_no_ropeILi64EEvPKfS1_S1_Pfiiiiif,(.L_x_559 - _Z28attention_fwd_kernel_no_ropeILi64EEvPKfS1_S1_Pfiiiiif)
        .other          _Z28attention_fwd_kernel_no_ropeILi64EEvPKfS1_S1_Pfiiiiif,@"STO_CUDA_ENTRY STV_DEFAULT"
_Z28attention_fwd_kernel_no_ropeILi64EEvPKfS1_S1_Pfiiiiif:
.text._Z28attention_fwd_kernel_no_ropeILi64EEvPKfS1_S1_Pfiiiiif:
[----:B------:R-:W-:Y:S08]  /*0000*/  LDC R1, c[0x0][0x37c] ;  /* 0x0000df00ff017b82 */ /* 0x000ff00000000800 */
[----:B------:R-:W0:Y:S01]  /*0010*/  S2UR UR7, SR_CTAID.X ;  /* 0x00000000000779c3 */ /* 0x000e220000002500 */
[----:B------:R-:W0:Y:S02]  /*0020*/  LDCU UR4, c[0x0][0x3a8] ;  /* 0x00007500ff0477ac */ /* 0x000e240008000800 */
[----:B0-----:R-:W-:-:S06]  /*0030*/  UISETP.GE.AND UP0, UPT, UR7, UR4, UPT ;  /* 0x000000040700728c */ /* 0x001fcc000bf06270 */
[----:B------:R-:W-:-:S13]  /*0040*/  PLOP3.LUT P0, PT, PT, PT, UP0, 0x80, 0x8 ;  /* 0x000000000008781c */ /* 0x000fda0003f0f008 */
[----:B------:R-:W-:Y:S05]  /*0050*/  @P0 EXIT ;  /* 0x000000000000094d */ /* 0x000fea0003800000 */
[----:B------:R-:W0:Y:S01]  /*0060*/  LDCU UR5, c[0x0][0x3b0] ;  /* 0x00007600ff0577ac */ /* 0x000e220008000800 */
[----:B------:R-:W1:Y:S01]  /*0070*/  S2UR UR8, SR_CTAID.Y ;  /* 0x00000000000879c3 */ /* 0x000e620000002600 */
[----:B------:R-:W2:Y:S01]  /*0080*/  S2R R32, SR_TID.X ;  /* 0x0000000000207919 */ /* 0x000ea20000002100 */
[----:B------:R-:W3:Y:S01]  /*0090*/  LDCU UR6, c[0x0][0x3ac] ;  /* 0x00007580ff0677ac */ /* 0x000ee20008000800 */
[----:B------:R-:W4:Y:S01]  /*00a0*/  LDCU.64 UR20, c[0x0][0x358] ;  /* 0x00006b00ff1477ac */ /* 0x000f220008000a00 */
[----:B0-----:R-:W-:-:S04]  /*00b0*/  MOV R7, UR5 ;  /* 0x0000000500077c02 */ /* 0x001fc80008000f00 */
[----:B------:R-:W-:Y:S01]  /*00c0*/  R2UR UR5, R7 ;  /* 0x00000000070572ca */ /* 0x000fe200000e0000 */
[----:B---3--:R-:W-:Y:S02]  /*00d0*/  UISETP.GE.AND UP0, UPT, UR6, 0x1, UPT ;  /* 0x000000010600788c */ /* 0x008fe4000bf06270 */
[----:B-1----:R-:W-:-:S10]  /*00e0*/  UIMAD UR7, UR8, UR4, UR7 ;  /* 0x00000004080772a4 */ /* 0x002fd4000f8e0207 */
[----:B------:R-:W-:Y:S02]  /*00f0*/  UIMAD UR4, UR5, UR6, URZ ;  /* 0x00000006050472a4 */ /* 0x000fe4000f8e02ff */
[----:B------:R-:W-:Y:S02]  /*0100*/  UIMAD UR7, UR7, UR5, URZ ;  /* 0x00000005070772a4 */ /* 0x000fe4000f8e02ff */
[----:B------:R-:W-:-:S03]  /*0110*/  UIMAD UR8, UR4, UR8, URZ ;  /* 0x00000008040872a4 */ /* 0x000fc6000f8e02ff */
[----:B------:R-:W-:Y:S01]  /*0120*/  UMOV UR4, URZ ;  /* 0x000000ff00047c82 */ /* 0x000fe20008000000 */
[----:B--2-4-:R-:W-:Y:S08]  /*0130*/  BRA.U !UP0, `(.L_x_0) ;  /* 0x0000002d08a47547 */ /* 0x014ff0000b800000 */
[----:B------:R-:W0:Y:S01]  /*0140*/  S2UR UR9, SR_CgaCtaId ;  /* 0x00000000000979c3 */ /* 0x000e220000008800 */
[----:B------:R-:W1:Y:S01]  /*0150*/  LDCU.128 UR16, c[0x0][0x380] ;  /* 0x00007000ff1077ac */ /* 0x000e620008000c00 */
[C---:B------:R-:W-:Y:S02]  /*0160*/  R2UR UR10, R7.reuse ;  /* 0x00000000070a72ca */ /* 0x040fe400000e0000 */
[C---:B------:R-:W-:Y:S01]  /*0170*/  SHF.L.U32 R31, R32.reuse, 0x2, RZ ;  /* 0x00000002201f7819 */ /* 0x040fe200000006ff */
[----:B------:R-:W2:Y:S01]  /*0180*/  LDCU UR6, c[0x0][0x3b4] ;  /* 0x00007680ff0677ac */ /* 0x000ea20008000800 */
[C---:B------:R-:W-:Y:S02]  /*0190*/  IADD3 R30, PT, PT, R7.reuse, -0x1, RZ ;  /* 0xffffffff071e7810 */ /* 0x040fe40007ffe0ff */
[C---:B------:R-:W-:Y:S01]  /*01a0*/  LOP3.LUT R29, R7.reuse, 0xf, RZ, 0xc0, !PT ;  /* 0x0000000f071d7812 */ /* 0x040fe200078ec0ff */
[----:B------:R-:W-:Y:S01]  /*01b0*/  UMOV UR5, 0x400 ;  /* 0x0000040000057882 */ /* 0x000fe20000000000 */
[----:B------:R-:W-:Y:S01]  /*01c0*/  LOP3.LUT R3, R7, 0x7ffffff0, RZ, 0xc0, !PT ;  /* 0x7ffffff007037812 */ /* 0x000fe200078ec0ff */
[----:B------:R-:W3:Y:S01]  /*01d0*/  LDCU UR25, c[0x0][0x360] ;  /* 0x00006c00ff1977ac */ /* 0x000ee20008000800 */
[----:B------:R-:W-:-:S02]  /*01e0*/  LOP3.LUT R0, R32, 0x1f, RZ, 0xc0, !PT ;  /* 0x0000001f20007812 */ /* 0x000fc400078ec0ff */
[----:B------:R-:W-:Y:S01]  /*01f0*/  LOP3.LUT R31, R31, 0x7c, RZ, 0xc0, !PT ;  /* 0x0000007c1f1f7812 */ /* 0x000fe200078ec0ff */
[----:B------:R-:W-:Y:S01]  /*0200*/  ULOP3.LUT UR23, UR10, 0x3, URZ, 0xc0, !UPT ;  /* 0x000000030a177892 */ /* 0x000fe2000f8ec0ff */
[----:B------:R-:W-:Y:S01]  /*0210*/  UMOV UR11, 0xff800000 ;  /* 0xff800000000b7882 */ /* 0x000fe20000000000 */
[----:B------:R-:W-:Y:S01]  /*0220*/  UMOV UR4, URZ ;  /* 0x000000ff00047c82 */ /* 0x000fe20008000000 */
[----:B-1----:R-:W-:Y:S02]  /*0230*/  UIADD3 UR15, UP0, UPT, UR16, 0x20, URZ ;  /* 0x00000020100f7890 */ /* 0x002fe4000ff1e0ff */
[----:B------:R-:W-:Y:S01]  /*0240*/  UIADD3 UR13, UP1, UPT, UR18, 0x20, URZ ;  /* 0x00000020120d7890 */ /* 0x000fe2000ff3e0ff */
[----:B--2---:R-:W-:Y:S01]  /*0250*/  FMUL R28, RZ, UR6 ;  /* 0x00000006ff1c7c20 */ /* 0x004fe20008400000 */
[----:B0-----:R-:W-:Y:S02]  /*0260*/  ULEA UR9, UR9, UR5, 0x18 ;  /* 0x0000000509097291 */ /* 0x001fe4000f8ec0ff */
[----:B------:R-:W-:-:S02]  /*0270*/  UIADD3.X UR16, UPT, UPT, URZ, UR17, URZ, UP0, !UPT ;  /* 0x00000011ff107290 */ /* 0x000fc400087fe4ff */
[----:B------:R-:W-:Y:S02]  /*0280*/  UIADD3 UR5, UPT, UPT, UR9, 0x100, URZ ;  /* 0x0000010009057890 */ /* 0x000fe4000fffe0ff */
[----:B------:R-:W-:Y:S02]  /*0290*/  UIADD3.X UR14, UPT, UPT, URZ, UR19, URZ, UP1, !UPT ;  /* 0x00000013ff0e7290 */ /* 0x000fe40008ffe4ff */
[----:B------:R-:W-:Y:S02]  /*02a0*/  ULOP3.LUT UR10, UR10, 0x7, URZ, 0xc0, !UPT ;  /* 0x000000070a0a7892 */ /* 0x000fe4000f8ec0ff */
[----:B------:R-:W-:Y:S01]  /*02b0*/  LEA.HI R2, R32, UR5, RZ, 0x1d ;  /* 0x0000000520027c11 */ /* 0x000fe2000f8fe8ff */
[----:B------:R-:W-:Y:S01]  /*02c0*/  UMOV UR5, URZ ;  /* 0x000000ff00057c82 */ /* 0x000fe20008000000 */
[----:B---3--:R-:W-:-:S08]  /*02d0*/  UMOV UR6, URZ ;  /* 0x000000ff00067c82 */ /* 0x008fd00008000000 */
.L_x_37:
[----:B0-----:R-:W0:Y:S01]  /*02e0*/  LDCU UR12, c[0x0][0x3ac] ;  /* 0x00007580ff0c77ac */ /* 0x001e220008000800 */
[----:B------:R-:W-:Y:S01]  /*02f0*/  BSSY.RECONVERGENT B0, `(.L_x_1) ;  /* 0x0000172000007945 */ /* 0x000fe20003800200 */
[----:B------:R-:W-:-:S04]  /*0300*/  UIADD3 UR17, UPT, UPT, UR6, 0x40, URZ ;  /* 0x0000004006117890 */ /* 0x000fc8000fffe0ff */
[----:B0-----:R-:W-:-:S04]  /*0310*/  UISETP.LT.AND UP0, UPT, UR17, UR12, UPT ;  /* 0x0000000c1100728c */ /* 0x001fc8000bf01270 */
[----:B------:R-:W-:-:S04]  /*0320*/  USEL UR12, UR17, UR12, UP0 ;  /* 0x0000000c110c7287 */ /* 0x000fc80008000000 */
[----:B------:R-:W-:Y:S02]  /*0330*/  UIADD3 UR27, UPT, UPT, UR12, -UR6, URZ ;  /* 0x800000060c1b7290 */ /* 0x000fe4000fffe0ff */
[----:B------:R-:W-:Y:S02]  /*0340*/  ULOP3.LUT UR26, UR12, 0x7, URZ, 0xc0, !UPT ;  /* 0x000000070c1a7892 */ /* 0x000fe4000f8ec0ff */
[----:B------:R-:W-:Y:S02]  /*0350*/  ULOP3.LUT UR18, UR12, 0xf, URZ, 0xc0, !UPT ;  /* 0x0000000f0c127892 */ /* 0x000fe4000f8ec0ff */
[----:B------:R-:W-:-:S13]  /*0360*/  ISETP.GE.AND P1, PT, R32, UR27, PT ;  /* 0x0000001b20007c0c */ /* 0x000fda000bf26270 */
[----:B-1234-:R-:W-:Y:S05]  /*0370*/  @P1 BRA `(.L_x_2) ;  /* 0x0000001400a41947 */ /* 0x01efea0003800000 */
[----:B------:R-:W-:-:S09]  /*0380*/  UISETP.NE.AND UP0, UPT, UR23, URZ, UPT ;  /* 0x000000ff1700728c */ /* 0x000fd2000bf05270 */
[----:B------:R-:W-:Y:S05]  /*0390*/  BRA.U UP0, `(.L_x_3) ;  /* 0x0000000900dc7547 */ /* 0x000fea000b800000 */
[----:B------:R-:W0:Y:S02]  /*03a0*/  LDCU UR12, c[0x0][0x3b0] ;  /* 0x00007600ff0c77ac */ /* 0x000e240008000800 */
[----:B0-----:R-:W-:-:S09]  /*03b0*/  UISETP.GT.AND UP0, UPT, UR12, URZ, UPT ;  /* 0x000000ff0c00728c */ /* 0x001fd2000bf04270 */
[----:B------:R-:W-:Y:S05]  /*03c0*/  BRA.U UP0, `(.L_x_4) ;  /* 0x0000000100287547 */ /* 0x000fea000b800000 */
[----:B------:R-:W0:Y:S01]  /*03d0*/  S2R R6, SR_CgaCtaId ;  /* 0x0000000000067919 */ /* 0x000e220000008800 */
[----:B------:R-:W-:Y:S02]  /*03e0*/  MOV R5, 0x400 ;  /* 0x0000040000057802 */ /* 0x000fe40000000f00 */
[----:B------:R-:W-:Y:S02]  /*03f0*/  MOV R4, R32 ;  /* 0x0000002000047202 */ /* 0x000fe40000000f00 */
[----:B0-----:R-:W-:-:S07]  /*0400*/  LEA R7, R6, R5, 0x18 ;  /* 0x0000000506077211 */ /* 0x001fce00078ec0ff */
.L_x_5:
[C---:B------:R-:W-:Y:S02]  /*0410*/  LEA R5, R4.reuse, R7, 0x2 ;  /* 0x0000000704057211 */ /* 0x040fe400078e10ff */
[----:B------:R-:W-:-:S03]  /*0420*/  IADD3 R4, PT, PT, R4, UR25, RZ ;  /* 0x0000001904047c10 */ /* 0x000fc6000fffe0ff */
[----:B------:R0:W-:Y:S01]  /*0430*/  STS [R5], R28 ;  /* 0x0000001c05007388 */ /* 0x0001e20000000800 */
[----:B------:R-:W-:-:S13]  /*0440*/  ISETP.GE.AND P0, PT, R4, UR27, PT ;  /* 0x0000001b04007c0c */ /* 0x000fda000bf06270 */
[----:B0-----:R-:W-:Y:S05]  /*0450*/  @!P0 BRA `(.L_x_5) ;  /* 0xfffffffc00ec8947 */ /* 0x001fea000383ffff */
[----:B------:R-:W-:Y:S05]  /*0460*/  BRA `(.L_x_2) ;  /* 0x0000001400687947 */ /* 0x000fea0003800000 */
.L_x_4:
[----:B------:R-:W-:-:S07]  /*0470*/  IMAD.MOV.U32 R33, RZ, RZ, R32 ;  /* 0x000000ffff217224 */ /* 0x000fce00078e0020 */
.L_x_10:
[----:B------:R-:W0:Y:S01]  /*0480*/  LDCU UR12, c[0x0][0x3b0] ;  /* 0x00007600ff0c77ac */ /* 0x000e220008000800 */
[C---:B------:R-:W-:Y:S01]  /*0490*/  ISETP.GE.U32.AND P0, PT, R30.reuse, 0x1c, PT ;  /* 0x0000001c1e00780c */ /* 0x040fe20003f06070 */
[----:B------:R-:W-:Y:S01]  /*04a0*/  HFMA2 R34, -RZ, RZ, 0, 0 ;  /* 0x00000000ff227431 */ /* 0x000fe200000001ff */
[----:B------:R-:W-:Y:S02]  /*04b0*/  IADD3 R20, PT, PT, R33, UR6, RZ ;  /* 0x0000000621147c10 */ /* 0x000fe4000fffe0ff */
[----:B------:R-:W-:Y:S02]  /*04c0*/  LEA.HI R22, R30, 0x1, RZ, 0x1e ;  /* 0x000000011e167811 */ /* 0x000fe400078ff0ff */
[----:B------:R-:W-:Y:S02]  /*04d0*/  MOV R21, RZ ;  /* 0x000000ff00157202 */ /* 0x000fe40000000f00 */
[----:B0-----:R-:W-:-:S05]  /*04e0*/  MOV R5, UR12 ;  /* 0x0000000c00057c02 */ /* 0x001fca0008000f00 */
[----:B------:R-:W-:Y:S01]  /*04f0*/  IMAD R20, R20, R5, UR8 ;  /* 0x0000000814147e24 */ /* 0x000fe2000f8e0205 */
[----:B------:R-:W-:Y:S06]  /*0500*/  @!P0 BRA `(.L_x_6) ;  /* 0x0000000400188947 */ /* 0x000fec0003800000 */
[----:B------:R-:W-:Y:S01]  /*0510*/  MOV R34, RZ ;  /* 0x000000ff00227202 */ /* 0x000fe20000000f00 */
[----:B------:R-:W-:Y:S01]  /*0520*/  IMAD.MOV.U32 R23, RZ, RZ, RZ ;  /* 0x000000ffff177224 */ /* 0x000fe200078e00ff */
[----:B------:R-:W-:-:S07]  /*0530*/  MOV R21, RZ ;  /* 0x000000ff00157202 */ /* 0x000fce0000000f00 */
.L_x_7:
[----:B------:R-:W0:Y:S01]  /*0540*/  LDC.64 R26, c[0x0][0x380] ;  /* 0x0000e000ff1a7b82 */ /* 0x000e220000000a00 */
[----:B------:R-:W-:Y:S02]  /*0550*/  IADD3 R5, PT, PT, R21, UR7, RZ ;  /* 0x0000000715057c10 */ /* 0x000fe4000fffe0ff */
[----:B------:R-:W-:-:S05]  /*0560*/  IADD3 R7, PT, PT, R20, R21, RZ ;  /* 0x0000001514077210 */ /* 0x000fca0007ffe0ff */
[----:B------:R-:W1:Y:S01]  /*0570*/  LDC.64 R24, c[0x0][0x388] ;  /* 0x0000e200ff187b82 */ /* 0x000e620000000a00 */
[----:B0-----:R-:W-:-:S05]  /*0580*/  IMAD.WIDE R26, R5, 0x4, R26 ;  /* 0x00000004051a7825 */ /* 0x001fca00078e021a */
[----:B------:R-:W2:Y:S01]  /*0590*/  LDG.E.128.CONSTANT R12, desc[UR20][R26.64] ;  /* 0x000000141a0c7981 */ /* 0x000ea2000c1e9d00 */
[----:B-1----:R-:W-:-:S03]  /*05a0*/  IMAD.WIDE R24, R7, 0x4, R24 ;  /* 0x0000000407187825 */ /* 0x002fc600078e0218 */
[----:B------:R-:W3:Y:S04]  /*05b0*/  LDG.E.128.CONSTANT R4, desc[UR20][R26.64+0x10] ;  /* 0x000010141a047981 */ /* 0x000ee8000c1e9d00 */
[----:B------:R-:W2:Y:S04]  /*05c0*/  LDG.E.128.CONSTANT R16, desc[UR20][R24.64] ;  /* 0x0000001418107981 */ /* 0x000ea8000c1e9d00 */
[----:B------:R-:W3:Y:S01]  /*05d0*/  LDG.E.128.CONSTANT R8, desc[UR20][R24.64+0x10] ;  /* 0x0000101418087981 */ /* 0x000ee2000c1e9d00 */
[----:B--2---:R-:W-:Y:S01]  /*05e0*/  FMUL R13, R13, R17 ;  /* 0x000000110d0d7220 */ /* 0x004fe20000400000 */
[----:B---3--:R-:W-:-:S03]  /*05f0*/  FMUL R5, R5, R9 ;  /* 0x0000000905057220 */ /* 0x008fc60000400000 */
[----:B------:R-:W-:Y:S01]  /*0600*/  FFMA R13, R12, R16, R13 ;  /* 0x000000100c0d7223 */ /* 0x000fe2000000000d */
[----:B------:R-:W-:-:S03]  /*0610*/  FFMA R5, R4, R8, R5 ;  /* 0x0000000804057223 */ /* 0x000fc60000000005 */
[----:B------:R-:W-:Y:S01]  /*0620*/  FFMA R14, R14, R18, R13 ;  /* 0x000000120e0e7223 */ /* 0x000fe2000000000d */
[----:B------:R-:W-:-:S03]  /*0630*/  FFMA R6, R6, R10, R5 ;  /* 0x0000000a06067223 */ /* 0x000fc60000000005 */
[----:B------:R-:W-:Y:S02]  /*0640*/  FFMA R15, R15, R19, R14 ;  /* 0x000000130f0f7223 */ /* 0x000fe4000000000e */
[----:B------:R-:W2:Y:S01]  /*0650*/  LDG.E.128.CONSTANT R16, desc[UR20][R24.64+0x20] ;  /* 0x0000201418107981 */ /* 0x000ea2000c1e9d00 */
[----:B------:R-:W-:Y:S01]  /*0660*/  FFMA R7, R7, R11, R6 ;  /* 0x0000000b07077223 */ /* 0x000fe20000000006 */
[----:B------:R-:W-:Y:S02]  /*0670*/  FADD R34, R15, R34 ;  /* 0x000000220f227221 */ /* 0x000fe40000000000 */
[----:B------:R-:W2:Y:S02]  /*0680*/  LDG.E.128.CONSTANT R12, desc[UR20][R26.64+0x20] ;  /* 0x000020141a0c7981 */ /* 0x000ea4000c1e9d00 */
[----:B------:R-:W-:Y:S02]  /*0690*/  FADD R34, R34, R7 ;  /* 0x0000000722227221 */ /* 0x000fe40000000000 */
[----:B------:R-:W3:Y:S04]  /*06a0*/  LDG.E.128.CONSTANT R4, desc[UR20][R26.64+0x30] ;  /* 0x000030141a047981 */ /* 0x000ee8000c1e9d00 */
[----:B------:R-:W3:Y:S01]  /*06b0*/  LDG.E.128.CONSTANT R8, desc[UR20][R24.64+0x30] ;  /* 0x0000301418087981 */ /* 0x000ee2000c1e9d00 */
[----:B--2---:R-:W-:-:S04]  /*06c0*/  FMUL R13, R13, R17 ;  /* 0x000000110d0d7220 */ /* 0x004fc80000400000 */
[----:B------:R-:W-:Y:S01]  /*06d0*/  FFMA R13, R12, R16, R13 ;  /* 0x000000100c0d7223 */ /* 0x000fe2000000000d */
[----:B---3--:R-:W-:-:S03]  /*06e0*/  FMUL R5, R5, R9 ;  /* 0x0000000905057220 */ /* 0x008fc60000400000 */
[----:B------:R-:W-:Y:S01]  /*06f0*/  FFMA R14, R14, R18, R13 ;  /* 0x000000120e0e7223 */ /* 0x000fe2000000000d */
[----:B------:R-:W-:-:S03]  /*0700*/  FFMA R5, R4, R8, R5 ;  /* 0x0000000804057223 */ /* 0x000fc60000000005 */
[----:B------:R-:W-:Y:S02]  /*0710*/  FFMA R15, R15, R19, R14 ;  /* 0x000000130f0f7223 */ /* 0x000fe4000000000e */
[----:B------:R-:W2:Y:S01]  /*0720*/  LDG.E.128.CONSTANT R16, desc[UR20][R26.64+0x40] ;  /* 0x000040141a107981 */ /* 0x000ea2000c1e9d00 */
[----:B------:R-:W-:Y:S01]  /*0730*/  FFMA R6, R6, R10, R5 ;  /* 0x0000000a06067223 */ /* 0x000fe20000000005 */
[----:B------:R-:W-:Y:S02]  /*0740*/  FADD R34, R34, R15 ;  /* 0x0000000f22227221 */ /* 0x000fe40000000000 */
[----:B------:R-:W2:Y:S01]  /*0750*/  LDG.E.128.CONSTANT R12, desc[UR20][R24.64+0x40] ;  /* 0x00004014180c7981 */ /* 0x000ea2000c1e9d00 */
[----:B------:R-:W-:-:S03]  /*0760*/  FFMA R7, R7, R11, R6 ;  /* 0x0000000b07077223 */ /* 0x000fc60000000006 */
[----:B------:R-:W3:Y:S01]  /*0770*/  LDG.E.128.CONSTANT R8, desc[UR20][R26.64+0x50] ;  /* 0x000050141a087981 */ /* 0x000ee2000c1e9d00 */
[----:B------:R-:W-:-:S03]  /*0780*/  FADD R34, R34, R7 ;  /* 0x0000000722227221 */ /* 0x000fc60000000000 */
        /* <DEDUP_REMOVED lines=15> */
[----:B------:R-:W-:Y:S02]  /*0880*/  IADD3 R23, PT, PT, R23, 0x8, RZ ;  /* 0x0000000817177810 */ /* 0x000fe40007ffe0ff */
[----:B------:R-:W-:Y:S01]  /*0890*/  IADD3 R21, PT, PT, R21, 0x20, RZ ;  /* 0x0000002015157810 */ /* 0x000fe20007ffe0ff */
[----:B--2---:R-:W-:Y:S01]  /*08a0*/  FMUL R13, R13, R17 ;  /* 0x000000110d0d7220 */ /* 0x004fe20000400000 */
[----:B---3--:R-:W-:-:S04]  /*08b0*/  FMUL R5, R5, R9 ;  /* 0x0000000905057220 */ /* 0x008fc80000400000 */
[----:B------:R-:W-:Y:S01]  /*08c0*/  FFMA R5, R4, R8, R5 ;  /* 0x0000000804057223 */ /* 0x000fe20000000005 */
[----:B------:R-:W-:Y:S01]  /*08d0*/  LOP3.LUT R4, R22, 0x7ffffff8, RZ, 0xc0, !PT ;  /* 0x7ffffff816047812 */ /* 0x000fe200078ec0ff */
[----:B------:R-:W-:-:S03]  /*08e0*/  FFMA R13, R12, R16, R13 ;  /* 0x000000100c0d7223 */ /* 0x000fc6000000000d */
[----:B------:R-:W-:Y:S01]  /*08f0*/  ISETP.NE.AND P0, PT, R23, R4, PT ;  /* 0x000000041700720c */ /* 0x000fe20003f05270 */
[----:B------:R-:W-:Y:S01]  /*0900*/  FFMA R14, R14, R18, R13 ;  /* 0x000000120e0e7223 */ /* 0x000fe2000000000d */
[----:B------:R-:W-:-:S03]  /*0910*/  FFMA R6, R6, R10, R5 ;  /* 0x0000000a06067223 */ /* 0x000fc60000000005 */
[----:B------:R-:W-:Y:S01]  /*0920*/  FFMA R15, R15, R19, R14 ;  /* 0x000000130f0f7223 */ /* 0x000fe2000000000e */
[----:B------:R-:W-:-:S03]  /*0930*/  FFMA R7, R7, R11, R6 ;  /* 0x0000000b07077223 */ /* 0x000fc60000000006 */
[----:B------:R-:W-:-:S04]  /*0940*/  FADD R34, R34, R15 ;  /* 0x0000000f22227221 */ /* 0x000fc80000000000 */
[----:B------:R-:W-:Y:S01]  /*0950*/  FADD R34, R34, R7 ;  /* 0x0000000722227221 */ /* 0x000fe20000000000 */
[----:B------:R-:W-:Y:S06]  /*0960*/  @P0 BRA `(.L_x_7) ;  /* 0xfffffff800f40947 */ /* 0x000fec000383ffff */
.L_x_6:
[----:B------:R-:W-:-:S04]  /*0970*/  LOP3.LUT R4, R22, 0x7, RZ, 0xc0, !PT ;  /* 0x0000000716047812 */ /* 0x000fc800078ec0ff */
[----:B------:R-:W-:-:S13]  /*0980*/  ISETP.NE.AND P0, PT, R4, RZ, PT ;  /* 0x000000ff0400720c */ /* 0x000fda0003f05270 */
[----:B------:R-:W-:Y:S05]  /*0990*/  @!P0 BRA `(.L_x_8) ;  /* 0x0000000400308947 */ /* 0x000fea0003800000 */
[----:B------:R-:W-:Y:S02]  /*09a0*/  IADD3 R4, PT, PT, R4, -0x1, RZ ;  /* 0xffffffff04047810 */ /* 0x000fe40007ffe0ff */
[----:B------:R-:W-:Y:S02]  /*09b0*/  LOP3.LUT P2, RZ, R22, 0x3, RZ, 0xc0, !PT ;  /* 0x0000000316ff7812 */ /* 0x000fe4000784c0ff */
[----:B------:R-:W-:-:S13]  /*09c0*/  ISETP.GE.U32.AND P0, PT, R4, 0x3, PT ;  /* 0x000000030400780c */ /* 0x000fda0003f06070 */
[----:B------:R-:W-:Y:S05]  /*09d0*/  @!P0 BRA `(.L_x_9) ;  /* 0x00000000008c8947 */ /* 0x000fea0003800000 */
[----:B------:R-:W0:Y:S01]  /*09e0*/  LDC.64 R26, c[0x0][0x380] ;  /* 0x0000e000ff1a7b82 */ /* 0x000e220000000a00 */
[----:B------:R-:W-:Y:S01]  /*09f0*/  IADD3 R5, PT, PT, R21, UR7, RZ ;  /* 0x0000000715057c10 */ /* 0x000fe2000fffe0ff */
[----:B------:R-:W-:-:S06]  /*0a00*/  IMAD.IADD R7, R20, 0x1, R21 ;  /* 0x0000000114077824 */ /* 0x000fcc00078e0215 */
[----:B------:R-:W1:Y:S01]  /*0a10*/  LDC.64 R24, c[0x0][0x388] ;  /* 0x0000e200ff187b82 */ /* 0x000e620000000a00 */
[----:B0-----:R-:W-:-:S05]  /*0a20*/  IMAD.WIDE R26, R5, 0x4, R26 ;  /* 0x00000004051a7825 */ /* 0x001fca00078e021a */
[----:B------:R-:W2:Y:S01]  /*0a30*/  LDG.E.128.CONSTANT R12, desc[UR20][R26.64] ;  /* 0x000000141a0c7981 */ /* 0x000ea2000c1e9d00 */
[----:B-1----:R-:W-:-:S03]  /*0a40*/  IMAD.WIDE R24, R7, 0x4, R24 ;  /* 0x0000000407187825 */ /* 0x002fc600078e0218 */
[----:B------:R-:W3:Y:S04]  /*0a50*/  LDG.E.128.CONSTANT R4, desc[UR20][R26.64+0x10] ;  /* 0x000010141a047981 */ /* 0x000ee8000c1e9d00 */
[----:B------:R-:W2:Y:S04]  /*0a60*/  LDG.E.128.CONSTANT R16, desc[UR20][R24.64] ;  /* 0x0000001418107981 */ /* 0x000ea8000c1e9d00 */
[----:B------:R-:W3:Y:S01]  /*0a70*/  LDG.E.128.CONSTANT R8, desc[UR20][R24.64+0x10] ;  /* 0x0000101418087981 */ /* 0x000ee2000c1e9d00 */
[----:B--2---:R-:W-:-:S04]  /*0a80*/  FMUL R13, R13, R17 ;  /* 0x000000110d0d7220 */ /* 0x004fc80000400000 */
[----:B------:R-:W-:Y:S01]  /*0a90*/  FFMA R13, R12, R16, R13 ;  /* 0x000000100c0d7223 */ /* 0x000fe2000000000d */
[----:B---3--:R-:W-:-:S03]  /*0aa0*/  FMUL R5, R5, R9 ;  /* 0x0000000905057220 */ /* 0x008fc60000400000 */
[----:B------:R-:W-:Y:S01]  /*0ab0*/  FFMA R14, R14, R18, R13 ;  /* 0x000000120e0e7223 */ /* 0x000fe2000000000d */
[----:B------:R-:W-:-:S03]  /*0ac0*/  FFMA R5, R4, R8, R5 ;  /* 0x0000000804057223 */ /* 0x000fc60000000005 */
[----:B------:R-:W-:Y:S01]  /*0ad0*/  FFMA R23, R15, R19, R14 ;  /* 0x000000130f177223 */ /* 0x000fe2000000000e */
[----:B------:R-:W-:Y:S01]  /*0ae0*/  FFMA R6, R6, R10, R5 ;  /* 0x0000000a06067223 */ /* 0x000fe20000000005 */
[----:B------:R-:W2:Y:S04]  /*0af0*/  LDG.E.128.CONSTANT R16, desc[UR20][R26.64+0x20] ;  /* 0x000020141a107981 */ /* 0x000ea8000c1e9d00 */
[----:B------:R-:W2:Y:S01]  /*0b00*/  LDG.E.128.CONSTANT R12, desc[UR20][R24.64+0x20] ;  /* 0x00002014180c7981 */ /* 0x000ea2000c1e9d00 */
[----:B------:R-:W-:-:S03]  /*0b10*/  FFMA R22, R7, R11, R6 ;  /* 0x0000000b07167223 */ /* 0x000fc60000000006 */
[----:B------:R-:W3:Y:S04]  /*0b20*/  LDG.E.128.CONSTANT R4, desc[UR20][R26.64+0x30] ;  /* 0x000030141a047981 */ /* 0x000ee8000c1e9d00 */
[----:B------:R-:W3:Y:S01]  /*0b30*/  LDG.E.128.CONSTANT R8, desc[UR20][R24.64+0x30] ;  /* 0x0000301418087981 */ /* 0x000ee2000c1e9d00 */
[----:B------:R-:W-:-:S04]  /*0b40*/  FADD R23, R34, R23 ;  /* 0x0000001722177221 */ /* 0x000fc80000000000 */
[----:B------:R-:W-:Y:S01]  /*0b50*/  FADD R22, R23, R22 ;  /* 0x0000001617167221 */ /* 0x000fe20000000000 */
[----:B------:R-:W-:Y:S01]  /*0b60*/  IADD3 R21, PT, PT, R21, 0x10, RZ ;  /* 0x0000001015157810 */ /* 0x000fe20007ffe0ff */
[----:B--2---:R-:W-:-:S04]  /*0b70*/  FMUL R13, R17, R13 ;  /* 0x0000000d110d7220 */ /* 0x004fc80000400000 */
[----:B------:R-:W-:Y:S01]  /*0b80*/  FFMA R13, R16, R12, R13 ;  /* 0x0000000c100d7223 */ /* 0x000fe2000000000d */
[----:B---3--:R-:W-:-:S03]  /*0b90*/  FMUL R5, R5, R9 ;  /* 0x0000000905057220 */ /* 0x008fc60000400000 */
[----:B------:R-:W-:Y:S01]  /*0ba0*/  FFMA R14, R18, R14, R13 ;  /* 0x0000000e120e7223 */ /* 0x000fe2000000000d */
[----:B------:R-:W-:-:S03]  /*0bb0*/  FFMA R5, R4, R8, R5 ;  /* 0x0000000804057223 */ /* 0x000fc60000000005 */
[----:B------:R-:W-:Y:S01]  /*0bc0*/  FFMA R15, R19, R15, R14 ;  /* 0x0000000f130f7223 */ /* 0x000fe2000000000e */
[----:B------:R-:W-:-:S03]  /*0bd0*/  FFMA R6, R6, R10, R5 ;  /* 0x0000000a06067223 */ /* 0x000fc60000000005 */
[----:B------:R-:W-:Y:S01]  /*0be0*/  FADD R15, R22, R15 ;  /* 0x0000000f160f7221 */ /* 0x000fe20000000000 */
[----:B------:R-:W-:-:S04]  /*0bf0*/  FFMA R6, R7, R11, R6 ;  /* 0x0000000b07067223 */ /* 0x000fc80000000006 */
[----:B------:R-:W-:-:S07]  /*0c00*/  FADD R34, R15, R6 ;  /* 0x000000060f227221 */ /* 0x000fce0000000000 */
.L_x_9:
[----:B------:R-:W-:Y:S05]  /*0c10*/  @!P2 BRA `(.L_x_8) ;  /* 0x000000000090a947 */ /* 0x000fea0003800000 */
[----:B------:R-:W0:Y:S01]  /*0c20*/  LDC.64 R24, c[0x0][0x380] ;  /* 0x0000e000ff187b82 */ /* 0x000e220000000a00 */
[----:B------:R-:W-:-:S07]  /*0c30*/  LOP3.LUT P2, RZ, R30, 0xc, RZ, 0xc0, !PT ;  /* 0x0000000c1eff7812 */ /* 0x000fce000784c0ff */
[----:B------:R-:W1:Y:S06]  /*0c40*/  LDC.64 R22, c[0x0][0x388] ;  /* 0x0000e200ff167b82 */ /* 0x000e6c0000000a00 */
[----:B------:R-:W-:Y:S02]  /*0c50*/  @P2 IADD3 R5, PT, PT, R21, UR7, RZ ;  /* 0x0000000715052c10 */ /* 0x000fe4000fffe0ff */
[----:B------:R-:W-:-:S03]  /*0c60*/  @P2 IADD3 R7, PT, PT, R20, R21, RZ ;  /* 0x0000001514072210 */ /* 0x000fc60007ffe0ff */
[----:B0-----:R-:W-:-:S05]  /*0c70*/  @P2 IMAD.WIDE R24, R5, 0x4, R24 ;  /* 0x0000000405182825 */ /* 0x001fca00078e0218 */
[----:B------:R-:W2:Y:S01]  /*0c80*/  @P2 LDG.E.128.CONSTANT R12, desc[UR20][R24.64+0x10] ;  /* 0x00001014180c2981 */ /* 0x000ea2000c1e9d00 */
[----:B-1----:R-:W-:-:S03]  /*0c90*/  @P2 IMAD.WIDE R22, R7, 0x4, R22 ;  /* 0x0000000407162825 */ /* 0x002fc600078e0216 */
[----:B------:R-:W3:Y:S04]  /*0ca0*/  @P2 LDG.E.128.CONSTANT R4, desc[UR20][R24.64] ;  /* 0x0000001418042981 */ /* 0x000ee8000c1e9d00 */
[----:B------:R-:W3:Y:S04]  /*0cb0*/  @P2 LDG.E.128.CONSTANT R8, desc[UR20][R22.64] ;  /* 0x0000001416082981 */ /* 0x000ee8000c1e9d00 */
[----:B------:R-:W2:Y:S01]  /*0cc0*/  @P2 LDG.E.128.CONSTANT R16, desc[UR20][R22.64+0x10] ;  /* 0x0000101416102981 */ /* 0x000ea2000c1e9d00 */
[----:B------:R-:W-:Y:S02]  /*0cd0*/  LOP3.LUT P0, RZ, R30, 0x4, RZ, 0xc0, !PT ;  /* 0x000000041eff7812 */ /* 0x000fe4000780c0ff */
[----:B------:R-:W-:Y:S01]  /*0ce0*/  @P2 IADD3 R21, PT, PT, R21, 0x8, RZ ;  /* 0x0000000815152810 */ /* 0x000fe20007ffe0ff */
[----:B---3--:R-:W-:-:S04]  /*0cf0*/  @P2 FMUL R5, R5, R9 ;  /* 0x0000000905052220 */ /* 0x008fc80000400000 */
[----:B------:R-:W-:Y:S02]  /*0d00*/  @P2 FFMA R5, R4, R8, R5 ;  /* 0x0000000804052223 */ /* 0x000fe40000000005 */
[----:B------:R-:W0:Y:S02]  /*0d10*/  LDC.64 R8, c[0x0][0x380] ;  /* 0x0000e000ff087b82 */ /* 0x000e240000000a00 */
[----:B------:R-:W-:-:S06]  /*0d20*/  @P2 FFMA R6, R6, R10, R5 ;  /* 0x0000000a06062223 */ /* 0x000fcc0000000005 */
[----:B------:R-:W1:Y:S01]  /*0d30*/  LDC.64 R4, c[0x0][0x388] ;  /* 0x0000e200ff047b82 */ /* 0x000e620000000a00 */
[----:B--2---:R-:W-:Y:S01]  /*0d40*/  @P2 FMUL R13, R13, R17 ;  /* 0x000000110d0d2220 */ /* 0x004fe20000400000 */
[----:B------:R-:W-:Y:S02]  /*0d50*/  @!P0 IADD3 R17, PT, PT, R20, R21, RZ ;  /* 0x0000001514118210 */ /* 0x000fe40007ffe0ff */
[----:B------:R-:W-:-:S05]  /*0d60*/  @!P0 IADD3 R21, PT, PT, R21, UR7, RZ ;  /* 0x0000000715158c10 */ /* 0x000fca000fffe0ff */
[----:B0-----:R-:W-:-:S05]  /*0d70*/  @!P0 IMAD.WIDE R8, R21, 0x4, R8 ;  /* 0x0000000415088825 */ /* 0x001fca00078e0208 */
[----:B------:R-:W2:Y:S01]  /*0d80*/  @!P0 LDG.E.128.CONSTANT R20, desc[UR20][R8.64] ;  /* 0x0000001408148981 */ /* 0x000ea2000c1e9d00 */
[----:B-1----:R-:W-:-:S05]  /*0d90*/  @!P0 IMAD.WIDE R4, R17, 0x4, R4 ;  /* 0x0000000411048825 */ /* 0x002fca00078e0204 */
[----:B------:R-:W2:Y:S01]  /*0da0*/  @!P0 LDG.E.128.CONSTANT R24, desc[UR20][R4.64] ;  /* 0x0000001404188981 */ /* 0x000ea2000c1e9d00 */
[----:B------:R-:W-:Y:S01]  /*0db0*/  @P2 FFMA R13, R12, R16, R13 ;  /* 0x000000100c0d2223 */ /* 0x000fe2000000000d */
[----:B------:R-:W-:-:S03]  /*0dc0*/  @P2 FFMA R7, R7, R11, R6 ;  /* 0x0000000b07072223 */ /* 0x000fc60000000006 */
[----:B------:R-:W-:Y:S01]  /*0dd0*/  @P2 FFMA R14, R14, R18, R13 ;  /* 0x000000120e0e2223 */ /* 0x000fe2000000000d */
[----:B------:R-:W-:-:S03]  /*0de0*/  @P2 FADD R7, R34, R7 ;  /* 0x0000000722072221 */ /* 0x000fc60000000000 */
[----:B------:R-:W-:-:S04]  /*0df0*/  @P2 FFMA R14, R15, R19, R14 ;  /* 0x000000130f0e2223 */ /* 0x000fc8000000000e */
[----:B------:R-:W-:Y:S01]  /*0e00*/  @P2 FADD R34, R7, R14 ;  /* 0x0000000e07222221 */ /* 0x000fe20000000000 */
[----:B--2---:R-:W-:-:S04]  /*0e10*/  @!P0 FMUL R21, R21, R25 ;  /* 0x0000001915158220 */ /* 0x004fc80000400000 */
[----:B------:R-:W-:-:S04]  /*0e20*/  @!P0 FFMA R21, R20, R24, R21 ;  /* 0x0000001814158223 */ /* 0x000fc80000000015 */
[----:B------:R-:W-:-:S04]  /*0e30*/  @!P0 FFMA R22, R22, R26, R21 ;  /* 0x0000001a16168223 */ /* 0x000fc80000000015 */
[----:B------:R-:W-:-:S04]  /*0e40*/  @!P0 FFMA R23, R23, R27, R22 ;  /* 0x0000001b17178223 */ /* 0x000fc80000000016 */
[----:B------:R-:W-:-:S07]  /*0e50*/  @!P0 FADD R34, R34, R23 ;  /* 0x0000001722228221 */ /* 0x000fce0000000000 */
.L_x_8:
[----:B------:R-:W0:Y:S01]  /*0e60*/  S2UR UR19, SR_CgaCtaId ;  /* 0x00000000001379c3 */ /* 0x000e220000008800 */
[----:B------:R-:W1:Y:S01]  /*0e70*/  LDCU UR22, c[0x0][0x3b4] ;  /* 0x00007680ff1677ac */ /* 0x000e620008000800 */
[----:B------:R-:W-:Y:S01]  /*0e80*/  UMOV UR12, 0x400 ;  /* 0x00000400000c7882 */ /* 0x000fe20000000000 */
[----:B-1----:R-:W-:Y:S01]  /*0e90*/  FMUL R34, R34, UR22 ;  /* 0x0000001622227c20 */ /* 0x002fe20008400000 */
[----:B0-----:R-:W-:-:S06]  /*0ea0*/  ULEA UR12, UR19, UR12, 0x18 ;  /* 0x0000000c130c7291 */ /* 0x001fcc000f8ec0ff */
[C---:B------:R-:W-:Y:S01]  /*0eb0*/  LEA R5, R33.reuse, UR12, 0x2 ;  /* 0x0000000c21057c11 */ /* 0x040fe2000f8e10ff */
[----:B------:R-:W-:-:S04]  /*0ec0*/  VIADD R33, R33, UR25 ;  /* 0x0000001921217c36 */ /* 0x000fc80008000000 */
[----:B------:R0:W-:Y:S01]  /*0ed0*/  STS [R5], R34 ;  /* 0x0000002205007388 */ /* 0x0001e20000000800 */
[----:B------:R-:W-:-:S13]  /*0ee0*/  ISETP.GE.AND P0, PT, R33, UR27, PT ;  /* 0x0000001b21007c0c */ /* 0x000fda000bf06270 */
[----:B0-----:R-:W-:Y:S05]  /*0ef0*/  @!P0 BRA `(.L_x_10) ;  /* 0xfffffff400608947 */ /* 0x001fea000383ffff */
[----:B------:R-:W-:Y:S05]  /*0f00*/  BRA `(.L_x_2) ;  /* 0x0000000800c07947 */ /* 0x000fea0003800000 */
.L_x_3:
[----:B------:R-:W0:Y:S02]  /*0f10*/  LDCU UR12, c[0x0][0x3b0] ;  /* 0x00007600ff0c77ac */ /* 0x000e240008000800 */
[----:B0-----:R-:W-:-:S09]  /*0f20*/  UISETP.GT.AND UP0, UPT, UR12, URZ, UPT ;  /* 0x000000ff0c00728c */ /* 0x001fd2000bf04270 */
[----:B------:R-:W-:Y:S05]  /*0f30*/  BRA.U UP0, `(.L_x_11) ;  /* 0x0000000100287547 */ /* 0x000fea000b800000 */
[----:B------:R-:W0:Y:S01]  /*0f40*/  S2R R6, SR_CgaCtaId ;  /* 0x0000000000067919 */ /* 0x000e220000008800 */
[----:B------:R-:W-:Y:S02]  /*0f50*/  MOV R5, 0x400 ;  /* 0x0000040000057802 */ /* 0x000fe40000000f00 */
[----:B------:R-:W-:Y:S02]  /*0f60*/  MOV R4, R32 ;  /* 0x0000002000047202 */ /* 0x000fe40000000f00 */
[----:B0-----:R-:W-:-:S07]  /*0f70*/  LEA R7, R6, R5, 0x18 ;  /* 0x0000000506077211 */ /* 0x001fce00078ec0ff */
.L_x_12:
[C---:B------:R-:W-:Y:S02]  /*0f80*/  LEA R5, R4.reuse, R7, 0x2 ;  /* 0x0000000704057211 */ /* 0x040fe400078e10ff */
[----:B------:R-:W-:-:S03]  /*0f90*/  IADD3 R4, PT, PT, R4, UR25, RZ ;  /* 0x0000001904047c10 */ /* 0x000fc6000fffe0ff */
[----:B------:R0:W-:Y:S01]  /*0fa0*/  STS [R5], R28 ;  /* 0x0000001c05007388 */ /* 0x0001e20000000800 */
[----:B------:R-:W-:-:S13]  /*0fb0*/  ISETP.GE.AND P0, PT, R4, UR27, PT ;  /* 0x0000001b04007c0c */ /* 0x000fda000bf06270 */
[----:B0-----:R-:W-:Y:S05]  /*0fc0*/  @!P0 BRA `(.L_x_12) ;  /* 0xfffffffc00ec8947 */ /* 0x001fea000383ffff */
[----:B------:R-:W-:Y:S05]  /*0fd0*/  BRA `(.L_x_2) ;  /* 0x00000008008c7947 */ /* 0x000fea0003800000 */
.L_x_11:
[----:B------:R-:W-:-:S07]  /*0fe0*/  MOV R12, R32 ;  /* 0x00000020000c7202 */ /* 0x000fce0000000f00 */
.L_x_17:
[----:B------:R-:W0:Y:S01]  /*0ff0*/  LDCU UR12, c[0x0][0x3b0] ;  /* 0x00007600ff0c77ac */ /* 0x000e220008000800 */
[----:B------:R-:W-:Y:S01]  /*1000*/  ISETP.GE.U32.AND P0, PT, R30, 0xf, PT ;  /* 0x0000000f1e00780c */ /* 0x000fe20003f06070 */
[----:B------:R-:W-:Y:S01]  /*1010*/  HFMA2 R15, -RZ, RZ, 0, 0 ;  /* 0x00000000ff0f7431 */ /* 0x000fe200000001ff */
[----:B------:R-:W-:Y:S01]  /*1020*/  IADD3 R14, PT, PT, R12, UR6, RZ ;  /* 0x000000060c0e7c10 */ /* 0x000fe2000fffe0ff */
[----:B------:R-:W-:Y:S01]  /*1030*/  IMAD.MOV.U32 R13, RZ, RZ, RZ ;  /* 0x000000ffff0d7224 */ /* 0x000fe200078e00ff */
[----:B0-----:R-:W-:-:S05]  /*1040*/  MOV R5, UR12 ;  /* 0x0000000c00057c02 */ /* 0x001fca0008000f00 */
[----:B------:R-:W-:-:S04]  /*1050*/  IMAD R14, R14, R5, UR8 ;  /* 0x000000080e0e7e24 */ /* 0x000fc8000f8e0205 */
[----:B------:R-:W-:Y:S05]  /*1060*/  @!P0 BRA `(.L_x_13) ;  /* 0x0000000400008947 */ /* 0x000fea0003800000 */
[----:B------:R-:W-:Y:S02]  /*1070*/  IADD3 R8, PT, PT, -R3, RZ, RZ ;  /* 0x000000ff03087210 */ /* 0x000fe40007ffe1ff */
[----:B------:R-:W-:Y:S02]  /*1080*/  MOV R13, RZ ;  /* 0x000000ff000d7202 */ /* 0x000fe40000000f00 */
[----:B------:R-:W-:Y:S02]  /*1090*/  MOV R9, R14 ;  /* 0x0000000e00097202 */ /* 0x000fe40000000f00 */
[----:B------:R-:W-:-:S07]  /*10a0*/  MOV R11, UR7 ;  /* 0x00000007000b7c02 */ /* 0x000fce0008000f00 */
.L_x_14:
[----:B------:R-:W-:Y:S01]  /*10b0*/  MOV R6, UR15 ;  /* 0x0000000f00067c02 */ /* 0x000fe20008000f00 */
[----:B------:R-:W-:Y:S01]  /*10c0*/  IMAD.U32 R7, RZ, RZ, UR16 ;  /* 0x00000010ff077e24 */ /* 0x000fe2000f8e00ff */
[----:B------:R-:W-:Y:S02]  /*10d0*/  MOV R4, UR13 ;  /* 0x0000000d00047c02 */ /* 0x000fe40008000f00 */
[----:B------:R-:W-:Y:S01]  /*10e0*/  MOV R5, UR14 ;  /* 0x0000000e00057c02 */ /* 0x000fe20008000f00 */
[----:B------:R-:W-:-:S04]  /*10f0*/  IMAD.WIDE R6, R11, 0x4, R6 ;  /* 0x000000040b067825 */ /* 0x000fc800078e0206 */
[----:B------:R-:W-:Y:S01]  /*1100*/  IMAD.WIDE R4, R9, 0x4, R4 ;  /* 0x0000000409047825 */ /* 0x000fe200078e0204 */
[----:B------:R-:W2:Y:S04]  /*1110*/  LDG.E.CONSTANT R10, desc[UR20][R6.64+-0x20] ;  /* 0xffffe014060a7981 */ /* 0x000ea8000c1e9900 */
[----:B------:R-:W2:Y:S04]  /*1120*/  LDG.E.CONSTANT R17, desc[UR20][R4.64+-0x20] ;  /* 0xffffe01404117981 */ /* 0x000ea8000c1e9900 */
[----:B------:R-:W3:Y:S04]  /*1130*/  LDG.E.CONSTANT R18, desc[UR20][R6.64+-0x1c] ;  /* 0xffffe41406127981 */ /* 0x000ee8000c1e9900 */
[----:B------:R-:W3:Y:S04]  /*1140*/  LDG.E.CONSTANT R19, desc[UR20][R4.64+-0x1c] ;  /* 0xffffe41404137981 */ /* 0x000ee8000c1e9900 */
[----:B------:R-:W4:Y:S04]  /*1150*/  LDG.E.CONSTANT R16, desc[UR20][R6.64+-0x18] ;  /* 0xffffe81406107981 */ /* 0x000f28000c1e9900 */
[----:B------:R-:W4:Y:S04]  /*1160*/  LDG.E.CONSTANT R15, desc[UR20][R4.64+-0x18] ;  /* 0xffffe814040f7981 */ /* 0x000f28000c1e9900 */
[----:B------:R-:W5:Y:S04]  /*1170*/  LDG.E.CONSTANT R20, desc[UR20][R6.64+-0xc] ;  /* 0xfffff41406147981 */ /* 0x000f68000c1e9900 */
[----:B------:R-:W5:Y:S01]  /*1180*/  LDG.E.CONSTANT R23, desc[UR20][R4.64+0x1c] ;  /* 0x00001c1404177981 */ /* 0x000f62000c1e9900 */
[----:B--2---:R-:W-:-:S03]  /*1190*/  FFMA R17, R10, R17, R13 ;  /* 0x000000110a117223 */ /* 0x004fc6000000000d */
[----:B------:R-:W2:Y:S04]  /*11a0*/  LDG.E.CONSTANT R10, desc[UR20][R6.64+-0x14] ;  /* 0xffffec14060a7981 */ /* 0x000ea8000c1e9900 */
[----:B------:R-:W2:Y:S01]  /*11b0*/  LDG.E.CONSTANT R13, desc[UR20][R4.64+-0x14] ;  /* 0xffffec14040d7981 */ /* 0x000ea2000c1e9900 */
[----:B---3--:R-:W-:-:S03]  /*11c0*/  FFMA R19, R18, R19, R17 ;  /* 0x0000001312137223 */ /* 0x008fc60000000011 */
[----:B------:R-:W3:Y:S04]  /*11d0*/  LDG.E.CONSTANT R17, desc[UR20][R6.64+-0x10] ;  /* 0xfffff01406117981 */ /* 0x000ee8000c1e9900 */
[----:B------:R-:W3:Y:S01]  /*11e0*/  LDG.E.CONSTANT R18, desc[UR20][R4.64+-0x10] ;  /* 0xfffff01404127981 */ /* 0x000ee2000c1e9900 */
[----:B----4-:R-:W-:-:S03]  /*11f0*/  FFMA R21, R16, R15, R19 ;  /* 0x0000000f10157223 */ /* 0x010fc60000000013 */
[----:B------:R-:W5:Y:S04]  /*1200*/  LDG.E.CONSTANT R19, desc[UR20][R4.64+-0xc] ;  /* 0xfffff41404137981 */ /* 0x000f68000c1e9900 */
[----:B------:R-:W4:Y:S04]  /*1210*/  LDG.E.CONSTANT R15, desc[UR20][R6.64+-0x8] ;  /* 0xfffff814060f7981 */ /* 0x000f28000c1e9900 */
[----:B------:R-:W4:Y:S01]  /*1220*/  LDG.E.CONSTANT R16, desc[UR20][R4.64+-0x8] ;  /* 0xfffff81404107981 */ /* 0x000f22000c1e9900 */
[----:B--2---:R-:W-:-:S03]  /*1230*/  FFMA R10, R10, R13, R21 ;  /* 0x0000000d0a0a7223 */ /* 0x004fc60000000015 */
[----:B------:R-:W2:Y:S01]  /*1240*/  LDG.E.CONSTANT R13, desc[UR20][R4.64+-0x4] ;  /* 0xfffffc14040d7981 */ /* 0x000ea2000c1e9900 */
[----:B---3--:R-:W-:-:S03]  /*1250*/  FFMA R17, R17, R18, R10 ;  /* 0x0000001211117223 */ /* 0x008fc6000000000a */
[----:B------:R-:W2:Y:S01]  /*1260*/  LDG.E.CONSTANT R10, desc[UR20][R6.64+-0x4] ;  /* 0xfffffc14060a7981 */ /* 0x000ea2000c1e9900 */
[----:B-----5:R-:W-:-:S03]  /*1270*/  FFMA R20, R20, R19, R17 ;  /* 0x0000001314147223 */ /* 0x020fc60000000011 */
[----:B------:R-:W3:Y:S04]  /*1280*/  LDG.E.CONSTANT R17, desc[UR20][R6.64] ;  /* 0x0000001406117981 */ /* 0x000ee8000c1e9900 */
[----:B------:R-:W3:Y:S01]  /*1290*/  LDG.E.CONSTANT R18, desc[UR20][R4.64] ;  /* 0x0000001404127981 */ /* 0x000ee2000c1e9900 */
[----:B----4-:R-:W-:-:S03]  /*12a0*/  FFMA R21, R15, R16, R20 ;  /* 0x000000100f157223 */ /* 0x010fc60000000014 */
        /* <DEDUP_REMOVED lines=8> */
[----:B------:R-:W2:Y:S04]  /*1330*/  LDG.E.CONSTANT R10, desc[UR20][R4.64+0xc] ;  /* 0x00000c14040a7981 */ /* 0x000ea8000c1e9900 */
[----:B------:R-:W3:Y:S01]  /*1340*/  LDG.E.CONSTANT R18, desc[UR20][R6.64+0x10] ;  /* 0x0000101406127981 */ /* 0x000ee2000c1e9900 */
[----:B----4-:R-:W-:-:S03]  /*1350*/  FFMA R20, R20, R19, R17 ;  /* 0x0000001314147223 */ /* 0x010fc60000000011 */
[----:B------:R-:W3:Y:S04]  /*1360*/  LDG.E.CONSTANT R17, desc[UR20][R4.64+0x10] ;  /* 0x0000101404117981 */ /* 0x000ee8000c1e9900 */
[----:B------:R-:W4:Y:S01]  /*1370*/  LDG.E.CONSTANT R19, desc[UR20][R6.64+0x1c] ;  /* 0x00001c1406137981 */ /* 0x000f22000c1e9900 */
[----:B-----5:R-:W-:-:S03]  /*1380*/  FFMA R22, R15, R16, R20 ;  /* 0x000000100f167223 */ /* 0x020fc60000000014 */
[----:B------:R-:W5:Y:S04]  /*1390*/  LDG.E.CONSTANT R20, desc[UR20][R6.64+0x14] ;  /* 0x0000141406147981 */ /* 0x000f68000c1e9900 */
[----:B------:R-:W4:Y:S04]  /*13a0*/  LDG.E.CONSTANT R15, desc[UR20][R6.64+0x18] ;  /* 0x00001814060f7981 */ /* 0x000f28000c1e9900 */
[----:B------:R-:W4:Y:S01]  /*13b0*/  LDG.E.CONSTANT R16, desc[UR20][R4.64+0x18] ;  /* 0x0000181404107981 */ /* 0x000f22000c1e9900 */
[----:B------:R-:W-:-:S04]  /*13c0*/  IADD3 R8, PT, PT, R8, 0x10, RZ ;  /* 0x0000001008087810 */ /* 0x000fc80007ffe0ff */
[----:B------:R-:W-:Y:S02]  /*13d0*/  ISETP.NE.AND P0, PT, R8, RZ, PT ;  /* 0x000000ff0800720c */ /* 0x000fe40003f05270 */
[----:B------:R-:W-:Y:S02]  /*13e0*/  IADD3 R11, PT, PT, R11, 0x10, RZ ;  /* 0x000000100b0b7810 */ /* 0x000fe40007ffe0ff */
[----:B------:R-:W-:Y:S01]  /*13f0*/  IADD3 R9, PT, PT, R9, 0x10, RZ ;  /* 0x0000001009097810 */ /* 0x000fe20007ffe0ff */
[----:B--2---:R-:W-:-:S04]  /*1400*/  FFMA R13, R13, R10, R22 ;  /* 0x0000000a0d0d7223 */ /* 0x004fc80000000016 */
[----:B---3--:R-:W-:-:S04]  /*1410*/  FFMA R13, R18, R17, R13 ;  /* 0x00000011120d7223 */ /* 0x008fc8000000000d */
[----:B-----5:R-:W-:-:S04]  /*1420*/  FFMA R20, R20, R21, R13 ;  /* 0x0000001514147223 */ /* 0x020fc8000000000d */
[----:B----4-:R-:W-:-:S04]  /*1430*/  FFMA R16, R15, R16, R20 ;  /* 0x000000100f107223 */ /* 0x010fc80000000014 */
[----:B------:R-:W-:Y:S01]  /*1440*/  FFMA R13, R19, R23, R16 ;  /* 0x00000017130d7223 */ /* 0x000fe20000000010 */
[----:B------:R-:W-:Y:S06]  /*1450*/  @P0 BRA `(.L_x_14) ;  /* 0xfffffffc00140947 */ /* 0x000fec000383ffff */
[----:B------:R-:W-:-:S07]  /*1460*/  MOV R15, R3 ;  /* 0x00000003000f7202 */ /* 0x000fce0000000f00 */
.L_x_13:
[----:B------:R-:W-:-:S13]  /*1470*/  ISETP.NE.AND P0, PT, R29, RZ, PT ;  /* 0x000000ff1d00720c */ /* 0x000fda0003f05270 */
[----:B------:R-:W-:Y:S05]  /*1480*/  @!P0 BRA `(.L_x_15) ;  /* 0x0000000400388947 */ /* 0x000fea0003800000 */
[----:B------:R-:W-:Y:S01]  /*1490*/  VIADD R4, R29, 0xffffffff ;  /* 0xffffffff1d047836 */ /* 0x000fe20000000000 */
[----:B------:R-:W-:-:S04]  /*14a0*/  UISETP.NE.AND UP0, UPT, UR10, URZ, UPT ;  /* 0x000000ff0a00728c */ /* 0x000fc8000bf05270 */
[----:B------:R-:W-:-:S13]  /*14b0*/  ISETP.GE.U32.AND P0, PT, R4, 0x7, PT ;  /* 0x000000070400780c */ /* 0x000fda0003f06070 */
[----:B------:R-:W-:Y:S05]  /*14c0*/  @!P0 BRA `(.L_x_16) ;  /* 0x00000000007c8947 */ /* 0x000fea0003800000 */
[----:B------:R-:W0:Y:S01]  /*14d0*/  LDC.64 R4, c[0x0][0x380] ;  /* 0x0000e000ff047b82 */ /* 0x000e220000000a00 */
[----:B------:R-:W-:Y:S02]  /*14e0*/  IADD3 R9, PT, PT, R15, UR7, RZ ;  /* 0x000000070f097c10 */ /* 0x000fe4000fffe0ff */
[----:B------:R-:W-:-:S05]  /*14f0*/  IADD3 R11, PT, PT, R14, R15, RZ ;  /* 0x0000000f0e0b7210 */ /* 0x000fca0007ffe0ff */
[----:B------:R-:W1:Y:S01]  /*1500*/  LDC.64 R6, c[0x0][0x388] ;  /* 0x0000e200ff067b82 */ /* 0x000e620000000a00 */
[----:B0-----:R-:W-:-:S05]  /*1510*/  IMAD.WIDE R4, R9, 0x4, R4 ;  /* 0x0000000409047825 */ /* 0x001fca00078e0204 */
[----:B------:R-:W2:Y:S01]  /*1520*/  LDG.E.CONSTANT R16, desc[UR20][R4.64] ;  /* 0x0000001404107981 */ /* 0x000ea2000c1e9900 */
[----:B-1----:R-:W-:-:S03]  /*1530*/  IMAD.WIDE R6, R11, 0x4, R6 ;  /* 0x000000040b067825 */ /* 0x002fc600078e0206 */
[----:B------:R-:W3:Y:S04]  /*1540*/  LDG.E.CONSTANT R18, desc[UR20][R4.64+0x4] ;  /* 0x0000041404127981 */ /* 0x000ee8000c1e9900 */
[----:B------:R-:W2:Y:S04]  /*1550*/  LDG.E.CONSTANT R17, desc[UR20][R6.64] ;  /* 0x0000001406117981 */ /* 0x000ea8000c1e9900 */
[----:B------:R-:W3:Y:S04]  /*1560*/  LDG.E.CONSTANT R19, desc[UR20][R6.64+0x4] ;  /* 0x0000041406137981 */ /* 0x000ee8000c1e9900 */
[----:B------:R-:W4:Y:S04]  /*1570*/  LDG.E.CONSTANT R11, desc[UR20][R4.64+0x8] ;  /* 0x00000814040b7981 */ /* 0x000f28000c1e9900 */
[----:B------:R-:W4:Y:S04]  /*1580*/  LDG.E.CONSTANT R8, desc[UR20][R6.64+0x8] ;  /* 0x0000081406087981 */ /* 0x000f28000c1e9900 */
[----:B------:R-:W5:Y:S04]  /*1590*/  LDG.E.CONSTANT R9, desc[UR20][R4.64+0xc] ;  /* 0x00000c1404097981 */ /* 0x000f68000c1e9900 */
[----:B------:R-:W5:Y:S04]  /*15a0*/  LDG.E.CONSTANT R10, desc[UR20][R6.64+0xc] ;  /* 0x00000c14060a7981 */ /* 0x000f68000c1e9900 */
[----:B------:R-:W5:Y:S04]  /*15b0*/  LDG.E.CONSTANT R22, desc[UR20][R6.64+0x18] ;  /* 0x0000181406167981 */ /* 0x000f68000c1e9900 */
[----:B------:R-:W5:Y:S04]  /*15c0*/  LDG.E.CONSTANT R20, desc[UR20][R4.64+0x1c] ;  /* 0x00001c1404147981 */ /* 0x000f68000c1e9900 */
[----:B------:R-:W5:Y:S01]  /*15d0*/  LDG.E.CONSTANT R21, desc[UR20][R6.64+0x1c] ;  /* 0x00001c1406157981 */ /* 0x000f62000c1e9900 */
[----:B--2---:R-:W-:-:S03]  /*15e0*/  FFMA R17, R16, R17, R13 ;  /* 0x0000001110117223 */ /* 0x004fc6000000000d */
[----:B------:R-:W2:Y:S04]  /*15f0*/  LDG.E.CONSTANT R13, desc[UR20][R4.64+0x10] ;  /* 0x00001014040d7981 */ /* 0x000ea8000c1e9900 */
[----:B------:R-:W2:Y:S01]  /*1600*/  LDG.E.CONSTANT R16, desc[UR20][R6.64+0x10] ;  /* 0x0000101406107981 */ /* 0x000ea2000c1e9900 */
[----:B---3--:R-:W-:-:S03]  /*1610*/  FFMA R24, R18, R19, R17 ;  /* 0x0000001312187223 */ /* 0x008fc60000000011 */
[----:B------:R-:W3:Y:S04]  /*1620*/  LDG.E.CONSTANT R18, desc[UR20][R4.64+0x14] ;  /* 0x0000141404127981 */ /* 0x000ee8000c1e9900 */
[----:B------:R-:W3:Y:S04]  /*1630*/  LDG.E.CONSTANT R19, desc[UR20][R6.64+0x14] ;  /* 0x0000141406137981 */ /* 0x000ee8000c1e9900 */
[----:B------:R-:W3:Y:S01]  /*1640*/  LDG.E.CONSTANT R17, desc[UR20][R4.64+0x18] ;  /* 0x0000181404117981 */ /* 0x000ee2000c1e9900 */
[----:B----4-:R-:W-:-:S04]  /*1650*/  FFMA R8, R11, R8, R24 ;  /* 0x000000080b087223 */ /* 0x010fc80000000018 */
[----:B-----5:R-:W-:Y:S01]  /*1660*/  FFMA R8, R9, R10, R8 ;  /* 0x0000000a09087223 */ /* 0x020fe20000000008 */
[----:B------:R-:W-:-:S03]  /*1670*/  IADD3 R15, PT, PT, R15, 0x8, RZ ;  /* 0x000000080f0f7810 */ /* 0x000fc60007ffe0ff */
[----:B--2---:R-:W-:-:S04]  /*1680*/  FFMA R13, R13, R16, R8 ;  /* 0x000000100d0d7223 */ /* 0x004fc80000000008 */
[----:B---3--:R-:W-:-:S04]  /*1690*/  FFMA R18, R18, R19, R13 ;  /* 0x0000001312127223 */ /* 0x008fc8000000000d */
[----:B------:R-:W-:-:S04]  /*16a0*/  FFMA R17, R17, R22, R18 ;  /* 0x0000001611117223 */ /* 0x000fc80000000012 */
[----:B------:R-:W-:-:S07]  /*16b0*/  FFMA R13, R20, R21, R17 ;  /* 0x00000015140d7223 */ /* 0x000fce0000000011 */
.L_x_16:
[----:B------:R-:W-:Y:S05]  /*16c0*/  BRA.U !UP0, `(.L_x_15) ;  /* 0x0000000108a87547 */ /* 0x000fea000b800000 */
[----:B------:R-:W-:Y:S01]  /*16d0*/  UIADD3 UR12, UPT, UPT, UR10, -0x1, URZ ;  /* 0xffffffff0a0c7890 */ /* 0x000fe2000fffe0ff */
[----:B------:R-:W0:Y:S03]  /*16e0*/  LDC.64 R4, c[0x0][0x380] ;  /* 0x0000e000ff047b82 */ /* 0x000e260000000a00 */
[----:B------:R-:W-:-:S05]  /*16f0*/  UISETP.GE.U32.AND UP0, UPT, UR12, 0x3, UPT ;  /* 0x000000030c00788c */ /* 0x000fca000bf06070 */
[----:B------:R-:W1:Y:S01]  /*1700*/  LDC.64 R6, c[0x0][0x388] ;  /* 0x0000e200ff067b82 */ /* 0x000e620000000a00 */
[----:B------:R-:W-:Y:S02]  /*1710*/  PLOP3.LUT P2, PT, PT, PT, UP0, 0x80, 0x8 ;  /* 0x000000000008781c */ /* 0x000fe40003f4f008 */
[----:B------:R-:W-:-:S11]  /*1720*/  PLOP3.LUT P0, PT, PT, PT, UP0, 0x80, 0x8 ;  /* 0x000000000008781c */ /* 0x000fd60003f0f008 */
[C---:B------:R-:W-:Y:S02]  /*1730*/  @P2 R2UR UR12, R15.reuse ;  /* 0x000000000f0c22ca */ /* 0x040fe400000e0000 */
[----:B------:R-:W-:Y:S02]  /*1740*/  @P0 IADD3 R9, PT, PT, R15, UR7, RZ ;  /* 0x000000070f090c10 */ /* 0x000fe4000fffe0ff */
[----:B------:R-:W-:-:S03]  /*1750*/  @P0 IADD3 R11, PT, PT, R14, R15, RZ ;  /* 0x0000000f0e0b0210 */ /* 0x000fc60007ffe0ff */
[----:B0-----:R-:W-:-:S04]  /*1760*/  @P0 IMAD.WIDE R8, R9, 0x4, R4 ;  /* 0x0000000409080825 */ /* 0x001fc800078e0204 */
[----:B-1----:R-:W-:Y:S01]  /*1770*/  @P0 IMAD.WIDE R10, R11, 0x4, R6 ;  /* 0x000000040b0a0825 */ /* 0x002fe200078e0206 */
[----:B------:R-:W2:Y:S01]  /*1780*/  @P0 LDG.E.CONSTANT R18, desc[UR20][R8.64] ;  /* 0x0000001408120981 */ /* 0x000ea2000c1e9900 */
[----:B------:R-:W-:-:S03]  /*1790*/  @UP0 UIADD3 UR12, UPT, UPT, UR12, 0x4, URZ ;  /* 0x000000040c0c0890 */ /* 0x000fc6000fffe0ff */
[----:B------:R-:W2:Y:S03]  /*17a0*/  @P0 LDG.E.CONSTANT R17, desc[UR20][R10.64] ;  /* 0x000000140a110981 */ /* 0x000ea6000c1e9900 */
[----:B------:R-:W-:Y:S01]  /*17b0*/  @P0 MOV R15, UR12 ;  /* 0x0000000c000f0c02 */ /* 0x000fe20008000f00 */
[----:B------:R-:W3:Y:S04]  /*17c0*/  @P0 LDG.E.CONSTANT R19, desc[UR20][R8.64+0x4] ;  /* 0x0000041408130981 */ /* 0x000ee8000c1e9900 */
[----:B------:R-:W3:Y:S01]  /*17d0*/  @P0 LDG.E.CONSTANT R16, desc[UR20][R10.64+0x4] ;  /* 0x000004140a100981 */ /* 0x000ee2000c1e9900 */
[----:B------:R-:W-:Y:S01]  /*17e0*/  IADD3 R25, PT, PT, R15, UR7, RZ ;  /* 0x000000070f197c10 */ /* 0x000fe2000fffe0ff */
[----:B------:R-:W-:-:S02]  /*17f0*/  IMAD.IADD R21, R14, 0x1, R15 ;  /* 0x000000010e157824 */ /* 0x000fc400078e020f */
[----:B------:R-:W4:Y:S04]  /*1800*/  @P0 LDG.E.CONSTANT R14, desc[UR20][R8.64+0x8] ;  /* 0x00000814080e0981 */ /* 0x000f28000c1e9900 */
[----:B------:R-:W4:Y:S01]  /*1810*/  @P0 LDG.E.CONSTANT R23, desc[UR20][R10.64+0x8] ;  /* 0x000008140a170981 */ /* 0x000f22000c1e9900 */
[----:B------:R-:W-:-:S03]  /*1820*/  IMAD.WIDE R4, R25, 0x4, R4 ;  /* 0x0000000419047825 */ /* 0x000fc600078e0204 */
[----:B------:R-:W5:Y:S01]  /*1830*/  @P0 LDG.E.CONSTANT R15, desc[UR20][R8.64+0xc] ;  /* 0x00000c14080f0981 */ /* 0x000f62000c1e9900 */
[----:B------:R-:W-:-:S03]  /*1840*/  IMAD.WIDE R6, R21, 0x4, R6 ;  /* 0x0000000415067825 */ /* 0x000fc600078e0206 */
[----:B------:R-:W5:Y:S04]  /*1850*/  @P0 LDG.E.CONSTANT R20, desc[UR20][R10.64+0xc] ;  /* 0x00000c140a140981 */ /* 0x000f68000c1e9900 */
[----:B------:R-:W5:Y:S04]  /*1860*/  LDG.E.CONSTANT R22, desc[UR20][R4.64] ;  /* 0x0000001404167981 */ /* 0x000f68000c1e9900 */
[----:B------:R-:W5:Y:S01]  /*1870*/  LDG.E.CONSTANT R21, desc[UR20][R6.64] ;  /* 0x0000001406157981 */ /* 0x000f62000c1e9900 */
[----:B------:R-:W-:Y:S01]  /*1880*/  UISETP.NE.AND UP0, UPT, UR23, 0x1, UPT ;  /* 0x000000011700788c */ /* 0x000fe2000bf05270 */
[----:B--2---:R-:W-:-:S04]  /*1890*/  @P0 FFMA R18, R18, R17, R13 ;  /* 0x0000001112120223 */ /* 0x004fc8000000000d */
[----:B---3--:R-:W-:-:S04]  /*18a0*/  @P0 FFMA R19, R19, R16, R18 ;  /* 0x0000001013130223 */ /* 0x008fc80000000012 */
[----:B----4-:R-:W-:-:S04]  /*18b0*/  @P0 FFMA R14, R14, R23, R19 ;  /* 0x000000170e0e0223 */ /* 0x010fc80000000013 */
[----:B-----5:R-:W-:-:S04]  /*18c0*/  @P0 FFMA R13, R15, R20, R14 ;  /* 0x000000140f0d0223 */ /* 0x020fc8000000000e */
[----:B------:R-:W-:Y:S01]  /*18d0*/  FFMA R13, R22, R21, R13 ;  /* 0x00000015160d7223 */ /* 0x000fe2000000000d */
[----:B------:R-:W-:Y:S06]  /*18e0*/  BRA.U !UP0, `(.L_x_15) ;  /* 0x0000000108207547 */ /* 0x000fec000b800000 */
[----:B------:R-:W-:Y:S01]  /*18f0*/  UISETP.NE.AND UP0, UPT, UR23, 0x2, UPT ;  /* 0x000000021700788c */ /* 0x000fe2000bf05270 */
[----:B------:R-:W2:Y:S04]  /*1900*/  LDG.E.CONSTANT R8, desc[UR20][R4.64+0x4] ;  /* 0x0000041404087981 */ /* 0x000ea8000c1e9900 */
[----:B------:R-:W2:Y:S01]  /*1910*/  LDG.E.CONSTANT R9, desc[UR20][R6.64+0x4] ;  /* 0x0000041406097981 */ /* 0x000ea2000c1e9900 */
[----:B------:R-:W-:-:S13]  /*1920*/  PLOP3.LUT P0, PT, PT, PT, UP0, 0x80, 0x8 ;  /* 0x000000000008781c */ /* 0x000fda0003f0f008 */
[----:B------:R-:W3:Y:S04]  /*1930*/  @P0 LDG.E.CONSTANT R10, desc[UR20][R4.64+0x8] ;  /* 0x00000814040a0981 */ /* 0x000ee8000c1e9900 */
[----:B------:R-:W3:Y:S01]  /*1940*/  @P0 LDG.E.CONSTANT R11, desc[UR20][R6.64+0x8] ;  /* 0x00000814060b0981 */ /* 0x000ee2000c1e9900 */
[----:B--2---:R-:W-:-:S04]  /*1950*/  FFMA R13, R8, R9, R13 ;  /* 0x00000009080d7223 */ /* 0x004fc8000000000d */
[----:B---3--:R-:W-:-:S07]  /*1960*/  @P0 FFMA R13, R10, R11, R13 ;  /* 0x0000000b0a0d0223 */ /* 0x008fce000000000d */
.L_x_15:
[----:B------:R-:W0:Y:S01]  /*1970*/  S2UR UR19, SR_CgaCtaId ;  /* 0x00000000001379c3 */ /* 0x000e220000008800 */
[----:B------:R-:W1:Y:S01]  /*1980*/  LDCU UR22, c[0x0][0x3b4] ;  /* 0x00007680ff1677ac */ /* 0x000e620008000800 */
[----:B------:R-:W-:Y:S01]  /*1990*/  UMOV UR12, 0x400 ;  /* 0x00000400000c7882 */ /* 0x000fe20000000000 */
[----:B-1----:R-:W-:Y:S01]  /*19a0*/  FMUL R13, R13, UR22 ;  /* 0x000000160d0d7c20 */ /* 0x002fe20008400000 */
[----:B0-----:R-:W-:-:S06]  /*19b0*/  ULEA UR12, UR19, UR12, 0x18 ;  /* 0x0000000c130c7291 */ /* 0x001fcc000f8ec0ff */
[C---:B------:R-:W-:Y:S02]  /*19c0*/  LEA R4, R12.reuse, UR12, 0x2 ;  /* 0x0000000c0c047c11 */ /* 0x040fe4000f8e10ff */
[----:B------:R-:W-:-:S03]  /*19d0*/  IADD3 R12, PT, PT, R12, UR25, RZ ;  /* 0x000000190c0c7c10 */ /* 0x000fc6000fffe0ff */
[----:B------:R0:W-:Y:S01]  /*19e0*/  STS [R4], R13 ;  /* 0x0000000d04007388 */ /* 0x0001e20000000800 */
[----:B------:R-:W-:-:S13]  /*19f0*/  ISETP.GE.AND P0, PT, R12, UR27, PT ;  /* 0x0000001b0c007c0c */ /* 0x000fda000bf06270 */
[----:B0-----:R-:W-:Y:S05]  /*1a00*/  @!P0 BRA `(.L_x_17) ;  /* 0xfffffff400788947 */ /* 0x001fea000383ffff */
.L_x_2:
[----:B------:R-:W-:Y:S05]  /*1a10*/  BSYNC.RECONVERGENT B0 ;  /* 0x0000000000007941 */ /* 0x000fea0003800200 */
.L_x_1:
[----:B------:R-:W-:Y:S01]  /*1a20*/  BAR.SYNC.DEFER_BLOCKING 0x0 ;  /* 0x0000000000007b1d */ /* 0x000fe20000010000 */
[----:B------:R-:W-:-:S05]  /*1a30*/  MOV R4, 0xff800000 ;  /* 0xff80000000047802 */ /* 0x000fca0000000f00 */
[----:B------:R-:W-:Y:S04]  /*1a40*/  BSSY.RECONVERGENT B0, `(.L_x_18) ;  /* 0x000000d000007945 */ /* 0x000fe80003800200 */
[----:B------:R-:W-:Y:S05]  /*1a50*/  @P1 BRA `(.L_x_19) ;  /* 0x00000000002c1947 */ /* 0x000fea0003800000 */
[----:B------:R-:W0:Y:S01]  /*1a60*/  S2R R7, SR_CgaCtaId ;  /* 0x0000000000077919 */ /* 0x000e220000008800 */
[----:B------:R-:W-:Y:S02]  /*1a70*/  MOV R6, 0x400 ;  /* 0x0000040000067802 */ /* 0x000fe40000000f00 */
[----:B------:R-:W-:Y:S02]  /*1a80*/  MOV R4, 0xff800000 ;  /* 0xff80000000047802 */ /* 0x000fe40000000f00 */
[----:B------:R-:W-:Y:S02]  /*1a90*/  MOV R5, R32 ;  /* 0x0000002000057202 */ /* 0x000fe40000000f00 */
[----:B0-----:R-:W-:-:S07]  /*1aa0*/  LEA R8, R7, R6, 0x18 ;  /* 0x0000000607087211 */ /* 0x001fce00078ec0ff */
.L_x_20:
[C---:B------:R-:W-:Y:S01]  /*1ab0*/  LEA R6, R5.reuse, R8, 0x2 ;  /* 0x0000000805067211 */ /* 0x040fe200078e10ff */
[----:B------:R-:W-:-:S04]  /*1ac0*/  VIADD R5, R5, UR25 ;  /* 0x0000001905057c36 */ /* 0x000fc80008000000 */
[----:B------:R-:W0:Y:S01]  /*1ad0*/  LDS R7, [R6] ;  /* 0x0000000006077984 */ /* 0x000e220000000800 */
[----:B------:R-:W-:Y:S02]  /*1ae0*/  ISETP.GE.AND P0, PT, R5, UR27, PT ;  /* 0x0000001b05007c0c */ /* 0x000fe4000bf06270 */
[----:B0-----:R-:W-:-:S11]  /*1af0*/  FMNMX R4, R7, R4, !PT ;  /* 0x0000000407047209 */ /* 0x001fd60007800000 */
[----:B------:R-:W-:Y:S05]  /*1b00*/  @!P0 BRA `(.L_x_20) ;  /* 0xfffffffc00e88947 */ /* 0x000fea000383ffff */
.L_x_19:
[----:B------:R-:W-:Y:S05]  /*1b10*/  BSYNC.RECONVERGENT B0 ;  /* 0x0000000000007941 */ /* 0x000fea0003800200 */
.L_x_18:
[----:B------:R-:W0:Y:S01]  /*1b20*/  SHFL.BFLY PT, R5, R4, 0x10, 0x1f ;  /* 0x0e001f0004057f89 */ /* 0x000e2200000e0000 */
[----:B------:R-:W-:Y:S01]  /*1b30*/  ISETP.NE.AND P2, PT, R0, RZ, PT ;  /* 0x000000ff0000720c */ /* 0x000fe20003f45270 */
[----:B------:R-:W-:Y:S01]  /*1b40*/  UIADD3 UR12, UPT, UPT, UR25, 0x1f, URZ ;  /* 0x0000001f190c7890 */ /* 0x000fe2000fffe0ff */
[----:B------:R-:W-:-:S03]  /*1b50*/  ISETP.GT.U32.AND P0, PT, R32, 0x1f, PT ;  /* 0x0000001f2000780c */ /* 0x000fc60003f04070 */
[----:B------:R-:W-:Y:S01]  /*1b60*/  USHF.R.U32.HI UR22, URZ, 0x5, UR12 ;  /* 0x00000005ff167899 */ /* 0x000fe2000801160c */
[----:B0-----:R-:W-:-:S05]  /*1b70*/  FMNMX R5, R5, R4, !PT ;  /* 0x0000000405057209 */ /* 0x001fca0007800000 */
[----:B------:R-:W0:Y:S02]  /*1b80*/  SHFL.BFLY PT, R6, R5, 0x8, 0x1f ;  /* 0x0d001f0005067f89 */ /* 0x000e2400000e0000 */
[----:B0-----:R-:W-:-:S05]  /*1b90*/  FMNMX R6, R5, R6, !PT ;  /* 0x0000000605067209 */ /* 0x001fca0007800000 */
[----:B------:R-:W0:Y:S02]  /*1ba0*/  SHFL.BFLY PT, R7, R6, 0x4, 0x1f ;  /* 0x0c801f0006077f89 */ /* 0x000e2400000e0000 */
[----:B0-----:R-:W-:-:S05]  /*1bb0*/  FMNMX R7, R6, R7, !PT ;  /* 0x0000000706077209 */ /* 0x001fca0007800000 */
[----:B------:R-:W0:Y:S02]  /*1bc0*/  SHFL.BFLY PT, R8, R7, 0x2, 0x1f ;  /* 0x0c401f0007087f89 */ /* 0x000e2400000e0000 */
[----:B0-----:R-:W-:-:S05]  /*1bd0*/  FMNMX R8, R7, R8, !PT ;  /* 0x0000000807087209 */ /* 0x001fca0007800000 */
[----:B------:R-:W0:Y:S02]  /*1be0*/  SHFL.BFLY PT, R9, R8, 0x1, 0x1f ;  /* 0x0c201f0008097f89 */ /* 0x000e2400000e0000 */
[----:B0-----:R-:W-:-:S05]  /*1bf0*/  FMNMX R9, R8, R9, !PT ;  /* 0x0000000908097209 */ /* 0x001fca0007800000 */
[----:B------:R0:W-:Y:S01]  /*1c00*/  @!P2 STS [R2], R9 ;  /* 0x000000090200a388 */ /* 0x0001e20000000800 */
[----:B------:R-:W-:Y:S06]  /*1c10*/  BAR.SYNC.DEFER_BLOCKING 0x0 ;  /* 0x0000000000007b1d */ /* 0x000fec0000010000 */
[----:B------:R-:W-:Y:S05]  /*1c20*/  @P0 BRA `(.L_x_21) ;  /* 0x00000000004c0947 */ /* 0x000fea0003800000 */
[----:B------:R-:W-:Y:S01]  /*1c30*/  ISETP.GE.U32.AND P0, PT, R32, UR22, PT ;  /* 0x0000001620007c0c */ /* 0x000fe2000bf06070 */
[----:B------:R-:W-:Y:S01]  /*1c40*/  UMOV UR12, 0xffffffff ;  /* 0xffffffff000c7882 */ /* 0x000fe20000000000 */
[----:B------:R-:W-:-:S11]  /*1c50*/  MOV R4, 0xff800000 ;  /* 0xff80000000047802 */ /* 0x000fd60000000f00 */
[----:B------:R1:W2:Y:S01]  /*1c60*/  @!P0 LDS R4, [R31+UR9+0x100] ;  /* 0x000100091f048984 */ /* 0x0002a20008000800 */
[----:B------:R-:W-:Y:S05]  /*1c70*/  BRA.DIV UR12, `(.L_x_22) ;  /* 0x000000160c447947 */ /* 0x000fea000b800000 */
[----:B--2---:R-:W2:Y:S02]  /*1c80*/  SHFL.BFLY PT, R5, R4, 0x10, 0x1f ;  /* 0x0e001f0004057f89 */ /* 0x004ea400000e0000 */
[----:B--2---:R-:W-:-:S05]  /*1c90*/  FMNMX R5, R5, R4, !PT ;  /* 0x0000000405057209 */ /* 0x004fca0007800000 */
[----:B------:R-:W2:Y:S02]  /*1ca0*/  SHFL.BFLY PT, R6, R5, 0x8, 0x1f ;  /* 0x0d001f0005067f89 */ /* 0x000ea400000e0000 */
[----:B--2---:R-:W-:-:S05]  /*1cb0*/  FMNMX R6, R5, R6, !PT ;  /* 0x0000000605067209 */ /* 0x004fca0007800000 */
[----:B------:R-:W2:Y:S02]  /*1cc0*/  SHFL.BFLY PT, R7, R6, 0x4, 0x1f ;  /* 0x0c801f0006077f89 */ /* 0x000ea400000e0000 */
[----:B--2---:R-:W-:-:S05]  /*1cd0*/  FMNMX R7, R6, R7, !PT ;  /* 0x0000000706077209 */ /* 0x004fca0007800000 */
[----:B------:R-:W2:Y:S02]  /*1ce0*/  SHFL.BFLY PT, R8, R7, 0x2, 0x1f ;  /* 0x0c401f0007087f89 */ /* 0x000ea400000e0000 */
[----:B--2---:R-:W-:-:S05]  /*1cf0*/  FMNMX R8, R7, R8, !PT ;  /* 0x0000000807087209 */ /* 0x004fca0007800000 */
[----:B0-----:R0:W2:Y:S02]  /*1d00*/  SHFL.BFLY PT, R9, R8, 0x1, 0x1f ;  /* 0x0c201f0008097f89 */ /* 0x0010a400000e0000 */
.L_x_46:
[----:B------:R-:W3:Y:S01]  /*1d10*/  @!P2 S2R R5, SR_CgaCtaId ;  /* 0x000000000005a919 */ /* 0x000ee20000008800 */
[----:B------:R-:W-:Y:S02]  /*1d20*/  @!P2 MOV R4, 0x400 ;  /* 0x000004000004a802 */ /* 0x000fe40000000f00 */
[----:B--2---:R-:W-:Y:S02]  /*1d30*/  FMNMX R9, R8, R9, !PT ;  /* 0x0000000908097209 */ /* 0x004fe40007800000 */
[----:B---3--:R-:W-:-:S05]  /*1d40*/  @!P2 LEA R4, R5, R4, 0x18 ;  /* 0x000000040504a211 */ /* 0x008fca00078ec0ff */
[----:B------:R2:W-:Y:S02]  /*1d50*/  @!P2 STS [R4+0x100], R9 ;  /* 0x000100090400a388 */ /* 0x0005e40000000800 */
.L_x_21:
[----:B------:R-:W-:Y:S05]  /*1d60*/  WARPSYNC.ALL ;  /* 0x0000000000007948 */ /* 0x000fea0003800000 */
[----:B------:R-:W3:Y:S08]  /*1d70*/  S2UR UR19, SR_CgaCtaId ;  /* 0x00000000001379c3 */ /* 0x000ef00000008800 */
[----:B------:R-:W-:Y:S01]  /*1d80*/  BAR.SYNC.DEFER_BLOCKING 0x0 ;  /* 0x0000000000007b1d */ /* 0x000fe20000010000 */
[----:B------:R-:W-:Y:S01]  /*1d90*/  HFMA2 R7, -RZ, RZ, 0.96630859375, -0.0022525787353515625 ;  /* 0x3bbb989dff077431 */ /* 0x000fe200000001ff */
[----:B------:R-:W-:Y:S01]  /*1da0*/  MOV R5, 0x437c0000 ;  /* 0x437c000000057802 */ /* 0x000fe20000000f00 */
[----:B0-----:R-:W-:-:S03]  /*1db0*/  HFMA2 R8, -RZ, RZ, 0, 0 ;  /* 0x00000000ff087431 */ /* 0x001fc600000001ff */
[----:B------:R-:W-:Y:S01]  /*1dc0*/  UMOV UR12, 0x400 ;  /* 0x00000400000c7882 */ /* 0x000fe20000000000 */
[----:B------:R-:W-:Y:S01]  /*1dd0*/  BSSY.RECONVERGENT B0, `(.L_x_23) ;  /* 0x000001a000007945 */ /* 0x000fe20003800200 */
[----:B---3--:R-:W-:-:S09]  /*1de0*/  ULEA UR19, UR19, UR12, 0x18 ;  /* 0x0000000c13137291 */ /* 0x008fd2000f8ec0ff */
[----:B--2---:R-:W0:Y:S02]  /*1df0*/  LDS R4, [UR19+0x100] ;  /* 0x00010013ff047984 */ /* 0x004e240008000800 */
[----:B0-----:R-:W-:-:S04]  /*1e00*/  FMNMX R4, R4, UR11, !PT ;  /* 0x0000000b04047c09 */ /* 0x001fc8000f800000 */
[----:B------:R-:W-:-:S13]  /*1e10*/  R2UR UR12, R4 ;  /* 0x00000000040c72ca */ /* 0x000fda00000e0000 */
[----:B------:R-:W-:-:S05]  /*1e20*/  MOV R4, UR12 ;  /* 0x0000000c00047c02 */ /* 0x000fca0008000f00 */
[----:B------:R-:W-:Y:S01]  /*1e30*/  FADD R4, -R4, UR11 ;  /* 0x0000000b04047e21 */ /* 0x000fe20008000100 */
[----:B------:R-:W-:Y:S06]  /*1e40*/  @P1 BRA `(.L_x_24) ;  /* 0x0000000000481947 */ /* 0x000fec0003800000 */
[----:B------:R-:W-:Y:S01]  /*1e50*/  MOV R8, RZ ;  /* 0x000000ff00087202 */ /* 0x000fe20000000f00 */
[----:B------:R-:W-:-:S07]  /*1e60*/  IMAD.MOV.U32 R6, RZ, RZ, R32 ;  /* 0x000000ffff067224 */ /* 0x000fce00078e0020 */
.L_x_25:
[C---:B0-----:R-:W-:Y:S02]  /*1e70*/  LEA R9, R6.reuse, UR19, 0x2 ;  /* 0x0000001306097c11 */ /* 0x041fe4000f8e10ff */
[----:B------:R-:W-:-:S03]  /*1e80*/  IADD3 R6, PT, PT, R6, UR25, RZ ;  /* 0x0000001906067c10 */ /* 0x000fc6000fffe0ff */
[----:B------:R-:W0:Y:S01]  /*1e90*/  LDS R10, [R9] ;  /* 0x00000000090a7984 */ /* 0x000e220000000800 */
[----:B------:R-:W-:Y:S01]  /*1ea0*/  ISETP.GE.AND P0, PT, R6, UR27, PT ;  /* 0x0000001b06007c0c */ /* 0x000fe2000bf06270 */
[----:B0-----:R-:W-:-:S04]  /*1eb0*/  FADD R10, R10, -UR12 ;  /* 0x8000000c0a0a7e21 */ /* 0x001fc80008000000 */
[----:B------:R-:W-:-:S04]  /*1ec0*/  FFMA.SAT R12, R10, R7, 0.5 ;  /* 0x3f0000000a0c7423 */ /* 0x000fc80000002007 */
[----:B------:R-:W-:-:S04]  /*1ed0*/  FFMA.RM R12, R12, R5, 12582913 ;  /* 0x4b4000010c0c7423 */ /* 0x000fc80000004005 */
[C---:B------:R-:W-:Y:S01]  /*1ee0*/  FADD R11, R12.reuse, -12583039 ;  /* 0xcb40007f0c0b7421 */ /* 0x040fe20000000000 */
[----:B------:R-:W-:-:S03]  /*1ef0*/  SHF.L.U32 R12, R12, 0x17, RZ ;  /* 0x000000170c0c7819 */ /* 0x000fc600000006ff */
[----:B------:R-:W-:-:S04]  /*1f00*/  FFMA R11, R10, 1.4426950216293334961, -R11 ;  /* 0x3fb8aa3b0a0b7823 */ /* 0x000fc8000000080b */
[----:B------:R-:W-:-:S06]  /*1f10*/  FFMA R11, R10, 1.925963033500011079e-08, R11 ;  /* 0x32a570600a0b7823 */ /* 0x000fcc000000000b */
[----:B------:R-:W0:Y:S02]  /*1f20*/  MUFU.EX2 R11, R11 ;  /* 0x0000000b000b7308 */ /* 0x000e240000000800 */
[----:B0-----:R-:W-:-:S04]  /*1f30*/  FMUL R12, R12, R11 ;  /* 0x0000000b0c0c7220 */ /* 0x001fc80000400000 */
[----:B------:R-:W-:Y:S01]  /*1f40*/  FADD R8, R12, R8 ;  /* 0x000000080c087221 */ /* 0x000fe20000000000 */
[----:B------:R0:W-:Y:S01]  /*1f50*/  STS [R9], R12 ;  /* 0x0000000c09007388 */ /* 0x0001e20000000800 */
[----:B------:R-:W-:Y:S05]  /*1f60*/  @!P0 BRA `(.L_x_25) ;  /* 0xfffffffc00c08947 */ /* 0x000fea000383ffff */
.L_x_24:
[----:B------:R-:W-:Y:S05]  /*1f70*/  BSYNC.RECONVERGENT B0 ;  /* 0x0000000000007941 */ /* 0x000fea0003800200 */
.L_x_23:
[----:B0-----:R-:W0:Y:S01]  /*1f80*/  SHFL.BFLY PT, R9, R8, 0x10, 0x1f ;  /* 0x0e001f0008097f89 */ /* 0x001e2200000e0000 */
[----:B------:R-:W-:Y:S02]  /*1f90*/  ISETP.NE.AND P1, PT, R0, RZ, PT ;  /* 0x000000ff0000720c */ /* 0x000fe40003f25270 */
[----:B------:R-:W-:Y:S01]  /*1fa0*/  ISETP.GT.U32.AND P0, PT, R32, 0x1f, PT ;  /* 0x0000001f2000780c */ /* 0x000fe20003f04070 */
[----:B0-----:R-:W-:-:S05]  /*1fb0*/  FADD R9, R9, R8 ;  /* 0x0000000809097221 */ /* 0x001fca0000000000 */
[----:B------:R-:W0:Y:S02]  /*1fc0*/  SHFL.BFLY PT, R6, R9, 0x8, 0x1f ;  /* 0x0d001f0009067f89 */ /* 0x000e2400000e0000 */
[----:B0-----:R-:W-:-:S05]  /*1fd0*/  FADD R10, R9, R6 ;  /* 0x00000006090a7221 */ /* 0x001fca0000000000 */
[----:B------:R-:W0:Y:S02]  /*1fe0*/  SHFL.BFLY PT, R11, R10, 0x4, 0x1f ;  /* 0x0c801f000a0b7f89 */ /* 0x000e2400000e0000 */
[----:B0-----:R-:W-:-:S05]  /*1ff0*/  FADD R11, R10, R11 ;  /* 0x0000000b0a0b7221 */ /* 0x001fca0000000000 */
[----:B------:R-:W0:Y:S02]  /*2000*/  SHFL.BFLY PT, R6, R11, 0x2, 0x1f ;  /* 0x0c401f000b067f89 */ /* 0x000e2400000e0000 */
[----:B0-----:R-:W-:Y:S01]  /*2010*/  FADD R12, R11, R6 ;  /* 0x000000060b0c7221 */ /* 0x001fe20000000000 */
[----:B------:R-:W-:-:S04]  /*2020*/  FFMA.SAT R6, R4, R7, 0.5 ;  /* 0x3f00000004067423 */ /* 0x000fc80000002007 */
[----:B------:R-:W-:Y:S01]  /*2030*/  FFMA.RM R6, R6, R5, 12582913 ;  /* 0x4b40000106067423 */ /* 0x000fe20000004005 */
[----:B------:R-:W0:Y:S03]  /*2040*/  SHFL.BFLY PT, R13, R12, 0x1, 0x1f ;  /* 0x0c201f000c0d7f89 */ /* 0x000e2600000e0000 */
[C---:B------:R-:W-:Y:S01]  /*2050*/  FADD R5, R6.reuse, -12583039 ;  /* 0xcb40007f06057421 */ /* 0x040fe20000000000 */
[----:B------:R-:W-:-:S03]  /*2060*/  SHF.L.U32 R10, R6, 0x17, RZ ;  /* 0x00000017060a7819 */ /* 0x000fc600000006ff */
[----:B------:R-:W-:-:S04]  /*2070*/  FFMA R5, R4, 1.4426950216293334961, -R5 ;  /* 0x3fb8aa3b04057823 */ /* 0x000fc80000000805 */
[----:B------:R-:W-:-:S06]  /*2080*/  FFMA R5, R4, 1.925963033500011079e-08, R5 ;  /* 0x32a5706004057823 */ /* 0x000fcc0000000005 */
[----:B------:R-:W2:Y:S01]  /*2090*/  MUFU.EX2 R5, R5 ;  /* 0x0000000500057308 */ /* 0x000ea20000000800 */
[----:B0-----:R-:W-:-:S05]  /*20a0*/  FADD R13, R12, R13 ;  /* 0x0000000d0c0d7221 */ /* 0x001fca0000000000 */
[----:B------:R0:W-:Y:S01]  /*20b0*/  @!P1 STS [R2], R13 ;  /* 0x0000000d02009388 */ /* 0x0001e20000000800 */
[----:B--2---:R-:W-:Y:S01]  /*20c0*/  FMUL R10, R10, R5 ;  /* 0x000000050a0a7220 */ /* 0x004fe20000400000 */
[----:B------:R-:W-:Y:S06]  /*20d0*/  BAR.SYNC.DEFER_BLOCKING 0x0 ;  /* 0x0000000000007b1d */ /* 0x000fec0000010000 */
[----:B------:R-:W-:Y:S05]  /*20e0*/  @P0 BRA `(.L_x_26) ;  /* 0x0000000000400947 */ /* 0x000fea0003800000 */
[----:B------:R-:W-:Y:S01]  /*20f0*/  ISETP.GE.U32.AND P0, PT, R32, UR22, PT ;  /* 0x0000001620007c0c */ /* 0x000fe2000bf06070 */
[----:B------:R-:W-:Y:S01]  /*2100*/  UMOV UR11, 0xffffffff ;  /* 0xffffffff000b7882 */ /* 0x000fe20000000000 */
[----:B------:R-:W-:-:S11]  /*2110*/  MOV R4, RZ ;  /* 0x000000ff00047202 */ /* 0x000fd60000000f00 */
[----:B------:R2:W3:Y:S01]  /*2120*/  @!P0 LDS R4, [R31+UR9+0x100] ;  /* 0x000100091f048984 */ /* 0x0004e20008000800 */
[----:B------:R-:W-:Y:S05]  /*2130*/  BRA.DIV UR11, `(.L_x_27) ;  /* 0x000000120ba07947 */ /* 0x000fea000b800000 */
[----:B---3--:R-:W3:Y:S02]  /*2140*/  SHFL.BFLY PT, R5, R4, 0x10, 0x1f ;  /* 0x0e001f0004057f89 */ /* 0x008ee400000e0000 */
[----:B---3--:R-:W-:-:S05]  /*2150*/  FADD R5, R5, R4 ;  /* 0x0000000405057221 */ /* 0x008fca0000000000 */
[----:B------:R-:W3:Y:S02]  /*2160*/  SHFL.BFLY PT, R6, R5, 0x8, 0x1f ;  /* 0x0d001f0005067f89 */ /* 0x000ee400000e0000 */
[----:B---3--:R-:W-:-:S05]  /*2170*/  FADD R6, R5, R6 ;  /* 0x0000000605067221 */ /* 0x008fca0000000000 */
[----:B------:R-:W3:Y:S02]  /*2180*/  SHFL.BFLY PT, R7, R6, 0x4, 0x1f ;  /* 0x0c801f0006077f89 */ /* 0x000ee400000e0000 */
[----:B---3--:R-:W-:-:S05]  /*2190*/  FADD R7, R6, R7 ;  /* 0x0000000706077221 */ /* 0x008fca0000000000 */
[----:B------:R-:W3:Y:S02]  /*21a0*/  SHFL.BFLY PT, R8, R7, 0x2, 0x1f ;  /* 0x0c401f0007087f89 */ /* 0x000ee400000e0000 */
[----:B---3--:R-:W-:-:S05]  /*21b0*/  FADD R8, R7, R8 ;  /* 0x0000000807087221 */ /* 0x008fca0000000000 */
[----:B------:R3:W4:Y:S02]  /*21c0*/  SHFL.BFLY PT, R9, R8, 0x1, 0x1f ;  /* 0x0c201f0008097f89 */ /* 0x00072400000e0000 */
.L_x_52:
[----:B----4-:R-:W-:-:S05]  /*21d0*/  FADD R9, R8, R9 ;  /* 0x0000000908097221 */ /* 0x010fca0000000000 */
[----:B------:R4:W-:Y:S02]  /*21e0*/  @!P1 STS [UR19+0x100], R9 ;  /* 0x00010009ff009988 */ /* 0x0009e40008000813 */
.L_x_26:
[----:B------:R-:W5:Y:S02]  /*21f0*/  LDCU UR11, c[0x0][0x3b0] ;  /* 0x00007600ff0b77ac */ /* 0x000f640008000800 */
[----:B-----5:R-:W-:Y:S01]  /*2200*/  MOV R7, UR11 ;  /* 0x0000000b00077c02 */ /* 0x020fe20008000f00 */
[----:B------:R-:W-:Y:S05]  /*2210*/  WARPSYNC.ALL ;  /* 0x0000000000007948 */ /* 0x000fea0003800000 */
[----:B------:R-:W-:Y:S01]  /*2220*/  ISETP.GE.AND P0, PT, R32, R7, PT ;  /* 0x000000072000720c */ /* 0x000fe20003f06270 */
[----:B------:R-:W-:Y:S06]  /*2230*/  BAR.SYNC.DEFER_BLOCKING 0x0 ;  /* 0x0000000000007b1d */ /* 0x000fec0000010000 */
[----:B------:R-:W-:Y:S01]  /*2240*/  BSSY.RECONVERGENT B0, `(.L_x_28) ;  /* 0x00000d1000007945 */ /* 0x000fe20003800200 */
[----:B------:R-:W5:Y:S02]  /*2250*/  LDS R5, [UR19+0x100] ;  /* 0x00010013ff057984 */ /* 0x000f640008000800 */
[----:B-----5:R-:W-:-:S05]  /*2260*/  FFMA R5, R10, UR4, R5 ;  /* 0x000000040a057c23 */ /* 0x020fca0008000005 */
[----:B------:R-:W-:Y:S01]  /*2270*/  R2UR UR4, R5 ;  /* 0x00000000050472ca */ /* 0x000fe200000e0000 */
[----:B------:R-:W-:-:S14]  /*2280*/  @P0 BRA `(.L_x_29) ;  /* 0x0000000c00300947 */ /* 0x000fdc0003800000 */
[----:B------:R-:W5:Y:S01]  /*2290*/  LDCU UR11, c[0x0][0x3ac] ;  /* 0x00007580ff0b77ac */ /* 0x000f620008000800 */
[----:B------:R-:W-:Y:S01]  /*22a0*/  MOV R14, R32 ;  /* 0x00000020000e7202 */ /* 0x000fe20000000f00 */
[----:B------:R-:W-:-:S06]  /*22b0*/  UIADD3 UR24, UPT, UPT, UR26, -0x1, URZ ;  /* 0xffffffff1a187890 */ /* 0x000fcc000fffe0ff */
[----:B------:R-:W-:-:S04]  /*22c0*/  MOV R5, UR24 ;  /* 0x0000001800057c02 */ /* 0x000fc80008000f00 */
[----:B------:R-:W-:Y:S01]  /*22d0*/  ISETP.GE.U32.AND P1, PT, R5, 0x3, PT ;  /* 0x000000030500780c */ /* 0x000fe20003f26070 */
[----:B-----5:R-:W-:-:S04]  /*22e0*/  UISETP.LT.AND UP0, UPT, UR17, UR11, UPT ;  /* 0x0000000b1100728c */ /* 0x020fc8000bf01270 */
[----:B------:R-:W-:-:S04]  /*22f0*/  USEL UR11, UR17, UR11, UP0 ;  /* 0x0000000b110b7287 */ /* 0x000fc80008000000 */
[----:B------:R-:W-:Y:S02]  /*2300*/  UIMAD UR19, UR5, -0x40, UR11 ;  /* 0xffffffc0051378a4 */ /* 0x000fe4000f8e020b */
[----:B----4-:R-:W-:Y:S02]  /*2310*/  MOV R9, UR11 ;  /* 0x0000000b00097c02 */ /* 0x010fe40008000f00 */
[----:B------:R-:W-:Y:S02]  /*2320*/  UIADD3 UR22, UPT, UPT, UR19, -0x1, URZ ;  /* 0xffffffff13167890 */ /* 0x000fe4000fffe0ff */
[----:B---3--:R-:W-:Y:S02]  /*2330*/  MOV R8, UR19 ;  /* 0x0000001300087c02 */ /* 0x008fe40008000f00 */
[----:B------:R-:W-:Y:S02]  /*2340*/  LOP3.LUT R9, R9, 0x3, RZ, 0xc0, !PT ;  /* 0x0000000309097812 */ /* 0x000fe400078ec0ff */
[----:B------:R-:W-:Y:S01]  /*2350*/  IMAD.U32 R4, RZ, RZ, UR22 ;  /* 0x00000016ff047e24 */ /* 0x000fe2000f8e00ff */
[----:B------:R-:W-:-:S04]  /*2360*/  IADD3 R8, PT, PT, R8, -UR18, RZ ;  /* 0x8000001208087c10 */ /* 0x000fc8000fffe0ff */
[----:B------:R-:W-:-:S13]  /*2370*/  ISETP.GE.U32.AND P0, PT, R4, 0xf, PT ;  /* 0x0000000f0400780c */ /* 0x000fda0003f06070 */
.L_x_36:
[----:B---3--:R-:W3:Y:S01]  /*2380*/  LDC.64 R18, c[0x0][0x398] ;  /* 0x0000e600ff127b82 */ /* 0x008ee20000000a00 */
[----:B------:R-:W-:Y:S01]  /*2390*/  UISETP.NE.AND UP0, UPT, UR6, URZ, UPT ;  /* 0x000000ff0600728c */ /* 0x000fe2000bf05270 */
[----:B------:R-:W-:Y:S01]  /*23a0*/  IADD3 R5, PT, PT, R14, UR7, RZ ;  /* 0x000000070e057c10 */ /* 0x000fe2000fffe0ff */
[----:B------:R-:W-:Y:S01]  /*23b0*/  HFMA2 R15, -RZ, RZ, 0, 0 ;  /* 0x00000000ff0f7431 */ /* 0x000fe200000001ff */
[----:B------:R-:W-:-:S03]  /*23c0*/  UISETP.GE.AND UP1, UPT, UR27, 0x1, UPT ;  /* 0x000000011b00788c */ /* 0x000fc6000bf26270 */
[----:B---3--:R-:W-:-:S03]  /*23d0*/  IMAD.WIDE R18, R5, 0x4, R18 ;  /* 0x0000000405127825 */ /* 0x008fc600078e0212 */
[----:B------:R-:W-:Y:S05]  /*23e0*/  BRA.U !UP0, `(.L_x_30) ;  /* 0x0000000108047547 */ /* 0x000fea000b800000 */
[----:B------:R3:W5:Y:S02]  /*23f0*/  LDG.E R15, desc[UR20][R18.64] ;  /* 0x00000014120f7981 */ /* 0x000764000c1e1900 */
.L_x_30:
[----:B------:R-:W-:Y:S01]  /*2400*/  IMAD.MOV.U32 R17, RZ, RZ, RZ ;  /* 0x000000ffff117224 */ /* 0x000fe200078e00ff */
[----:B------:R-:W-:Y:S06]  /*2410*/  BRA.U !UP1, `(.L_x_31) ;  /* 0x0000000909b07547 */ /* 0x000fec000b800000 */
[----:B------:R-:W-:Y:S01]  /*2420*/  HFMA2 R11, -RZ, RZ, 0, 0 ;  /* 0x00000000ff0b7431 */ /* 0x000fe200000001ff */
[----:B------:R-:W-:Y:S01]  /*2430*/  MOV R17, RZ ;  /* 0x000000ff00117202 */ /* 0x000fe20000000f00 */
[----:B------:R-:W-:Y:S06]  /*2440*/  @!P0 BRA `(.L_x_32) ;  /* 0x00000004000c8947 */ /* 0x000fec0003800000 */
[----:B------:R-:W4:Y:S01]  /*2450*/  S2R R4, SR_CgaCtaId ;  /* 0x0000000000047919 */ /* 0x000f220000008800 */
[----:B------:R-:W-:Y:S02]  /*2460*/  MOV R11, 0x400 ;  /* 0x00000400000b7802 */ /* 0x000fe40000000f00 */
[----:B------:R-:W-:Y:S02]  /*2470*/  MOV R17, RZ ;  /* 0x000000ff00117202 */ /* 0x000fe40000000f00 */
[----:B0-----:R-:W-:Y:S02]  /*2480*/  MOV R13, RZ ;  /* 0x000000ff000d7202 */ /* 0x001fe40000000f00 */
[----:B----4-:R-:W-:-:S07]  /*2490*/  LEA R11, R4, R11, 0x18 ;  /* 0x0000000b040b7211 */ /* 0x010fce00078ec0ff */
.L_x_33:
[----:B------:R-:W0:Y:S01]  /*24a0*/  LDC R12, c[0x0][0x3b0] ;  /* 0x0000ec00ff0c7b82 */ /* 0x000e220000000800 */
[----:B------:R-:W-:Y:S02]  /*24b0*/  IADD3 R4, PT, PT, R14, UR8, RZ ;  /* 0x000000080e047c10 */ /* 0x000fe4000fffe0ff */
[----:B------:R-:W-:-:S05]  /*24c0*/  IADD3 R5, PT, PT, R13, UR6, RZ ;  /* 0x000000060d057c10 */ /* 0x000fca000fffe0ff */
[----:B------:R-:W4:Y:S01]  /*24d0*/  LDC.64 R36, c[0x0][0x390] ;  /* 0x0000e400ff247b82 */ /* 0x000f220000000a00 */
[----:B0-----:R-:W-:-:S04]  /*24e0*/  IMAD R5, R5, R12, R4 ;  /* 0x0000000c05057224 */ /* 0x001fc800078e0204 */
[----:B----4-:R-:W-:-:S05]  /*24f0*/  IMAD.WIDE R36, R5, 0x4, R36 ;  /* 0x0000000405247825 */ /* 0x010fca00078e0224 */
[----:B------:R0:W4:Y:S01]  /*2500*/  LDG.E.CONSTANT R21, desc[UR20][R36.64] ;  /* 0x0000001424157981 */ /* 0x000122000c1e9900 */
[----:B------:R-:W-:-:S05]  /*2510*/  IMAD R16, R13, 0x4, R11 ;  /* 0x000000040d107824 */ /* 0x000fca00078e020b */
[----:B------:R-:W4:Y:S01]  /*2520*/  LDS.128 R4, [R16] ;  /* 0x0000000010047984 */ /* 0x000f220000000c00 */
[----:B0-----:R-:W-:-:S05]  /*2530*/  IMAD.WIDE R36, R12, 0x4, R36 ;  /* 0x000000040c247825 */ /* 0x001fca00078e0224 */
[----:B------:R-:W2:Y:S01]  /*2540*/  LDG.E.CONSTANT R20, desc[UR20][R36.64] ;  /* 0x0000001424147981 */ /* 0x000ea2000c1e9900 */
[----:B------:R-:W-:-:S04]  /*2550*/  IMAD.WIDE R34, R12, 0x4, R36 ;  /* 0x000000040c227825 */ /* 0x000fc800078e0224 */
[----:B------:R-:W-:-:S05]  /*2560*/  IMAD.WIDE R26, R12, 0x4, R34 ;  /* 0x000000040c1a7825 */ /* 0x000fca00078e0222 */
[----:B------:R-:W3:Y:S01]  /*2570*/  LDG.E.CONSTANT R24, desc[UR20][R26.64] ;  /* 0x000000141a187981 */ /* 0x000ee2000c1e9900 */
[----:B------:R-:W-:-:S04]  /*2580*/  IMAD.WIDE R22, R12, 0x4, R26 ;  /* 0x000000040c167825 */ /* 0x000fc800078e021a */
[----:B----4-:R-:W-:Y:S02]  /*2590*/  FFMA R4, R4, R21, R17 ;  /* 0x0000001504047223 */ /* 0x010fe40000000011 */
[----:B------:R0:W4:Y:S04]  /*25a0*/  LDG.E.CONSTANT R21, desc[UR20][R34.64] ;  /* 0x0000001422157981 */ /* 0x000128000c1e9900 */
[----:B------:R-:W3:Y:S01]  /*25b0*/  LDG.E.CONSTANT R17, desc[UR20][R22.64] ;  /* 0x0000001416117981 */ /* 0x000ee2000c1e9900 */
[----:B--2---:R-:W-:Y:S01]  /*25c0*/  FFMA R5, R5, R20, R4 ;  /* 0x0000001405057223 */ /* 0x004fe20000000004 */
[----:B------:R-:W-:-:S05]  /*25d0*/  IMAD.WIDE R36, R12, 0x4, R22 ;  /* 0x000000040c247825 */ /* 0x000fca00078e0216 */
[----:B------:R-:W2:Y:S01]  /*25e0*/  LDG.E.CONSTANT R20, desc[UR20][R36.64] ;  /* 0x0000001424147981 */ /* 0x000ea2000c1e9900 */
[----:B0-----:R-:W-:-:S04]  /*25f0*/  IMAD.WIDE R34, R12, 0x4, R36 ;  /* 0x000000040c227825 */ /* 0x001fc800078e0224 */
[----:B------:R-:W-:-:S05]  /*2600*/  IMAD.WIDE R26, R12, 0x4, R34 ;  /* 0x000000040c1a7825 */ /* 0x000fca00078e0222 */
[----:B------:R-:W2:Y:S01]  /*2610*/  LDG.E.CONSTANT R22, desc[UR20][R26.64] ;  /* 0x000000141a167981 */ /* 0x000ea2000c1e9900 */
[----:B----4-:R-:W-:-:S04]  /*2620*/  FFMA R6, R6, R21, R5 ;  /* 0x0000001506067223 */ /* 0x010fc80000000005 */
[----:B---3--:R-:W-:Y:S02]  /*2630*/  FFMA R21, R7, R24, R6 ;  /* 0x0000001807157223 */ /* 0x008fe40000000006 */
[----:B------:R-:W0:Y:S02]  /*2640*/  LDS.128 R4, [R16+0x10] ;  /* 0x0000100010047984 */ /* 0x000e240000000c00 */
[----:B0-----:R-:W-:Y:S02]  /*2650*/  FFMA R4, R4, R17, R21 ;  /* 0x0000001104047223 */ /* 0x001fe40000000015 */
[----:B------:R0:W3:Y:S01]  /*2660*/  LDG.E.CONSTANT R21, desc[UR20][R34.64] ;  /* 0x0000001422157981 */ /* 0x0000e2000c1e9900 */
[----:B------:R-:W-:-:S05]  /*2670*/  IMAD.WIDE R24, R12, 0x4, R26 ;  /* 0x000000040c187825 */ /* 0x000fca00078e021a */
[----:B------:R-:W4:Y:S01]  /*2680*/  LDG.E.CONSTANT R17, desc[UR20][R24.64] ;  /* 0x0000001418117981 */ /* 0x000f22000c1e9900 */
[----:B--2---:R-:W-:Y:S01]  /*2690*/  FFMA R5, R5, R20, R4 ;  /* 0x0000001405057223 */ /* 0x004fe20000000004 */
[----:B------:R-:W-:-:S04]  /*26a0*/  IMAD.WIDE R36, R12, 0x4, R24 ;  /* 0x000000040c247825 */ /* 0x000fc800078e0218 */
[----:B0-----:R-:W-:-:S05]  /*26b0*/  IMAD.WIDE R34, R12, 0x4, R36 ;  /* 0x000000040c227825 */ /* 0x001fca00078e0224 */
[----:B------:R-:W2:Y:S01]  /*26c0*/  LDG.E.CONSTANT R23, desc[UR20][R34.64] ;  /* 0x0000001422177981 */ /* 0x000ea2000c1e9900 */
[----:B------:R-:W-:-:S05]  /*26d0*/  IMAD.WIDE R26, R12, 0x4, R34 ;  /* 0x000000040c1a7825 */ /* 0x000fca00078e0222 */
[----:B------:R-:W2:Y:S01]  /*26e0*/  LDG.E.CONSTANT R24, desc[UR20][R26.64] ;  /* 0x000000141a187981 */ /* 0x000ea2000c1e9900 */
[----:B---3--:R-:W-:-:S04]  /*26f0*/  FFMA R6, R6, R21, R5 ;  /* 0x0000001506067223 */ /* 0x008fc80000000005 */
[----:B------:R-:W-:Y:S02]  /*2700*/  FFMA R21, R7, R22, R6 ;  /* 0x0000001607157223 */ /* 0x000fe40000000006 */
[----:B------:R-:W3:Y:S04]  /*2710*/  LDG.E.CONSTANT R22, desc[UR20][R36.64] ;  /* 0x0000001424167981 */ /* 0x000ee8000c1e9900 */
[----:B------:R-:W4:Y:S02]  /*2720*/  LDS.128 R4, [R16+0x20] ;  /* 0x0000200010047984 */ /* 0x000f240000000c00 */
[----:B----4-:R-:W-:Y:S01]  /*2730*/  FFMA R4, R4, R17, R21 ;  /* 0x0000001104047223 */ /* 0x010fe20000000015 */
[----:B------:R-:W-:-:S05]  /*2740*/  IMAD.WIDE R20, R12, 0x4, R26 ;  /* 0x000000040c147825 */ /* 0x000fca00078e021a */
[----:B------:R-:W4:Y:S01]  /*2750*/  LDG.E.CONSTANT R17, desc[UR20][R20.64] ;  /* 0x0000001414117981 */ /* 0x000f22000c1e9900 */
[----:B---3--:R-:W-:-:S04]  /*2760*/  FFMA R5, R5, R22, R4 ;  /* 0x0000001605057223 */ /* 0x008fc80000000004 */
[----:B--2---:R-:W-:-:S04]  /*2770*/  FFMA R6, R6, R23, R5 ;  /* 0x0000001706067223 */ /* 0x004fc80000000005 */
[----:B------:R-:W-:Y:S02]  /*2780*/  FFMA R25, R7, R24, R6 ;  /* 0x0000001807197223 */ /* 0x000fe40000000006 */
[----:B------:R-:W4:Y:S01]  /*2790*/  LDS.128 R4, [R16+0x30] ;  /* 0x0000300010047984 */ /* 0x000f220000000c00 */
[----:B------:R-:W-:-:S04]  /*27a0*/  IMAD.WIDE R22, R12, 0x4, R20 ;  /* 0x000000040c167825 */ /* 0x000fc800078e0214 */
[----:B----4-:R-:W-:Y:S01]  /*27b0*/  FFMA R4, R4, R17, R25 ;  /* 0x0000001104047223 */ /* 0x010fe20000000019 */
[C---:B------:R-:W-:Y:S02]  /*27c0*/  IMAD.WIDE R24, R12.reuse, 0x4, R22 ;  /* 0x000000040c187825 */ /* 0x040fe400078e0216 */
[----:B------:R-:W2:Y:S02]  /*27d0*/  LDG.E.CONSTANT R22, desc[UR20][R22.64] ;  /* 0x0000001416167981 */ /* 0x000ea4000c1e9900 */
[----:B------:R-:W-:Y:S02]  /*27e0*/  IMAD.WIDE R26, R12, 0x4, R24 ;  /* 0x000000040c1a7825 */ /* 0x000fe400078e0218 */
[----:B------:R-:W3:Y:S04]  /*27f0*/  LDG.E.CONSTANT R24, desc[UR20][R24.64] ;  /* 0x0000001418187981 */ /* 0x000ee8000c1e9900 */
[----:B------:R-:W4:Y:S01]  /*2800*/  LDG.E.CONSTANT R26, desc[UR20][R26.64] ;  /* 0x000000141a1a7981 */ /* 0x000f22000c1e9900 */
[----:B------:R-:W-:-:S04]  /*2810*/  IADD3 R13, PT, PT, R13, 0x10, RZ ;  /* 0x000000100d0d7810 */ /* 0x000fc80007ffe0ff */
[----:B------:R-:W-:Y:S01]  /*2820*/  ISETP.NE.AND P2, PT, R13, R8, PT ;  /* 0x000000080d00720c */ /* 0x000fe20003f45270 */
[----:B--2---:R-:W-:-:S04]  /*2830*/  FFMA R5, R5, R22, R4 ;  /* 0x0000001605057223 */ /* 0x004fc80000000004 */
[----:B---3--:R-:W-:-:S04]  /*2840*/  FFMA R6, R6, R24, R5 ;  /* 0x0000001806067223 */ /* 0x008fc80000000005 */
[----:B----4-:R-:W-:-:S04]  /*2850*/  FFMA R17, R7, R26, R6 ;  /* 0x0000001a07117223 */ /* 0x010fc80000000006 */
[----:B------:R-:W-:Y:S05]  /*2860*/  @P2 BRA `(.L_x_33) ;  /* 0xfffffffc000c2947 */ /* 0x000fea000383ffff */
[----:B------:R-:W-:-:S07]  /*2870*/  MOV R11, R8 ;  /* 0x00000008000b7202 */ /* 0x000fce0000000f00 */
.L_x_32:
[----:B------:R-:W-:-:S09]  /*2880*/  UISETP.NE.AND UP0, UPT, UR18, URZ, UPT ;  /* 0x000000ff1200728c */ /* 0x000fd2000bf05270 */
[----:B------:R-:W-:Y:S05]  /*2890*/  BRA.U !UP0, `(.L_x_31) ;  /* 0x0000000508907547 */ /* 0x000fea000b800000 */
[----:B------:R-:W-:Y:S02]  /*28a0*/  UIADD3 UR11, UPT, UPT, UR18, -0x1, URZ ;  /* 0xffffffff120b7890 */ /* 0x000fe4000fffe0ff */
[----:B------:R-:W-:Y:S02]  /*28b0*/  UISETP.NE.AND UP1, UPT, UR26, URZ, UPT ;  /* 0x000000ff1a00728c */ /* 0x000fe4000bf25270 */
[----:B------:R-:W-:-:S09]  /*28c0*/  UISETP.GE.U32.AND UP0, UPT, UR11, 0x7, UPT ;  /* 0x000000070b00788c */ /* 0x000fd2000bf06070 */
[----:B------:R-:W-:Y:S05]  /*28d0*/  BRA.U !UP0, `(.L_x_34) ;  /* 0x0000000108a87547 */ /* 0x000fea000b800000 */
[----:B------:R-:W4:Y:S01]  /*28e0*/  LDC R21, c[0x0][0x3b0] ;  /* 0x0000ec00ff157b82 */ /* 0x000f220000000800 */
[----:B------:R-:W-:Y:S02]  /*28f0*/  IADD3 R5, PT, PT, R14, UR8, RZ ;  /* 0x000000080e057c10 */ /* 0x000fe4000fffe0ff */
[----:B------:R-:W-:-:S05]  /*2900*/  IADD3 R4, PT, PT, R11, UR6, RZ ;  /* 0x000000060b047c10 */ /* 0x000fca000fffe0ff */
[----:B------:R-:W0:Y:S01]  /*2910*/  LDC.64 R24, c[0x0][0x390] ;  /* 0x0000e400ff187b82 */ /* 0x000e220000000a00 */
[----:B----4-:R-:W-:-:S04]  /*2920*/  IMAD R5, R4, R21, R5 ;  /* 0x0000001504057224 */ /* 0x010fc800078e0205 */
[----:B0-----:R-:W-:-:S05]  /*2930*/  IMAD.WIDE R24, R5, 0x4, R24 ;  /* 0x0000000405187825 */ /* 0x001fca00078e0218 */
[----:B------:R0:W4:Y:S01]  /*2940*/  LDG.E.CONSTANT R12, desc[UR20][R24.64] ;  /* 0x00000014180c7981 */ /* 0x000122000c1e9900 */
[----:B------:R-:W-:-:S05]  /*2950*/  IMAD.WIDE R6, R21, 0x4, R24 ;  /* 0x0000000415067825 */ /* 0x000fca00078e0218 */
[----:B------:R-:W2:Y:S01]  /*2960*/  LDG.E.CONSTANT R23, desc[UR20][R6.64] ;  /* 0x0000001406177981 */ /* 0x000ea2000c1e9900 */
[----:B------:R-:W1:Y:S01]  /*2970*/  S2UR UR19, SR_CgaCtaId ;  /* 0x00000000001379c3 */ /* 0x000e620000008800 */
[----:B------:R-:W-:Y:S01]  /*2980*/  UMOV UR11, 0x400 ;  /* 0x00000400000b7882 */ /* 0x000fe20000000000 */
[----:B------:R-:W-:-:S05]  /*2990*/  IMAD.WIDE R4, R21, 0x4, R6 ;  /* 0x0000000415047825 */ /* 0x000fca00078e0206 */
[----:B------:R3:W3:Y:S01]  /*29a0*/  LDG.E.CONSTANT R16, desc[UR20][R4.64] ;  /* 0x0000001404107981 */ /* 0x0006e2000c1e9900 */
[----:B------:R-:W-:Y:S01]  /*29b0*/  IMAD.WIDE R34, R21, 0x4, R4 ;  /* 0x0000000415227825 */ /* 0x000fe200078e0204 */
[----:B-1----:R-:W-:-:S06]  /*29c0*/  ULEA UR11, UR19, UR11, 0x18 ;  /* 0x0000000b130b7291 */ /* 0x002fcc000f8ec0ff */
[----:B------:R-:W-:-:S05]  /*29d0*/  LEA R20, R11, UR11, 0x2 ;  /* 0x0000000b0b147c11 */ /* 0x000fca000f8e10ff */
[----:B------:R-:W4:Y:S04]  /*29e0*/  LDS R22, [R20] ;  /* 0x0000000014167984 */ /* 0x000f280000000800 */
[----:B0-----:R-:W2:Y:S04]  /*29f0*/  LDS R25, [R20+0x4] ;  /* 0x0000040014197984 */ /* 0x001ea80000000800 */
[----:B------:R-:W0:Y:S01]  /*2a00*/  LDS R24, [R20+0x8] ;  /* 0x0000080014187984 */ /* 0x000e220000000800 */
[----:B----4-:R-:W-:-:S03]  /*2a10*/  FFMA R22, R22, R12, R17 ;  /* 0x0000000c16167223 */ /* 0x010fc60000000011 */
[----:B------:R-:W4:Y:S01]  /*2a20*/  LDG.E.CONSTANT R17, desc[UR20][R34.64] ;  /* 0x0000001422117981 */ /* 0x000f22000c1e9900 */
[----:B------:R-:W-:-:S04]  /*2a30*/  IMAD.WIDE R12, R21, 0x4, R34 ;  /* 0x00000004150c7825 */ /* 0x000fc800078e0222 */
[----:B--2---:R-:W-:Y:S02]  /*2a40*/  FFMA R23, R25, R23, R22 ;  /* 0x0000001719177223 */ /* 0x004fe40000000016 */
[----:B------:R1:W2:Y:S01]  /*2a50*/  LDG.E.CONSTANT R22, desc[UR20][R12.64] ;  /* 0x000000140c167981 */ /* 0x0002a2000c1e9900 */
[----:B------:R-:W-:-:S05]  /*2a60*/  IMAD.WIDE R6, R21, 0x4, R12 ;  /* 0x0000000415067825 */ /* 0x000fca00078e020c */
[----:B------:R1:W2:Y:S01]  /*2a70*/  LDG.E.CONSTANT R25, desc[UR20][R6.64] ;  /* 0x0000001406197981 */ /* 0x0002a2000c1e9900 */
[----:B---3--:R-:W-:-:S04]  /*2a80*/  IMAD.WIDE R4, R21, 0x4, R6 ;  /* 0x0000000415047825 */ /* 0x008fc800078e0206 */
[----:B0-----:R-:W-:Y:S01]  /*2a90*/  FFMA R16, R24, R16, R23 ;  /* 0x0000001018107223 */ /* 0x001fe20000000017 */
[----:B-1----:R-:W-:Y:S01]  /*2aa0*/  LDS R13, [R20+0x14] ;  /* 0x00001400140d7984 */ /* 0x002fe20000000800 */
[----:B------:R-:W-:-:S03]  /*2ab0*/  IMAD.WIDE R26, R21, 0x4, R4 ;  /* 0x00000004151a7825 */ /* 0x000fc600078e0204 */
[----:B------:R-:W-:Y:S04]  /*2ac0*/  LDS R12, [R20+0x1c] ;  /* 0x00001c00140c7984 */ /* 0x000fe80000000800 */
[----:B------:R-:W3:Y:S04]  /*2ad0*/  LDG.E.CONSTANT R4, desc[UR20][R4.64] ;  /* 0x0000001404047981 */ /* 0x000ee8000c1e9900 */
[----:B------:R-:W3:Y:S01]  /*2ae0*/  LDG.E.CONSTANT R26, desc[UR20][R26.64] ;  /* 0x000000141a1a7981 */ /* 0x000ee2000c1e9900 */
[----:B------:R-:W-:-:S03]  /*2af0*/  IADD3 R11, PT, PT, R11, 0x8, RZ ;  /* 0x000000080b0b7810 */ /* 0x000fc60007ffe0ff */
[----:B------:R-:W4:Y:S04]  /*2b00*/  LDS R21, [R20+0xc] ;  /* 0x00000c0014157984 */ /* 0x000f280000000800 */
[----:B------:R-:W-:Y:S01]  /*2b10*/  LDS R6, [R20+0x18] ;  /* 0x0000180014067984 */ /* 0x000fe20000000800 */
[----:B----4-:R-:W-:-:S03]  /*2b20*/  FFMA R17, R21, R17, R16 ;  /* 0x0000001115117223 */ /* 0x010fc60000000010 */
[----:B------:R-:W2:Y:S02]  /*2b30*/  LDS R16, [R20+0x10] ;  /* 0x0000100014107984 */ /* 0x000ea40000000800 */
[----:B--2---:R-:W-:-:S04]  /*2b40*/  FFMA R16, R16, R22, R17 ;  /* 0x0000001610107223 */ /* 0x004fc80000000011 */
[----:B------:R-:W-:-:S04]  /*2b50*/  FFMA R13, R13, R25, R16 ;  /* 0x000000190d0d7223 */ /* 0x000fc80000000010 */
[----:B---3--:R-:W-:-:S04]  /*2b60*/  FFMA R13, R6, R4, R13 ;  /* 0x00000004060d7223 */ /* 0x008fc8000000000d */
[----:B------:R-:W-:-:S07]  /*2b70*/  FFMA R17, R12, R26, R13 ;  /* 0x0000001a0c117223 */ /* 0x000fce000000000d */
.L_x_34:
[----:B------:R-:W-:Y:S05]  /*2b80*/  BRA.U !UP1, `(.L_x_31) ;  /* 0x0000000109d47547 */ /* 0x000fea000b800000 */
[----:B------:R-:W-:Y:S01]  /*2b90*/  ISETP.NE.AND P2, PT, R9, RZ, PT ;  /* 0x000000ff0900720c */ /* 0x000fe20003f45270 */
[----:B------:R-:W-:-:S12]  /*2ba0*/  @!P1 BRA `(.L_x_35) ;  /* 0x0000000000689947 */ /* 0x000fd80003800000 */
[----:B------:R-:W4:Y:S01]  /*2bb0*/  LDC R5, c[0x0][0x3b0] ;  /* 0x0000ec00ff057b82 */ /* 0x000f220000000800 */
[----:B------:R-:W-:Y:S01]  /*2bc0*/  IADD3 R7, PT, PT, R14, UR8, RZ ;  /* 0x000000080e077c10 */ /* 0x000fe2000fffe0ff */
[----:B------:R-:W-:-:S06]  /*2bd0*/  VIADD R4, R11, UR6 ;  /* 0x000000060b047c36 */ /* 0x000fcc0008000000 */
[----:B------:R-:W0:Y:S01]  /*2be0*/  LDC.64 R20, c[0x0][0x390] ;  /* 0x0000e400ff147b82 */ /* 0x000e220000000a00 */
[----:B----4-:R-:W-:-:S04]  /*2bf0*/  IMAD R7, R4, R5, R7 ;  /* 0x0000000504077224 */ /* 0x010fc800078e0207 */
[----:B0-----:R-:W-:-:S05]  /*2c00*/  IMAD.WIDE R20, R7, 0x4, R20 ;  /* 0x0000000407147825 */ /* 0x001fca00078e0214 */
[----:B------:R0:W4:Y:S01]  /*2c10*/  LDG.E.CONSTANT R16, desc[UR20][R20.64] ;  /* 0x0000001414107981 */ /* 0x000122000c1e9900 */
[----:B------:R-:W-:-:S04]  /*2c20*/  IMAD.WIDE R12, R5, 0x4, R20 ;  /* 0x00000004050c7825 */ /* 0x000fc800078e0214 */
[C---:B------:R-:W-:Y:S02]  /*2c30*/  IMAD.WIDE R6, R5.reuse, 0x4, R12 ;  /* 0x0000000405067825 */ /* 0x040fe400078e020c */
[----:B------:R-:W2:Y:S02]  /*2c40*/  LDG.E.CONSTANT R12, desc[UR20][R12.64] ;  /* 0x000000140c0c7981 */ /* 0x000ea4000c1e9900 */
[----:B------:R-:W-:Y:S02]  /*2c50*/  IMAD.WIDE R4, R5, 0x4, R6 ;  /* 0x0000000405047825 */ /* 0x000fe400078e0206 */
[----:B------:R-:W3:Y:S04]  /*2c60*/  LDG.E.CONSTANT R6, desc[UR20][R6.64] ;  /* 0x0000001406067981 */ /* 0x000ee8000c1e9900 */
[----:B------:R-:W3:Y:S01]  /*2c70*/  LDG.E.CONSTANT R4, desc[UR20][R4.64] ;  /* 0x0000001404047981 */ /* 0x000ee2000c1e9900 */
[----:B------:R-:W1:Y:S01]  /*2c80*/  S2UR UR19, SR_CgaCtaId ;  /* 0x00000000001379c3 */ /* 0x000e620000008800 */
[----:B------:R-:W-:-:S02]  /*2c90*/  UMOV UR11, 0x400 ;  /* 0x00000400000b7882 */ /* 0x000fc40000000000 */
[----:B-1----:R-:W-:-:S06]  /*2ca0*/  ULEA UR11, UR19, UR11, 0x18 ;  /* 0x0000000b130b7291 */ /* 0x002fcc000f8ec0ff */
[C---:B------:R-:W-:Y:S02]  /*2cb0*/  LEA R22, R11.reuse, UR11, 0x2 ;  /* 0x0000000b0b167c11 */ /* 0x040fe4000f8e10ff */
[----:B------:R-:W-:-:S03]  /*2cc0*/  IADD3 R11, PT, PT, R11, 0x4, RZ ;  /* 0x000000040b0b7810 */ /* 0x000fc60007ffe0ff */
[----:B0-----:R-:W4:Y:S04]  /*2cd0*/  LDS R20, [R22] ;  /* 0x0000000016147984 */ /* 0x001f280000000800 */
[----:B------:R-:W2:Y:S01]  /*2ce0*/  LDS R24, [R22+0x4] ;  /* 0x0000040016187984 */ /* 0x000ea20000000800 */
[----:B----4-:R-:W-:-:S03]  /*2cf0*/  FFMA R17, R20, R16, R17 ;  /* 0x0000001014117223 */ /* 0x010fc60000000011 */
[----:B------:R-:W3:Y:S04]  /*2d00*/  LDS R16, [R22+0x8] ;  /* 0x0000080016107984 */ /* 0x000ee80000000800 */
[----:B------:R-:W0:Y:S01]  /*2d10*/  LDS R20, [R22+0xc] ;  /* 0x00000c0016147984 */ /* 0x000e220000000800 */
[----:B--2---:R-:W-:-:S04]  /*2d20*/  FFMA R17, R24, R12, R17 ;  /* 0x0000000c18117223 */ /* 0x004fc80000000011 */
[----:B---3--:R-:W-:-:S04]  /*2d30*/  FFMA R17, R16, R6, R17 ;  /* 0x0000000610117223 */ /* 0x008fc80000000011 */
[----:B0-----:R-:W-:-:S07]  /*2d40*/  FFMA R17, R20, R4, R17 ;  /* 0x0000000414117223 */ /* 0x001fce0000000011 */
.L_x_35:
[----:B------:R-:W-:Y:S05]  /*2d50*/  @!P2 BRA `(.L_x_31) ;  /* 0x000000000060a947 */ /* 0x000fea0003800000 */
[----:B------:R-:W4:Y:S01]  /*2d60*/  LDC R7, c[0x0][0x3b0] ;  /* 0x0000ec00ff077b82 */ /* 0x000f220000000800 */
[----:B0-----:R-:W-:Y:S02]  /*2d70*/  IADD3 R13, PT, PT, R14, UR8, RZ ;  /* 0x000000080e0d7c10 */ /* 0x001fe4000fffe0ff */
[----:B------:R-:W-:-:S05]  /*2d80*/  IADD3 R6, PT, PT, R11, UR6, RZ ;  /* 0x000000060b067c10 */ /* 0x000fca000fffe0ff */
[----:B------:R-:W0:Y:S01]  /*2d90*/  LDC.64 R4, c[0x0][0x390] ;  /* 0x0000e400ff047b82 */ /* 0x000e220000000a00 */
[----:B----4-:R-:W-:-:S04]  /*2da0*/  IMAD R13, R6, R7, R13 ;  /* 0x00000007060d7224 */ /* 0x010fc800078e020d */
[----:B0-----:R-:W-:-:S05]  /*2db0*/  IMAD.WIDE R4, R13, 0x4, R4 ;  /* 0x000000040d047825 */ /* 0x001fca00078e0204 */
[----:B------:R-:W4:Y:S01]  /*2dc0*/  LDG.E.CONSTANT R12, desc[UR20][R4.64] ;  /* 0x00000014040c7981 */ /* 0x000f22000c1e9900 */
[----:B------:R-:W0:Y:S01]  /*2dd0*/  S2UR UR19, SR_CgaCtaId ;  /* 0x00000000001379c3 */ /* 0x000e220000008800 */
[----:B------:R-:W-:Y:S01]  /*2de0*/  UMOV UR11, 0x400 ;  /* 0x00000400000b7882 */ /* 0x000fe20000000000 */
[----:B------:R-:W-:Y:S01]  /*2df0*/  ISETP.NE.AND P2, PT, R9, 0x1, PT ;  /* 0x000000010900780c */ /* 0x000fe20003f45270 */
[----:B0-----:R-:W-:-:S06]  /*2e00*/  ULEA UR11, UR19, UR11, 0x18 ;  /* 0x0000000b130b7291 */ /* 0x001fcc000f8ec0ff */
[----:B------:R-:W-:-:S05]  /*2e10*/  LEA R11, R11, UR11, 0x2 ;  /* 0x0000000b0b0b7c11 */ /* 0x000fca000f8e10ff */
[----:B------:R-:W4:Y:S02]  /*2e20*/  LDS R6, [R11] ;  /* 0x000000000b067984 */ /* 0x000f240000000800 */
[----:B----4-:R-:W-:Y:S01]  /*2e30*/  FFMA R17, R6, R12, R17 ;  /* 0x0000000c06117223 */ /* 0x010fe20000000011 */
[----:B------:R-:W-:Y:S06]  /*2e40*/  @!P2 BRA `(.L_x_31) ;  /* 0x000000000024a947 */ /* 0x000fec0003800000 */
[----:B------:R-:W-:Y:S01]  /*2e50*/  ISETP.NE.AND P2, PT, R9, 0x2, PT ;  /* 0x000000020900780c */ /* 0x000fe20003f45270 */
[C---:B------:R-:W-:Y:S01]  /*2e60*/  IMAD.WIDE R4, R7.reuse, 0x4, R4 ;  /* 0x0000000407047825 */ /* 0x040fe200078e0204 */
[----:B------:R-:W0:Y:S11]  /*2e70*/  LDS R12, [R11+0x4] ;  /* 0x000004000b0c7984 */ /* 0x000e360000000800 */
[----:B------:R-:W-:Y:S01]  /*2e80*/  @P2 IMAD.WIDE R6, R7, 0x4, R4 ;  /* 0x0000000407062825 */ /* 0x000fe200078e0204 */
[----:B------:R-:W4:Y:S04]  /*2e90*/  @P2 LDS R16, [R11+0x8] ;  /* 0x000008000b102984 */ /* 0x000f280000000800 */
[----:B------:R-:W0:Y:S04]  /*2ea0*/  LDG.E.CONSTANT R4, desc[UR20][R4.64] ;  /* 0x0000001404047981 */ /* 0x000e28000c1e9900 */
[----:B------:R-:W4:Y:S01]  /*2eb0*/  @P2 LDG.E.CONSTANT R6, desc[UR20][R6.64] ;  /* 0x0000001406062981 */ /* 0x000f22000c1e9900 */
[----:B0-----:R-:W-:-:S04]  /*2ec0*/  FFMA R17, R12, R4, R17 ;  /* 0x000000040c117223 */ /* 0x001fc80000000011 */
[----:B----4-:R-:W-:-:S07]  /*2ed0*/  @P2 FFMA R17, R16, R6, R17 ;  /* 0x0000000610112223 */ /* 0x010fce0000000011 */
.L_x_31:
[----:B------:R-:W4:Y:S01]  /*2ee0*/  LDCU UR11, c[0x0][0x3b0] ;  /* 0x00007600ff0b77ac */ /* 0x000f220008000800 */
[----:B-----5:R-:W-:Y:S01]  /*2ef0*/  FFMA R15, R10, R15, R17 ;  /* 0x0000000f0a0f7223 */ /* 0x020fe20000000011 */
[----:B------:R-:W-:-:S04]  /*2f00*/  IADD3 R14, PT, PT, R14, UR25, RZ ;  /* 0x000000190e0e7c10 */ /* 0x000fc8000fffe0ff */
[----:B------:R0:W-:Y:S01]  /*2f10*/  STG.E desc[UR20][R18.64], R15 ;  /* 0x0000000f12007986 */ /* 0x0001e2000c101914 */
[----:B----4-:R-:W-:-:S04]  /*2f20*/  MOV R7, UR11 ;  /* 0x0000000b00077c02 */ /* 0x010fc80008000f00 */
[----:B------:R-:W-:-:S13]  /*2f30*/  ISETP.GE.AND P2, PT, R14, R7, PT ;  /* 0x000000070e00720c */ /* 0x000fda0003f46270 */
[----:B0-----:R-:W-:Y:S05]  /*2f40*/  @!P2 BRA `(.L_x_36) ;  /* 0xfffffff4000ca947 */ /* 0x001fea000383ffff */
.L_x_29:
[----:B------:R-:W-:Y:S05]  /*2f50*/  BSYNC.RECONVERGENT B0 ;  /* 0x0000000000007941 */ /* 0x000fea0003800200 */
.L_x_28:
[----:B------:R-:W5:Y:S01]  /*2f60*/  LDCU UR6, c[0x0][0x3ac] ;  /* 0x00007580ff0677ac */ /* 0x000f620008000800 */
[----:B------:R-:W-:Y:S01]  /*2f70*/  UIADD3 UR5, UPT, UPT, UR5, 0x1, URZ ;  /* 0x0000000105057890 */ /* 0x000fe2000fffe0ff */
[----:B------:R-:W-:Y:S01]  /*2f80*/  UMOV UR11, UR12 ;  /* 0x0000000c000b7c82 */ /* 0x000fe20008000000 */
[----:B-----5:R-:W-:-:S03]  /*2f90*/  UISETP.GE.AND UP0, UPT, UR17, UR6, UPT ;  /* 0x000000061100728c */ /* 0x020fc6000bf06270 */
[----:B------:R-:W-:Y:S01]  /*2fa0*/  UMOV UR6, UR17 ;  /* 0x0000001100067c82 */ /* 0x000fe20008000000 */
[----:B------:R-:W-:Y:S06]  /*2fb0*/  BAR.SYNC.DEFER_BLOCKING 0x0 ;  /* 0x0000000000007b1d */ /* 0x000fec0000010000 */
[----:B------:R-:W-:Y:S05]  /*2fc0*/  BRA.U !UP0, `(.L_x_37) ;  /* 0xffffffd108c47547 */ /* 0x000fea000b83ffff */
.L_x_0:
[----:B------:R-:W-:-:S13]  /*2fd0*/  ISETP.GE.AND P0, PT, R32, R7, PT ;  /* 0x000000072000720c */ /* 0x000fda0003f06270 */
[----:B------:R-:W-:Y:S05]  /*2fe0*/  @P0 EXIT ;  /* 0x000000000000094d */ /* 0x000fea0003800000 */
[----:B------:R-:W0:Y:S01]  /*2ff0*/  LDC.64 R4, c[0x0][0x398] ;  /* 0x0000e600ff047b82 */ /* 0x000e220000000a00 */
[----:B------:R-:W0:Y:S01]  /*3000*/  LDCU UR5, c[0x0][0x360] ;  /* 0x00006c00ff0577ac */ /* 0x000e220008000800 */
[----:B------:R-:W0:Y:S02]  /*3010*/  LDCU UR6, c[0x0][0x3b0] ;  /* 0x00007600ff0677ac */ /* 0x000e240008000800 */
.L_x_40:
[----:B------:R-:W-:-:S05]  /*3020*/  IADD3 R7, PT, PT, R32, UR7, RZ ;  /* 0x0000000720077c10 */ /* 0x000fca000fffe0ff */
[----:B0-----:R-:W-:-:S05]  /*3030*/  IMAD.WIDE R6, R7, 0x4, R4 ;  /* 0x0000000407067825 */ /* 0x001fca00078e0204 */
[----:B------:R-:W5:Y:S01]  /*3040*/  LDG.E R0, desc[UR20][R6.64] ;  /* 0x0000001406007981 */ /* 0x000f62000c1e1900 */
[----:B------:R-:W0:Y:S01]  /*3050*/  MUFU.RCP R2, UR4 ;  /* 0x0000000400027d08 */ /* 0x000e220008001000 */
[----:B------:R-:W-:Y:S01]  /*3060*/  IMAD.U32 R3, RZ, RZ, UR4 ;  /* 0x00000004ff037e24 */ /* 0x000fe2000f8e00ff */
[----:B------:R-:W-:Y:S03]  /*3070*/  BSSY.RECONVERGENT B0, `(.L_x_38) ;  /* 0x000000c000007945 */ /* 0x000fe60003800200 */
[----:B0-----:R-:W-:-:S04]  /*3080*/  FFMA R3, R2, -R3, 1 ;  /* 0x3f80000002037423 */ /* 0x001fc80000000803 */
[----:B------:R-:W-:Y:S01]  /*3090*/  FFMA R3, R2, R3, R2 ;  /* 0x0000000302037223 */ /* 0x000fe20000000002 */
[----:B-----5:R-:W0:Y:S03]  /*30a0*/  FCHK P0, R0, UR4 ;  /* 0x0000000400007d02 */ /* 0x020e260008000000 */
[----:B------:R-:W-:-:S04]  /*30b0*/  FFMA R2, R0, R3, RZ ;  /* 0x0000000300027223 */ /* 0x000fc800000000ff */
[----:B---3--:R-:W-:-:S04]  /*30c0*/  FFMA R8, R2, -UR4, R0 ;  /* 0x8000000402087c23 */ /* 0x008fc80008000000 */
[----:B------:R-:W-:Y:S01]  /*30d0*/  FFMA R3, R3, R8, R2 ;  /* 0x0000000803037223 */ /* 0x000fe20000000002 */
[----:B0-----:R-:W-:Y:S06]  /*30e0*/  @!P0 BRA `(.L_x_39) ;  /* 0x0000000000108947 */ /* 0x001fec0003800000 */
[----:B------:R-:W-:Y:S02]  /*30f0*/  MOV R3, UR4 ;  /* 0x0000000400037c02 */ /* 0x000fe40008000f00 */
[----:B------:R-:W-:-:S07]  /*3100*/  MOV R2, 0x3120 ;  /* 0x0000312000027802 */ /* 0x000fce0000000f00 */
[----:B-12-4-:R-:W-:Y:S05]  /*3110*/  CALL.REL.NOINC `($__internal_0_$__cuda_sm3x_div_rn_noftz_f32_slowpath) ;  /* 0x0000000400347944 */ /* 0x016fea0003c00000 */
[----:B------:R-:W-:-:S07]  /*3120*/  MOV R3, R0 ;  /* 0x0000000000037202 */ /* 0x000fce0000000f00 */
.L_x_39:
[----:B------:R-:W-:Y:S05]  /*3130*/  BSYNC.RECONVERGENT B0 ;  /* 0x0000000000007941 */ /* 0x000fea0003800200 */
.L_x_38:
[----:B------:R0:W-:Y:S01]  /*3140*/  STG.E desc[UR20][R6.64], R3 ;  /* 0x0000000306007986 */ /* 0x0001e2000c101914 */
[----:B------:R-:W-:-:S04]  /*3150*/  IADD3 R32, PT, PT, R32, UR5, RZ ;  /* 0x0000000520207c10 */ /* 0x000fc8000fffe0ff */
[----:B------:R-:W-:-:S13]  /*3160*/  ISETP.GE.AND P0, PT, R32, UR6, PT ;  /* 0x0000000620007c0c */ /* 0x000fda000bf06270 */
[----:B0-----:R-:W-:Y:S05]  /*3170*/  @!P0 BRA `(.L_x_40) ;  /* 0xfffffffc00a88947 */ /* 0x001fea000383ffff */
[----:B------:R-:W-:Y:S05]  /*3180*/  EXIT ;  /* 0x000000000000794d */ /* 0x000fea0003800000 */
.L_x_22:
[----:B------:R-:W-:Y:S01]  /*3190*/  HFMA2 R12, -RZ, RZ, 0, 9.5367431640625e-07 ;  /* 0x00000010ff0c7431 */ /* 0x000fe200000001ff */
[----:B------:R-:W-:Y:S02]  /*31a0*/  MOV R13, 0x1f ;  /* 0x0000001f000d7802 */ /* 0x000fe40000000f00 */
[----:B------:R-:W-:-:S07]  /*31b0*/  MOV R11, 0xffffffff ;  /* 0xffffffff000b7802 */ /* 0x000fce0000000f00 */
[----:B012---:R-:W-:Y:S05]  /*31c0*/  WARPSYNC.COLLECTIVE R11, `(.L_x_41) ;  /* 0x000000000b087348 */ /* 0x007fea0003c00000 */
[----:B0-2---:R0:W2:Y:S02]  /*31d0*/  SHFL.BFLY P0, R9, R4, R12, R13 ;  /* 0x0c00000c04097389 */ /* 0x0050a4000000000d */
[----:B012---:R-:W-:Y:S05]  /*31e0*/  ENDCOLLECTIVE ;  /* 0x000000000000791b */ /* 0x007fea0003800000 */
.L_x_41:
[----:B------:R-:W-:Y:S02]  /*31f0*/  HFMA2 R12, -RZ, RZ, 0, 4.76837158203125e-07 ;  /* 0x00000008ff0c7431 */ /* 0x000fe400000001ff */
[----:B------:R-:W-:-:S05]  /*3200*/  IMAD.MOV.U32 R5, RZ, RZ, R9 ;  /* 0x000000ffff057224 */ /* 0x000fca00078e0009 */
[----:B------:R-:W-:-:S04]  /*3210*/  FMNMX R5, R5, R4, !PT ;  /* 0x0000000405057209 */ /* 0x000fc80007800000 */
[----:B------:R-:W-:-:S07]  /*3220*/  MOV R4, R5 ;  /* 0x0000000500047202 */ /* 0x000fce0000000f00 */
[----:B------:R-:W-:Y:S05]  /*3230*/  WARPSYNC.COLLECTIVE R11, `(.L_x_42) ;  /* 0x000000000b087348 */ /* 0x000fea0003c00000 */
[----:B------:R0:W1:Y:S02]  /*3240*/  SHFL.BFLY P0, R9, R4, R12, R13 ;  /* 0x0c00000c04097389 */ /* 0x000064000000000d */
[----:B01----:R-:W-:Y:S05]  /*3250*/  ENDCOLLECTIVE ;  /* 0x000000000000791b */ /* 0x003fea0003800000 */
.L_x_42:
[----:B------:R-:W-:Y:S01]  /*3260*/  HFMA2 R12, -RZ, RZ, 0, 2.384185791015625e-07 ;  /* 0x00000004ff0c7431 */ /* 0x000fe200000001ff */
[----:B------:R-:W-:-:S04]  /*3270*/  MOV R6, R9 ;  /* 0x0000000900067202 */ /* 0x000fc80000000f00 */
[----:B------:R-:W-:-:S04]  /*3280*/  FMNMX R6, R5, R6, !PT ;  /* 0x0000000605067209 */ /* 0x000fc80007800000 */
[----:B------:R-:W-:-:S07]  /*3290*/  MOV R4, R6 ;  /* 0x0000000600047202 */ /* 0x000fce0000000f00 */
[----:B------:R-:W-:Y:S05]  /*32a0*/  WARPSYNC.COLLECTIVE R11, `(.L_x_43) ;  /* 0x000000000b087348 */ /* 0x000fea0003c00000 */
[----:B------:R0:W1:Y:S02]  /*32b0*/  SHFL.BFLY P0, R9, R4, R12, R13 ;  /* 0x0c00000c04097389 */ /* 0x000064000000000d */
[----:B01----:R-:W-:Y:S05]  /*32c0*/  ENDCOLLECTIVE ;  /* 0x000000000000791b */ /* 0x003fea0003800000 */
.L_x_43:
[----:B------:R-:W-:Y:S01]  /*32d0*/  HFMA2 R12, -RZ, RZ, 0, 1.1920928955078125e-07 ;  /* 0x00000002ff0c7431 */ /* 0x000fe200000001ff */
[----:B------:R-:W-:-:S04]  /*32e0*/  MOV R7, R9 ;  /* 0x0000000900077202 */ /* 0x000fc80000000f00 */
[----:B------:R-:W-:-:S05]  /*32f0*/  FMNMX R7, R6, R7, !PT ;  /* 0x0000000706077209 */ /* 0x000fca0007800000 */
[----:B------:R-:W-:-:S07]  /*3300*/  IMAD.MOV.U32 R4, RZ, RZ, R7 ;  /* 0x000000ffff047224 */ /* 0x000fce00078e0007 */
[----:B------:R-:W-:Y:S05]  /*3310*/  WARPSYNC.COLLECTIVE R11, `(.L_x_44) ;  /* 0x000000000b087348 */ /* 0x000fea0003c00000 */
[----:B------:R0:W1:Y:S02]  /*3320*/  SHFL.BFLY P0, R9, R4, R12, R13 ;  /* 0x0c00000c04097389 */ /* 0x000064000000000d */
[----:B01----:R-:W-:Y:S05]  /*3330*/  ENDCOLLECTIVE ;  /* 0x000000000000791b */ /* 0x003fea0003800000 */
.L_x_44:
[----:B------:R-:W-:Y:S01]  /*3340*/  HFMA2 R12, -RZ, RZ, 0, 5.9604644775390625e-08 ;  /* 0x00000001ff0c7431 */ /* 0x000fe200000001ff */
[----:B------:R-:W-:-:S04]  /*3350*/  MOV R8, R9 ;  /* 0x0000000900087202 */ /* 0x000fc80000000f00 */
[----:B------:R-:W-:-:S04]  /*3360*/  FMNMX R8, R7, R8, !PT ;  /* 0x0000000807087209 */ /* 0x000fc80007800000 */
[----:B------:R-:W-:-:S07]  /*3370*/  MOV R4, R8 ;  /* 0x0000000800047202 */ /* 0x000fce0000000f00 */
[----:B------:R-:W-:Y:S05]  /*3380*/  WARPSYNC.COLLECTIVE R11, `(.L_x_45) ;  /* 0x000000000b087348 */ /* 0x000fea0003c00000 */
[----:B------:R0:W1:Y:S02]  /*3390*/  SHFL.BFLY P0, R9, R4, R12, R13 ;  /* 0x0c00000c04097389 */ /* 0x000064000000000d */
[----:B01----:R-:W-:Y:S05]  /*33a0*/  ENDCOLLECTIVE ;  /* 0x000000000000791b */ /* 0x003fea0003800000 */
.L_x_45:
[----:B------:R-:W-:Y:S05]  /*33b0*/  BRA `(.L_x_46) ;  /* 0xffffffe800547947 */ /* 0x000fea000383ffff */
.L_x_27:
[----:B0-----:R-:W-:Y:S01]  /*33c0*/  HFMA2 R13, -RZ, RZ, 0, 1.847743988037109375e-06 ;  /* 0x0000001fff0d7431 */ /* 0x001fe200000001ff */
[----:B------:R-:W-:Y:S01]  /*33d0*/  MOV R12, 0x10 ;  /* 0x00000010000c7802 */ /* 0x000fe20000000f00 */
[----:B------:R-:W-:-:S07]  /*33e0*/  IMAD.MOV.U32 R11, RZ, RZ, -0x1 ;  /* 0xffffffffff0b7424 */ /* 0x000fce00078e00ff */
[----:B-123--:R-:W-:Y:S05]  /*33f0*/  WARPSYNC.COLLECTIVE R11, `(.L_x_47) ;  /* 0x000000000b087348 */ /* 0x00efea0003c00000 */
[----:B---3--:R0:W3:Y:S02]  /*3400*/  SHFL.BFLY P0, R9, R4, R12, R13 ;  /* 0x0c00000c04097389 */ /* 0x0080e4000000000d */
[----:B0123--:R-:W-:Y:S05]  /*3410*/  ENDCOLLECTIVE ;  /* 0x000000000000791b */ /* 0x00ffea0003800000 */
.L_x_47:
[----:B------:R-:W-:Y:S01]  /*3420*/  HFMA2 R12, -RZ, RZ, 0, 4.76837158203125e-07 ;  /* 0x00000008ff0c7431 */ /* 0x000fe200000001ff */
[----:B------:R-:W-:-:S05]  /*3430*/  MOV R5, R9 ;  /* 0x0000000900057202 */ /* 0x000fca0000000f00 */
[----:B------:R-:W-:-:S05]  /*3440*/  FADD R5, R5, R4 ;  /* 0x0000000405057221 */ /* 0x000fca0000000000 */
[----:B------:R-:W-:-:S07]  /*3450*/  MOV R4, R5 ;  /* 0x0000000500047202 */ /* 0x000fce0000000f00 */
[----:B------:R-:W-:Y:S05]  /*3460*/  WARPSYNC.COLLECTIVE R11, `(.L_x_48) ;  /* 0x000000000b087348 */ /* 0x000fea0003c00000 */
[----:B------:R0:W1:Y:S02]  /*3470*/  SHFL.BFLY P0, R9, R4, R12, R13 ;  /* 0x0c00000c04097389 */ /* 0x000064000000000d */
[----:B01----:R-:W-:Y:S05]  /*3480*/  ENDCOLLECTIVE ;  /* 0x000000000000791b */ /* 0x003fea0003800000 */
.L_x_48:
[----:B------:R-:W-:Y:S01]  /*3490*/  HFMA2 R12, -RZ, RZ, 0, 2.384185791015625e-07 ;  /* 0x00000004ff0c7431 */ /* 0x000fe200000001ff */
[----:B------:R-:W-:-:S05]  /*34a0*/  MOV R6, R9 ;  /* 0x0000000900067202 */ /* 0x000fca0000000f00 */
[----:B------:R-:W-:-:S05]  /*34b0*/  FADD R6, R5, R6 ;  /* 0x0000000605067221 */ /* 0x000fca0000000000 */
[----:B------:R-:W-:-:S07]  /*34c0*/  MOV R4, R6 ;  /* 0x0000000600047202 */ /* 0x000fce0000000f00 */
[----:B------:R-:W-:Y:S05]  /*34d0*/  WARPSYNC.COLLECTIVE R11, `(.L_x_49) ;  /* 0x000000000b087348 */ /* 0x000fea0003c00000 */
[----:B------:R0:W1:Y:S02]  /*34e0*/  SHFL.BFLY P0, R9, R4, R12, R13 ;  /* 0x0c00000c04097389 */ /* 0x000064000000000d */
[----:B01----:R-:W-:Y:S05]  /*34f0*/  ENDCOLLECTIVE ;  /* 0x000000000000791b */ /* 0x003fea0003800000 */
.L_x_49:
[----:B------:R-:W-:Y:S02]  /*3500*/  HFMA2 R12, -RZ, RZ, 0, 1.1920928955078125e-07 ;  /* 0x00000002ff0c7431 */ /* 0x000fe400000001ff */
[----:B------:R-:W-:-:S04]  /*3510*/  IMAD.MOV.U32 R7, RZ, RZ, R9 ;  /* 0x000000ffff077224 */ /* 0x000fc800078e0009 */
[----:B------:R-:W-:-:S05]  /*3520*/  FADD R7, R6, R7 ;  /* 0x0000000706077221 */ /* 0x000fca0000000000 */
[----:B------:R-:W-:-:S07]  /*3530*/  MOV R4, R7 ;  /* 0x0000000700047202 */ /* 0x000fce0000000f00 */
[----:B------:R-:W-:Y:S05]  /*3540*/  WARPSYNC.COLLECTIVE R11, `(.L_x_50) ;  /* 0x000000000b087348 */ /* 0x000fea0003c00000 */
[----:B------:R0:W1:Y:S02]  /*3550*/  SHFL.BFLY P0, R9, R4, R12, R13 ;  /* 0x0c00000c04097389 */ /* 0x000064000000000d */
[----:B01----:R-:W-:Y:S05]  /*3560*/  ENDCOLLECTIVE ;  /* 0x000000000000791b */ /* 0x003fea0003800000 */
.L_x_50:
[----:B------:R-:W-:Y:S01]  /*3570*/  HFMA2 R12, -RZ, RZ, 0, 5.9604644775390625e-08 ;  /* 0x00000001ff0c7431 */ /* 0x000fe200000001ff */
[----:B------:R-:W-:-:S05]  /*3580*/  MOV R8, R9 ;  /* 0x0000000900087202 */ /* 0x000fca0000000f00 */
[----:B------:R-:W-:-:S05]  /*3590*/  FADD R8, R7, R8 ;  /* 0x0000000807087221 */ /* 0x000fca0000000000 */
[----:B------:R-:W-:-:S07]  /*35a0*/  MOV R4, R8 ;  /* 0x0000000800047202 */ /* 0x000fce0000000f00 */
[----:B------:R-:W-:Y:S05]  /*35b0*/  WARPSYNC.COLLECTIVE R11, `(.L_x_51) ;  /* 0x000000000b087348 */ /* 0x000fea0003c00000 */
[----:B------:R0:W1:Y:S02]  /*35c0*/  SHFL.BFLY P0, R9, R4, R12, R13 ;  /* 0x0c00000c04097389 */ /* 0x000064000000000d */
[----:B01----:R-:W-:Y:S05]  /*35d0*/  ENDCOLLECTIVE ;  /* 0x000000000000791b */ /* 0x003fea0003800000 */
.L_x_51:
[----:B------:R-:W-:Y:S05]  /*35e0*/  BRA `(.L_x_52) ;  /* 0xffffffe800f87947 */ /* 0x000fea000383ffff */
        .weak           $__internal_0_$__cuda_sm3x_div_rn_noftz_f32_slowpath
        .type           $__internal_0_$__cuda_sm3x_div_rn_noftz_f32_slowpath,@function
        .size           $__internal_0_$__cuda_sm3x_div_rn_noftz_f32_slowpath,(.L_x_559 - $__internal_0_$__cuda_sm3x_div_rn_noftz_f32_slowpath)
$__internal_0_$__cuda_sm3x_div_rn_noftz_f32_slowpath:
[----:B------:R-:W-:Y:S01]  /*35f0*/  SHF.R.U32.HI R9, RZ, 0x17, R3 ;  /* 0x00000017ff097819 */ /* 0x000fe20000011603 */
[----:B------:R-:W-:Y:S01]  /*3600*/  BSSY.RECONVERGENT B1, `(.L_x_53) ;  /* 0x0000063000017945 */ /* 0x000fe20003800200 */
[----:B------:R-:W-:Y:S02]  /*3610*/  SHF.R.U32.HI R8, RZ, 0x17, R0 ;  /* 0x00000017ff087819 */ /* 0x000fe40000011600 */
[----:B------:R-:W-:Y:S02]  /*3620*/  LOP3.LUT R9, R9, 0xff, RZ, 0xc0, !PT ;  /* 0x000000ff09097812 */ /* 0x000fe400078ec0ff */
[----:B------:R-:W-:Y:S02]  /*3630*/  LOP3.LUT R14, R8, 0xff, RZ, 0xc0, !PT ;  /* 0x000000ff080e7812 */ /* 0x000fe400078ec0ff */
[----:B------:R-:W-:Y:S02]  /*3640*/  IADD3 R12, PT, PT, R9, -0x1, RZ ;  /* 0xffffffff090c7810 */ /* 0x000fe40007ffe0ff */
[----:B------:R-:W-:Y:S01]  /*3650*/  MOV R10, R0 ;  /* 0x00000000000a7202 */ /* 0x000fe20000000f00 */
[----:B------:R-:W-:Y:S01]  /*3660*/  VIADD R11, R14, 0xffffffff ;  /* 0xffffffff0e0b7836 */ /* 0x000fe20000000000 */
[----:B------:R-:W-:-:S04]  /*3670*/  ISETP.GT.U32.AND P0, PT, R12, 0xfd, PT ;  /* 0x000000fd0c00780c */ /* 0x000fc80003f04070 */
[----:B------:R-:W-:-:S13]  /*3680*/  ISETP.GT.U32.OR P0, PT, R11, 0xfd, P0 ;  /* 0x000000fd0b00780c */ /* 0x000fda0000704470 */
[----:B------:R-:W-:Y:S01]  /*3690*/  @!P0 MOV R8, RZ ;  /* 0x000000ff00088202 */ /* 0x000fe20000000f00 */
[----:B------:R-:W-:Y:S06]  /*36a0*/  @!P0 BRA `(.L_x_54) ;  /* 0x00000000005c8947 */ /* 0x000fec0003800000 */
[----:B------:R-:W-:Y:S02]  /*36b0*/  FSETP.GTU.FTZ.AND P1, PT, |R3|, +INF , PT ;  /* 0x7f8000000300780b */ /* 0x000fe40003f3c200 */
[----:B------:R-:W-:-:S04]  /*36c0*/  FSETP.GTU.FTZ.AND P0, PT, |R0|, +INF , PT ;  /* 0x7f8000000000780b */ /* 0x000fc80003f1c200 */
[----:B------:R-:W-:-:S13]  /*36d0*/  PLOP3.LUT P0, PT, P0, P1, PT, 0xf8, 0x8f ;  /* 0x00000000008f781c */ /* 0x000fda0000703f70 */
[----:B------:R-:W-:Y:S05]  /*36e0*/  @P0 BRA `(.L_x_55) ;  /* 0x00000004004c0947 */ /* 0x000fea0003800000 */
[----:B------:R-:W-:-:S13]  /*36f0*/  LOP3.LUT P0, RZ, R3, 0x7fffffff, R10, 0xc8, !PT ;  /* 0x7fffffff03ff7812 */ /* 0x000fda000780c80a */
[----:B------:R-:W-:Y:S05]  /*3700*/  @!P0 BRA `(.L_x_56) ;  /* 0x00000004003c8947 */ /* 0x000fea0003800000 */
[C---:B------:R-:W-:Y:S02]  /*3710*/  FSETP.NEU.FTZ.AND P2, PT, |R0|.reuse, +INF , PT ;  /* 0x7f8000000000780b */ /* 0x040fe40003f5d200 */
[----:B------:R-:W-:Y:S02]  /*3720*/  FSETP.NEU.FTZ.AND P1, PT, |R3|, +INF , PT ;  /* 0x7f8000000300780b */ /* 0x000fe40003f3d200 */
[----:B------:R-:W-:-:S11]  /*3730*/  FSETP.NEU.FTZ.AND P0, PT, |R0|, +INF , PT ;  /* 0x7f8000000000780b */ /* 0x000fd60003f1d200 */
[----:B------:R-:W-:Y:S05]  /*3740*/  @!P1 BRA !P2, `(.L_x_56) ;  /* 0x00000004002c9947 */ /* 0x000fea0005000000 */
[----:B------:R-:W-:-:S04]  /*3750*/  LOP3.LUT P2, RZ, R10, 0x7fffffff, RZ, 0xc0, !PT ;  /* 0x7fffffff0aff7812 */ /* 0x000fc8000784c0ff */
[----:B------:R-:W-:-:S13]  /*3760*/  PLOP3.LUT P1, PT, P1, P2, PT, 0x2f, 0xf2 ;  /* 0x0000000000f2781c */ /* 0x000fda0000f24577 */
[----:B------:R-:W-:Y:S05]  /*3770*/  @P1 BRA `(.L_x_57) ;  /* 0x0000000400181947 */ /* 0x000fea0003800000 */
[----:B------:R-:W-:-:S04]  /*3780*/  LOP3.LUT P1, RZ, R3, 0x7fffffff, RZ, 0xc0, !PT ;  /* 0x7fffffff03ff7812 */ /* 0x000fc8000782c0ff */
[----:B------:R-:W-:-:S13]  /*3790*/  PLOP3.LUT P0, PT, P0, P1, PT, 0x2f, 0xf2 ;  /* 0x0000000000f2781c */ /* 0x000fda0000702577 */
[----:B------:R-:W-:Y:S05]  /*37a0*/  @P0 BRA `(.L_x_58) ;  /* 0x0000000400000947 */ /* 0x000fea0003800000 */
[----:B------:R-:W-:Y:S02]  /*37b0*/  ISETP.GE.AND P0, PT, R11, RZ, PT ;  /* 0x000000ff0b00720c */ /* 0x000fe40003f06270 */
[----:B------:R-:W-:-:S11]  /*37c0*/  ISETP.GE.AND P1, PT, R12, RZ, PT ;  /* 0x000000ff0c00720c */ /* 0x000fd60003f26270 */
[----:B------:R-:W-:Y:S01]  /*37d0*/  @P0 MOV R8, RZ ;  /* 0x000000ff00080202 */ /* 0x000fe20000000f00 */
[----:B------:R-:W-:Y:S01]  /*37e0*/  @!P0 FFMA R10, R0, 1.84467440737095516160e+19, RZ ;  /* 0x5f800000000a8823 */ /* 0x000fe200000000ff */
[----:B------:R-:W-:Y:S01]  /*37f0*/  @!P0 MOV R8, 0xffffffc0 ;  /* 0xffffffc000088802 */ /* 0x000fe20000000f00 */
[----:B------:R-:W-:-:S03]  /*3800*/  @!P1 FFMA R3, R3, 1.84467440737095516160e+19, RZ ;  /* 0x5f80000003039823 */ /* 0x000fc600000000ff */
[----:B------:R-:W-:-:S07]  /*3810*/  @!P1 IADD3 R8, PT, PT, R8, 0x40, RZ ;  /* 0x0000004008089810 */ /* 0x000fce0007ffe0ff */
.L_x_54:
[----:B------:R-:W-:Y:S01]  /*3820*/  LEA R0, R9, 0xc0800000, 0x17 ;  /* 0xc080000009007811 */ /* 0x000fe200078eb8ff */
[----:B------:R-:W-:Y:S03]  /*3830*/  BSSY.RECONVERGENT B2, `(.L_x_59) ;  /* 0x0000036000027945 */ /* 0x000fe60003800200 */
[----:B------:R-:W-:Y:S02]  /*3840*/  IADD3 R11, PT, PT, -R0, R3, RZ ;  /* 0x00000003000b7210 */ /* 0x000fe40007ffe1ff */
[----:B------:R-:W-:Y:S02]  /*3850*/  IADD3 R3, PT, PT, R14, -0x7f, RZ ;  /* 0xffffff810e037810 */ /* 0x000fe40007ffe0ff */
[----:B------:R-:W0:Y:S01]  /*3860*/  MUFU.RCP R12, R11 ;  /* 0x0000000b000c7308 */ /* 0x000e220000001000 */
[----:B------:R-:W-:Y:S01]  /*3870*/  FADD.FTZ R13, -R11, -RZ ;  /* 0x800000ff0b0d7221 */ /* 0x000fe20000010100 */
[C---:B------:R-:W-:Y:S01]  /*3880*/  IADD3 R9, PT, PT, R3.reuse, 0x7f, -R9 ;  /* 0x0000007f03097810 */ /* 0x040fe20007ffe809 */
[----:B------:R-:W-:-:S04]  /*3890*/  IMAD R0, R3, -0x800000, R10 ;  /* 0xff80000003007824 */ /* 0x000fc800078e020a */
[----:B------:R-:W-:Y:S02]  /*38a0*/  IMAD.IADD R9, R9, 0x1, R8 ;  /* 0x0000000109097824 */ /* 0x000fe400078e0208 */
[----:B0-----:R-:W-:-:S04]  /*38b0*/  FFMA R15, R12, R13, 1 ;  /* 0x3f8000000c0f7423 */ /* 0x001fc8000000000d */
[----:B------:R-:W-:-:S04]  /*38c0*/  FFMA R17, R12, R15, R12 ;  /* 0x0000000f0c117223 */ /* 0x000fc8000000000c */
[----:B------:R-:W-:-:S04]  /*38d0*/  FFMA R10, R0, R17, RZ ;  /* 0x00000011000a7223 */ /* 0x000fc800000000ff */
[----:B------:R-:W-:-:S04]  /*38e0*/  FFMA R15, R13, R10, R0 ;  /* 0x0000000a0d0f7223 */ /* 0x000fc80000000000 */
[----:B------:R-:W-:-:S04]  /*38f0*/  FFMA R10, R17, R15, R10 ;  /* 0x0000000f110a7223 */ /* 0x000fc8000000000a */
[----:B------:R-:W-:-:S04]  /*3900*/  FFMA R13, R13, R10, R0 ;  /* 0x0000000a0d0d7223 */ /* 0x000fc80000000000 */
[----:B------:R-:W-:-:S05]  /*3910*/  FFMA R0, R17, R13, R10 ;  /* 0x0000000d11007223 */ /* 0x000fca000000000a */
[----:B------:R-:W-:-:S04]  /*3920*/  SHF.R.U32.HI R3, RZ, 0x17, R0 ;  /* 0x00000017ff037819 */ /* 0x000fc80000011600 */
[----:B------:R-:W-:-:S04]  /*3930*/  LOP3.LUT R3, R3, 0xff, RZ, 0xc0, !PT ;  /* 0x000000ff03037812 */ /* 0x000fc800078ec0ff */
[----:B------:R-:W-:-:S04]  /*3940*/  IADD3 R11, PT, PT, R3, R9, RZ ;  /* 0x00000009030b7210 */ /* 0x000fc80007ffe0ff */
[----:B------:R-:W-:-:S04]  /*3950*/  IADD3 R3, PT, PT, R11, -0x1, RZ ;  /* 0xffffffff0b037810 */ /* 0x000fc80007ffe0ff */
[----:B------:R-:W-:-:S13]  /*3960*/  ISETP.GE.U32.AND P0, PT, R3, 0xfe, PT ;  /* 0x000000fe0300780c */ /* 0x000fda0003f06070 */
[----:B------:R-:W-:Y:S05]  /*3970*/  @!P0 BRA `(.L_x_60) ;  /* 0x0000000000808947 */ /* 0x000fea0003800000 */
[----:B------:R-:W-:-:S13]  /*3980*/  ISETP.GT.AND P0, PT, R11, 0xfe, PT ;  /* 0x000000fe0b00780c */ /* 0x000fda0003f04270 */
[----:B------:R-:W-:Y:S05]  /*3990*/  @P0 BRA `(.L_x_61) ;  /* 0x00000000006c0947 */ /* 0x000fea0003800000 */
[----:B------:R-:W-:-:S13]  /*39a0*/  ISETP.GE.AND P0, PT, R11, 0x1, PT ;  /* 0x000000010b00780c */ /* 0x000fda0003f06270 */
[----:B------:R-:W-:Y:S05]  /*39b0*/  @P0 BRA `(.L_x_62) ;  /* 0x0000000000740947 */ /* 0x000fea0003800000 */
[----:B------:R-:W-:Y:S02]  /*39c0*/  ISETP.GE.AND P0, PT, R11, -0x18, PT ;  /* 0xffffffe80b00780c */ /* 0x000fe40003f06270 */
[----:B------:R-:W-:-:S11]  /*39d0*/  LOP3.LUT R0, R0, 0x80000000, RZ, 0xc0, !PT ;  /* 0x8000000000007812 */ /* 0x000fd600078ec0ff */
[----:B------:R-:W-:Y:S05]  /*39e0*/  @!P0 BRA `(.L_x_62) ;  /* 0x0000000000688947 */ /* 0x000fea0003800000 */
[CCC-:B------:R-:W-:Y:S01]  /*39f0*/  FFMA.RZ R3, R17.reuse, R13.reuse, R10.reuse ;  /* 0x0000000d11037223 */ /* 0x1c0fe2000000c00a */
[-CC-:B------:R-:W-:Y:S01]  /*3a00*/  FFMA.RM R8, R17, R13.reuse, R10.reuse ;  /* 0x0000000d11087223 */ /* 0x180fe2000000400a */
[C---:B------:R-:W-:Y:S02]  /*3a10*/  ISETP.NE.AND P2, PT, R11.reuse, RZ, PT ;  /* 0x000000ff0b00720c */ /* 0x040fe40003f45270 */
[----:B------:R-:W-:Y:S02]  /*3a20*/  ISETP.NE.AND P1, PT, R11, RZ, PT ;  /* 0x000000ff0b00720c */ /* 0x000fe40003f25270 */
[----:B------:R-:W-:Y:S01]  /*3a30*/  LOP3.LUT R9, R3, 0x7fffff, RZ, 0xc0, !PT ;  /* 0x007fffff03097812 */ /* 0x000fe200078ec0ff */
[----:B------:R-:W-:Y:S01]  /*3a40*/  FFMA.RP R3, R17, R13, R10 ;  /* 0x0000000d11037223 */ /* 0x000fe2000000800a */
[----:B------:R-:W-:Y:S02]  /*3a50*/  IADD3 R10, PT, PT, R11, 0x20, RZ ;  /* 0x000000200b0a7810 */ /* 0x000fe40007ffe0ff */
[----:B------:R-:W-:-:S02]  /*3a60*/  LOP3.LUT R9, R9, 0x800000, RZ, 0xfc, !PT ;  /* 0x0080000009097812 */ /* 0x000fc400078efcff */
[----:B------:R-:W-:Y:S02]  /*3a70*/  IADD3 R11, PT, PT, -R11, RZ, RZ ;  /* 0x000000ff0b0b7210 */ /* 0x000fe40007ffe1ff */
[----:B------:R-:W-:Y:S02]  /*3a80*/  SHF.L.U32 R10, R9, R10, RZ ;  /* 0x0000000a090a7219 */ /* 0x000fe400000006ff */
[----:B------:R-:W-:Y:S02]  /*3a90*/  FSETP.NEU.FTZ.AND P0, PT, R3, R8, PT ;  /* 0x000000080300720b */ /* 0x000fe40003f1d000 */
[----:B------:R-:W-:Y:S02]  /*3aa0*/  SEL R8, R11, RZ, P2 ;  /* 0x000000ff0b087207 */ /* 0x000fe40001000000 */
[----:B------:R-:W-:Y:S02]  /*3ab0*/  ISETP.NE.AND P1, PT, R10, RZ, P1 ;  /* 0x000000ff0a00720c */ /* 0x000fe40000f25270 */
[----:B------:R-:W-:-:S02]  /*3ac0*/  SHF.R.U32.HI R8, RZ, R8, R9 ;  /* 0x00000008ff087219 */ /* 0x000fc40000011609 */
[----:B------:R-:W-:Y:S02]  /*3ad0*/  PLOP3.LUT P0, PT, P0, P1, PT, 0xf8, 0x8f ;  /* 0x00000000008f781c */ /* 0x000fe40000703f70 */
[----:B------:R-:W-:Y:S02]  /*3ae0*/  SHF.R.U32.HI R10, RZ, 0x1, R8 ;  /* 0x00000001ff0a7819 */ /* 0x000fe40000011608 */
[----:B------:R-:W-:-:S04]  /*3af0*/  SEL R3, RZ, 0x1, !P0 ;  /* 0x00000001ff037807 */ /* 0x000fc80004000000 */
[----:B------:R-:W-:-:S04]  /*3b00*/  LOP3.LUT R3, R3, 0x1, R10, 0xf8, !PT ;  /* 0x0000000103037812 */ /* 0x000fc800078ef80a */
[----:B------:R-:W-:-:S04]  /*3b10*/  LOP3.LUT R3, R3, R8, RZ, 0xc0, !PT ;  /* 0x0000000803037212 */ /* 0x000fc800078ec0ff */
[----:B------:R-:W-:-:S04]  /*3b20*/  IADD3 R3, PT, PT, R10, R3, RZ ;  /* 0x000000030a037210 */ /* 0x000fc80007ffe0ff */
[----:B------:R-:W-:Y:S01]  /*3b30*/  LOP3.LUT R0, R3, R0, RZ, 0xfc, !PT ;  /* 0x0000000003007212 */ /* 0x000fe200078efcff */
[----:B------:R-:W-:Y:S06]  /*3b40*/  BRA `(.L_x_62) ;  /* 0x0000000000107947 */ /* 0x000fec0003800000 */
.L_x_61:
[----:B------:R-:W-:-:S04]  /*3b50*/  LOP3.LUT R0, R0, 0x80000000, RZ, 0xc0, !PT ;  /* 0x8000000000007812 */ /* 0x000fc800078ec0ff */
[----:B------:R-:W-:Y:S01]  /*3b60*/  LOP3.LUT R0, R0, 0x7f800000, RZ, 0xfc, !PT ;  /* 0x7f80000000007812 */ /* 0x000fe200078efcff */
[----:B------:R-:W-:Y:S06]  /*3b70*/  BRA `(.L_x_62) ;  /* 0x0000000000047947 */ /* 0x000fec0003800000 */
.L_x_60:
[----:B------:R-:W-:-:S07]  /*3b80*/  LEA R0, R9, R0, 0x17 ;  /* 0x0000000009007211 */ /* 0x000fce00078eb8ff */
.L_x_62:
[----:B------:R-:W-:Y:S05]  /*3b90*/  BSYNC.RECONVERGENT B2 ;  /* 0x0000000000027941 */ /* 0x000fea0003800200 */
.L_x_59:
[----:B------:R-:W-:Y:S05]  /*3ba0*/  BRA `(.L_x_63) ;  /* 0x0000000000207947 */ /* 0x000fea0003800000 */
.L_x_58:
[----:B------:R-:W-:-:S04]  /*3bb0*/  LOP3.LUT R0, R3, 0x80000000, R10, 0x48, !PT ;  /* 0x8000000003007812 */ /* 0x000fc800078e480a */
[----:B------:R-:W-:Y:S01]  /*3bc0*/  LOP3.LUT R0, R0, 0x7f800000, RZ, 0xfc, !PT ;  /* 0x7f80000000007812 */ /* 0x000fe200078efcff */
[----:B------:R-:W-:Y:S06]  /*3bd0*/  BRA `(.L_x_63) ;  /* 0x0000000000147947 */ /* 0x000fec0003800000 */
.L_x_57:
[----:B------:R-:W-:Y:S01]  /*3be0*/  LOP3.LUT R0, R3, 0x80000000, R10, 0x48, !PT ;  /* 0x8000000003007812 */ /* 0x000fe200078e480a */
[----:B------:R-:W-:Y:S06]  /*3bf0*/  BRA `(.L_x_63) ;  /* 0x00000000000c7947 */ /* 0x000fec0003800000 */
.L_x_56:
[----:B------:R-:W0:Y:S01]  /*3c00*/  MUFU.RSQ R0, -QNAN ;  /* 0xffc0000000007908 */ /* 0x000e220000001400 */
[----:B------:R-:W-:Y:S05]  /*3c10*/  BRA `(.L_x_63) ;  /* 0x0000000000047947 */ /* 0x000fea0003800000 */
.L_x_55:
[----:B------:R-:W-:-:S07]  /*3c20*/  FADD.FTZ R0, R0, R3 ;  /* 0x0000000300007221 */ /* 0x000fce0000010000 */
.L_x_63:
[----:B------:R-:W-:Y:S05]  /*3c30*/  BSYNC.RECONVERGENT B1 ;  /* 0x0000000000017941 */ /* 0x000fea0003800200 */
.L_x_53:
[----:B------:R-:W-:-:S04]  /*3c40*/  HFMA2 R3, -RZ, RZ, 0, 0 ;  /* 0x00000000ff037431 */ /* 0x000fc800000001ff */
[----:B0-----:R-:W-:Y:S05]  /*3c50*/  RET.REL.NODEC R2 `(_Z28attention_fwd_kernel_no_ropeILi64EEvPKfS1_S1_Pfiiiiif) ;  /* 0xffffffc002e87950 */ /* 0x001fea0003c3ffff */
.L_x_64:
[----:B------:R-:W-:-:S00]  /*3c60*/  BRA `(.L_x_64) ;  /* 0xfffffffc00fc7947 */ /* 0x000fc0000383ffff */
[----:B------:R-:W-:-:S00]  /*3c70*/  NOP ;  /* 0x0000000000007918 */ /* 0x000fc00000000000 */
        /* <DEDUP_REMOVED lines=8> */
.L_x_559:


//--------------------- .text._Z11rope_kernelPKfPfS0_S0_ii --------------------------
	.section	.text._Z11rope_kernelPKfPfS0_S0_ii,"ax",@progbits
	.align	128
        .global         _Z11rope_kernelPKfPfS0_S0_ii
        .type           _Z11rope_kernelPKfPfS0_S0_ii,@function
        .size           _Z11rope_kernelPKfPfS0_S0_ii,(.L_x_568 - _Z11rope_kernelPKfPfS0_S0_ii)
        .other          _Z11rope_kernelPKfPfS0_S0_ii,@"STO_CUDA_ENTRY STV_DEFAULT"
_Z11rope_kernelPKfPfS0_S0_ii:
.text._Z11rope_kernelPKfPfS0_S0_ii:
[----:B------:R-:W-:Y:S08]  /*0000*/  LDC R1, c[0x0][0x37c] ;  /* 0x0000df00ff017b82 */ /* 0x000ff00000000800 */
[----:B------:R-:W0:Y:S08]  /*0010*/  S2UR UR5, SR_CTAID.X ;  /* 0x00000000000579c3 */ /* 0x000e300000002500 */
[----:B------:R-:W0:Y:S02]  /*0020*/  LDC R0, c[0x0][0x3a0] ;  /* 0x0000e800ff007b82 */ /* 0x000e240000000800 */
[----:B0-----:R-:W-:-:S13]  /*0030*/  ISETP.LE.AND P0, PT, R0, UR5, PT ;  /* 0x0000000500007c0c */ /* 0x001fda000bf03270 */
[----:B------:R-:W-:Y:S05]  /*0040*/  @P0 EXIT ;  /* 0x000000000000094d */ /* 0x000fea0003800000 */
[----:B------:R-:W0:Y:S01]  /*0050*/  S2R R15, SR_TID.X ;  /* 0x00000000000f7919 */ /* 0x000e220000002100 */
[----:B------:R-:W1:Y:S02]  /*0060*/  LDC R0, c[0x0][0x3a4] ;  /* 0x0000e900ff007b82 */ /* 0x000e640000000800 */
[----:B-1----:R-:W-:Y:S02]  /*0070*/  LOP3.LUT P0, RZ, R0, 0x3, RZ, 0xc0, !PT ;  /* 0x0000000300ff7812 */ /* 0x002fe4000780c0ff */
[----:B0-----:R-:W-:-:S04]  /*0080*/  SHF.L.U32 R15, R15, 0x2, RZ ;  /* 0x000000020f0f7819 */ /* 0x001fc800000006ff */
[----:B------:R-:W-:-:S13]  /*0090*/  ISETP.GE.OR P0, PT, R15, R0, P0 ;  /* 0x000000000f00720c */ /* 0x000fda0000706670 */
[----:B------:R-:W-:Y:S05]  /*00a0*/  @P0 EXIT ;  /* 0x000000000000094d */ /* 0x000fea0003800000 */
[----:B------:R-:W0:Y:S01]  /*00b0*/  LDC R14, c[0x0][0x360] ;  /* 0x0000d800ff0e7b82 */ /* 0x000e220000000800 */
[----:B------:R-:W1:Y:S01]  /*00c0*/  LDCU.64 UR6, c[0x0][0x358] ;  /* 0x00006b00ff0677ac */ /* 0x000e620008000a00 */
[----:B------:R-:W-:-:S06]  /*00d0*/  ULOP3.LUT UR4, UR5, 0x3f, URZ, 0xc0, !UPT ;  /* 0x0000003f05047892 */ /* 0x000fcc000f8ec0ff */
[----:B------:R-:W2:Y:S08]  /*00e0*/  LDC.64 R2, c[0x0][0x390] ;  /* 0x0000e400ff027b82 */ /* 0x000eb00000000a00 */
[----:B------:R-:W3:Y:S08]  /*00f0*/  LDC.64 R8, c[0x0][0x398] ;  /* 0x0000e600ff087b82 */ /* 0x000ef00000000a00 */
[----:B------:R-:W4:Y:S08]  /*0100*/  LDC.64 R10, c[0x0][0x380] ;  /* 0x0000e000ff0a7b82 */ /* 0x000f300000000a00 */
[----:B-1----:R-:W0:Y:S02]  /*0110*/  LDC.64 R12, c[0x0][0x388] ;  /* 0x0000e200ff0c7b82 */ /* 0x002e240000000a00 */
.L_x_65:
[C-C-:B------:R-:W-:Y:S02]  /*0120*/  IMAD R19, R0.reuse, UR4, R15.reuse ;  /* 0x0000000400137c24 */ /* 0x140fe4000f8e020f */
[----:B------:R-:W-:Y:S02]  /*0130*/  IMAD R21, R0, UR5, R15 ;  /* 0x0000000500157c24 */ /* 0x000fe4000f8e020f */
[----:B-1-3--:R-:W-:-:S04]  /*0140*/  IMAD.WIDE R16, R19, 0x4, R8 ;  /* 0x0000000413107825 */ /* 0x00afc800078e0208 */
[----:B----4-:R-:W-:Y:S01]  /*0150*/  IMAD.WIDE R22, R21, 0x4, R10 ;  /* 0x0000000415167825 */ /* 0x010fe200078e020a */
[----:B------:R-:W3:Y:S03]  /*0160*/  LDG.E.CONSTANT R25, desc[UR6][R16.64] ;  /* 0x0000000610197981 */ /* 0x000ee6000c1e9900 */
[----:B--2---:R-:W-:Y:S01]  /*0170*/  IMAD.WIDE R18, R19, 0x4, R2 ;  /* 0x0000000413127825 */ /* 0x004fe200078e0202 */
[----:B------:R-:W3:Y:S04]  /*0180*/  LDG.E.128.CONSTANT R4, desc[UR6][R22.64] ;  /* 0x0000000616047981 */ /* 0x000ee8000c1e9d00 */
[----:B------:R0:W2:Y:S04]  /*0190*/  LDG.E.CONSTANT R26, desc[UR6][R16.64+0x8] ;  /* 0x00000806101a7981 */ /* 0x0000a8000c1e9900 */
[----:B------:R-:W4:Y:S04]  /*01a0*/  LDG.E.CONSTANT R20, desc[UR6][R18.64] ;  /* 0x0000000612147981 */ /* 0x000f28000c1e9900 */
[----:B------:R-:W5:Y:S01]  /*01b0*/  LDG.E.CONSTANT R24, desc[UR6][R18.64+0x8] ;  /* 0x0000080612187981 */ /* 0x000f62000c1e9900 */
[----:B0-----:R-:W-:Y:S01]  /*01c0*/  IMAD.WIDE R16, R21, 0x4, R12 ;  /* 0x0000000415107825 */ /* 0x001fe200078e020c */
[----:B------:R-:W-:-:S04]  /*01d0*/  LEA R15, R14, R15, 0x2 ;  /* 0x0000000f0e0f7211 */ /* 0x000fc800078e10ff */
[----:B------:R-:W-:Y:S01]  /*01e0*/  ISETP.GE.AND P0, PT, R15, R0, PT ;  /* 0x000000000f00720c */ /* 0x000fe20003f06270 */
[-C--:B---3--:R-:W-:Y:S01]  /*01f0*/  FMUL R27, R5, R25.reuse ;  /* 0x00000019051b7220 */ /* 0x088fe20000400000 */
[----:B------:R-:W-:Y:S01]  /*0200*/  FMUL R28, R4, R25 ;  /* 0x00000019041c7220 */ /* 0x000fe20000400000 */
[-C--:B--2---:R-:W-:Y:S01]  /*0210*/  FMUL R25, R7, R26.reuse ;  /* 0x0000001a07197220 */ /* 0x084fe20000400000 */
[----:B------:R-:W-:Y:S01]  /*0220*/  FMUL R26, R6, R26 ;  /* 0x0000001a061a7220 */ /* 0x000fe20000400000 */
[-C--:B----4-:R-:W-:Y:S01]  /*0230*/  FFMA R4, R4, R20.reuse, -R27 ;  /* 0x0000001404047223 */ /* 0x090fe2000000081b */
[----:B------:R-:W-:Y:S01]  /*0240*/  FFMA R5, R5, R20, R28 ;  /* 0x0000001405057223 */ /* 0x000fe2000000001c */
[-C--:B-----5:R-:W-:Y:S01]  /*0250*/  FFMA R6, R6, R24.reuse, -R25 ;  /* 0x0000001806067223 */ /* 0x0a0fe20000000819 */
[----:B------:R-:W-:-:S05]  /*0260*/  FFMA R7, R7, R24, R26 ;  /* 0x0000001807077223 */ /* 0x000fca000000001a */
[----:B------:R1:W-:Y:S01]  /*0270*/  STG.E.128 desc[UR6][R16.64], R4 ;  /* 0x0000000410007986 */ /* 0x0003e2000c101d06 */
[----:B------:R-:W-:Y:S05]  /*0280*/  @!P0 BRA `(.L_x_65) ;  /* 0xfffffffc00a48947 */ /* 0x000fea000383ffff */
[----:B------:R-:W-:Y:S05]  /*0290*/  EXIT ;  /* 0x000000000000794d */ /* 0x000fea0003800000 */
.L_x_66:
        /* <DEDUP_REMOVED lines=14> */
.L_x_568:


//--------------------- .text._Z31attention_fwd_kernel_rope_fusedILi64EEvPKfS1_S1_PfS1_S1_iiiiif --------------------------
	.section	.text._Z31attention_fwd_kernel_rope_fusedILi64EEvPKfS1_S1_PfS1_S1_iiiiif,"ax",@progbits
	.align	128
        .global         _Z31attention_fwd_kernel_rope_fusedILi64EEvPKfS1_S1_PfS1_S1_iiiiif
        .type           _Z31attention_fwd_kernel_rope_fusedILi64EEvPKfS1_S1_PfS1_S1_iiiiif,@function
        .size           _Z31attention_fwd_kernel_rope_fusedILi64EEvPKfS1_S1_PfS1_S1_iiiiif,(.L_x_560 - _Z31attention_fwd_kernel_rope_fusedILi64EEvPKfS1_S1_PfS1_S1_iiiiif)
        .other          _Z31attention_fwd_kernel_rope_fusedILi64EEvPKfS1_S1_PfS1_S1_iiiiif,@"STO_CUDA_ENTRY STV_DEFAULT"
_Z31attention_fwd_kernel_rope_fusedILi64EEvPKfS1_S1_PfS1_S1_iiiiif:
.text._Z31attention_fwd_kernel_rope_fusedILi64EEvPKfS1_S1_PfS1_S1_iiiiif:
        /* <DEDUP_REMOVED lines=9> */
[----:B------:R-:W-:Y:S01]  /*0090*/  BSSY.RECONVERGENT B0, `(.L_x_67) ;  /* 0x0000050000007945 */ /* 0x000fe20003800200 */
[----:B------:R-:W3:Y:S01]  /*00a0*/  LDCU UR8, c[0x0][0x3bc] ;  /* 0x00007780ff0877ac */ /* 0x000ee20008000800 */
[----:B------:R-:W4:Y:S01]  /*00b0*/  LDCU.64 UR18, c[0x0][0x358] ;  /* 0x00006b00ff1277ac */ /* 0x000f220008000a00 */
[----:B0-----:R-:W-:-:S04]  /*00c0*/  MOV R4, UR5 ;  /* 0x0000000500047c02 */ /* 0x001fc80008000f00 */
[C---:B------:R-:W-:Y:S02]  /*00d0*/  R2UR UR5, R4.reuse ;  /* 0x00000000040572ca */ /* 0x040fe400000e0000 */
[----:B------:R-:W-:Y:S01]  /*00e0*/  LOP3.LUT P0, R16, R4, 0x3, RZ, 0xc0, !PT ;  /* 0x0000000304107812 */ /* 0x000fe2000780c0ff */
[----:B-1----:R-:W-:-:S10]  /*00f0*/  UIMAD UR7, UR4, UR7, UR6 ;  /* 0x00000007040772a4 */ /* 0x002fd4000f8e0206 */
[----:B---3--:R-:W-:-:S04]  /*0100*/  UIMAD UR8, UR5, UR8, URZ ;  /* 0x00000008050872a4 */ /* 0x008fc8000f8e02ff */
[----:B------:R-:W-:Y:S01]  /*0110*/  UIMAD UR8, UR8, UR4, URZ ;  /* 0x00000004080872a4 */ /* 0x000fe2000f8e02ff */
[----:B--2-4-:R-:W-:Y:S11]  /*0120*/  @!P0 BRA `(.L_x_68) ;  /* 0x0000000000948947 */ /* 0x014ff60003800000 */
[----:B------:R-:W-:Y:S01]  /*0130*/  ISETP.GE.AND P0, PT, R17, R4, PT ;  /* 0x000000041100720c */ /* 0x000fe20003f06270 */
[----:B------:R-:W0:-:S12]  /*0140*/  LDCU UR4, c[0x0][0x3c0] ;  /* 0x00007800ff0477ac */ /* 0x000e180008000800 */
[----:B------:R-:W-:Y:S05]  /*0150*/  @P0 BRA `(.L_x_69) ;  /* 0x00000004000c0947 */ /* 0x000fea0003800000 */
[----:B------:R-:W1:Y:S01]  /*0160*/  S2R R4, SR_CgaCtaId ;  /* 0x0000000000047919 */ /* 0x000e620000008800 */
[----:B------:R-:W2:Y:S01]  /*0170*/  LDC R0, c[0x0][0x360] ;  /* 0x0000d800ff007b82 */ /* 0x000ea20000000800 */
[----:B------:R-:W-:Y:S01]  /*0180*/  MOV R5, 0x400 ;  /* 0x0000040000057802 */ /* 0x000fe20000000f00 */
[----:B------:R-:W-:Y:S01]  /*0190*/  BSSY.RECONVERGENT B1, `(.L_x_70) ;  /* 0x000001d000017945 */ /* 0x000fe20003800200 */
[----:B------:R-:W-:-:S05]  /*01a0*/  MOV R11, R17 ;  /* 0x00000011000b7202 */ /* 0x000fca0000000f00 */
[----:B------:R-:W3:Y:S08]  /*01b0*/  LDC.64 R2, c[0x0][0x3a0] ;  /* 0x0000e800ff027b82 */ /* 0x000ef00000000a00 */
[----:B------:R-:W4:Y:S08]  /*01c0*/  LDC.64 R6, c[0x0][0x3a8] ;  /* 0x0000ea00ff067b82 */ /* 0x000f300000000a00 */
[----:B------:R-:W0:Y:S01]  /*01d0*/  LDC.64 R8, c[0x0][0x380] ;  /* 0x0000e000ff087b82 */ /* 0x000e220000000a00 */
[----:B-1----:R-:W-:-:S07]  /*01e0*/  LEA R5, R4, R5, 0x18 ;  /* 0x0000000504057211 */ /* 0x002fce00078ec0ff */
.L_x_71:
[----:B------:R-:W-:Y:S02]  /*01f0*/  LEA.HI R10, R11, R11, RZ, 0x1 ;  /* 0x0000000b0b0a7211 */ /* 0x000fe400078f08ff */
[----:B0-----:R-:W-:Y:S02]  /*0200*/  MOV R4, UR4 ;  /* 0x0000000400047c02 */ /* 0x001fe40008000f00 */
[----:B------:R-:W-:-:S05]  /*0210*/  LOP3.LUT R13, R10, 0xfffffffe, RZ, 0xc0, !PT ;  /* 0xfffffffe0a0d7812 */ /* 0x000fca00078ec0ff */
[C-C-:B------:R-:W-:Y:S02]  /*0220*/  IMAD R21, R4.reuse, UR6, R13.reuse ;  /* 0x0000000604157c24 */ /* 0x140fe4000f8e020d */
[----:B------:R-:W-:Y:S02]  /*0230*/  IMAD R15, R4, UR7, R13 ;  /* 0x00000007040f7c24 */ /* 0x000fe4000f8e020d */
[----:B----4-:R-:W-:-:S04]  /*0240*/  IMAD.WIDE R18, R21, 0x4, R6 ;  /* 0x0000000415127825 */ /* 0x010fc800078e0206 */
[----:B------:R-:W-:Y:S02]  /*0250*/  IMAD.WIDE R14, R15, 0x4, R8 ;  /* 0x000000040f0e7825 */ /* 0x000fe400078e0208 */
[----:B------:R-:W4:Y:S02]  /*0260*/  LDG.E.CONSTANT R18, desc[UR18][R18.64] ;  /* 0x0000001212127981 */ /* 0x000f24000c1e9900 */
[----:B---3--:R-:W-:Y:S02]  /*0270*/  IMAD.WIDE R12, R21, 0x4, R2 ;  /* 0x00000004150c7825 */ /* 0x008fe400078e0202 */
[----:B------:R-:W4:Y:S04]  /*0280*/  LDG.E.CONSTANT R23, desc[UR18][R14.64+0x4] ;  /* 0x000004120e177981 */ /* 0x000f28000c1e9900 */
[----:B------:R-:W3:Y:S04]  /*0290*/  LDG.E.CONSTANT R21, desc[UR18][R14.64] ;  /* 0x000000120e157981 */ /* 0x000ee8000c1e9900 */
[----:B------:R-:W5:Y:S01]  /*02a0*/  LDG.E.CONSTANT R12, desc[UR18][R12.64] ;  /* 0x000000120c0c7981 */ /* 0x000f62000c1e9900 */
[----:B------:R-:W-:-:S04]  /*02b0*/  LOP3.LUT R10, R11, 0x1, RZ, 0xc0, !PT ;  /* 0x000000010b0a7812 */ /* 0x000fc800078ec0ff */
[----:B------:R-:W-:-:S13]  /*02c0*/  ISETP.NE.U32.AND P0, PT, R10, 0x1, PT ;  /* 0x000000010a00780c */ /* 0x000fda0003f05070 */
[-C--:B----4-:R-:W-:Y:S01]  /*02d0*/  @P0 FMUL R10, R23, R18.reuse ;  /* 0x00000012170a0220 */ /* 0x090fe20000400000 */
[----:B---3--:R-:W-:-:S03]  /*02e0*/  @!P0 FMUL R20, R21, R18 ;  /* 0x0000001215148220 */ /* 0x008fc60000400000 */
[-C--:B-----5:R-:W-:Y:S01]  /*02f0*/  @P0 FFMA R10, R21, R12.reuse, -R10 ;  /* 0x0000000c150a0223 */ /* 0x0a0fe2000000080a */
[----:B------:R-:W-:Y:S01]  /*0300*/  LEA R21, R11, R5, 0x2 ;  /* 0x000000050b157211 */ /* 0x000fe200078e10ff */
[----:B------:R-:W-:Y:S01]  /*0310*/  @!P0 FFMA R10, R23, R12, R20 ;  /* 0x0000000c170a8223 */ /* 0x000fe20000000014 */
[----:B--2---:R-:W-:-:S04]  /*0320*/  IADD3 R11, PT, PT, R0, R11, RZ ;  /* 0x0000000b000b7210 */ /* 0x004fc80007ffe0ff */
[----:B------:R1:W-:Y:S01]  /*0330*/  STS [R21+0x180], R10 ;  /* 0x0001800a15007388 */ /* 0x0003e20000000800 */
[----:B------:R-:W-:-:S13]  /*0340*/  ISETP.GE.AND P0, PT, R11, R4, PT ;  /* 0x000000040b00720c */ /* 0x000fda0003f06270 */
[----:B-1----:R-:W-:Y:S05]  /*0350*/  @!P0 BRA `(.L_x_71) ;  /* 0xfffffffc00a48947 */ /* 0x002fea000383ffff */
[----:B------:R-:W-:Y:S05]  /*0360*/  BSYNC.RECONVERGENT B1 ;  /* 0x0000000000017941 */ /* 0x000fea0003800200 */
.L_x_70:
[----:B------:R-:W-:Y:S05]  /*0370*/  BRA `(.L_x_69) ;  /* 0x0000000000847947 */ /* 0x000fea0003800000 */
.L_x_68:
[----:B------:R-:W-:-:S04]  /*0380*/  SHF.L.U32 R19, R17, 0x2, RZ ;  /* 0x0000000211137819 */ /* 0x000fc800000006ff */
[----:B------:R-:W-:-:S13]  /*0390*/  ISETP.GE.AND P0, PT, R19, R4, PT ;  /* 0x000000041300720c */ /* 0x000fda0003f06270 */
[----:B------:R-:W-:Y:S05]  /*03a0*/  @P0 BRA `(.L_x_69) ;  /* 0x0000000000780947 */ /* 0x000fea0003800000 */
[----:B------:R-:W0:Y:S01]  /*03b0*/  S2R R8, SR_CgaCtaId ;  /* 0x0000000000087919 */ /* 0x000e220000008800 */
[----:B------:R-:W1:Y:S01]  /*03c0*/  LDC R0, c[0x0][0x360] ;  /* 0x0000d800ff007b82 */ /* 0x000e620000000800 */
[----:B------:R-:W-:-:S07]  /*03d0*/  MOV R5, 0x400 ;  /* 0x0000040000057802 */ /* 0x000fce0000000f00 */
[----:B------:R-:W2:Y:S08]  /*03e0*/  LDC.64 R2, c[0x0][0x3a0] ;  /* 0x0000e800ff027b82 */ /* 0x000eb00000000a00 */
[----:B------:R-:W3:Y:S08]  /*03f0*/  LDC.64 R6, c[0x0][0x3a8] ;  /* 0x0000ea00ff067b82 */ /* 0x000ef00000000a00 */
[----:B------:R-:W4:Y:S01]  /*0400*/  LDC.64 R12, c[0x0][0x380] ;  /* 0x0000e000ff0c7b82 */ /* 0x000f220000000a00 */
[----:B0-----:R-:W-:-:S07]  /*0410*/  LEA R5, R8, R5, 0x18 ;  /* 0x0000000508057211 */ /* 0x001fce00078ec0ff */
.L_x_72:
[C-C-:B------:R-:W-:Y:S02]  /*0420*/  IMAD R21, R4.reuse, UR6, R19.reuse ;  /* 0x0000000604157c24 */ /* 0x140fe4000f8e0213 */
[----:B------:R-:W-:Y:S02]  /*0430*/  IMAD R23, R4, UR7, R19 ;  /* 0x0000000704177c24 */ /* 0x000fe4000f8e0213 */
[----:B0--3--:R-:W-:-:S04]  /*0440*/  IMAD.WIDE R14, R21, 0x4, R6 ;  /* 0x00000004150e7825 */ /* 0x009fc800078e0206 */
[----:B----4-:R-:W-:Y:S01]  /*0450*/  IMAD.WIDE R22, R23, 0x4, R12 ;  /* 0x0000000417167825 */ /* 0x010fe200078e020c */
[----:B------:R-:W3:Y:S03]  /*0460*/  LDG.E.CONSTANT R26, desc[UR18][R14.64+0x8] ;  /* 0x000008120e1a7981 */ /* 0x000ee6000c1e9900 */
[----:B--2---:R-:W-:Y:S01]  /*0470*/  IMAD.WIDE R20, R21, 0x4, R2 ;  /* 0x0000000415147825 */ /* 0x004fe200078e0202 */
[----:B------:R-:W3:Y:S04]  /*0480*/  LDG.E.128.CONSTANT R8, desc[UR18][R22.64] ;  /* 0x0000001216087981 */ /* 0x000ee8000c1e9d00 */
[----:B------:R0:W2:Y:S04]  /*0490*/  LDG.E.CONSTANT R25, desc[UR18][R14.64] ;  /* 0x000000120e197981 */ /* 0x0000a8000c1e9900 */
[----:B------:R-:W4:Y:S04]  /*04a0*/  LDG.E.CONSTANT R24, desc[UR18][R20.64+0x8] ;  /* 0x0000081214187981 */ /* 0x000f28000c1e9900 */
[----:B------:R-:W5:Y:S01]  /*04b0*/  LDG.E.CONSTANT R18, desc[UR18][R20.64] ;  /* 0x0000001214127981 */ /* 0x000f62000c1e9900 */
[----:B0-----:R-:W-:-:S02]  /*04c0*/  LEA R14, R19, R5, 0x2 ;  /* 0x00000005130e7211 */ /* 0x001fc400078e10ff */
[----:B-1----:R-:W-:-:S04]  /*04d0*/  LEA R19, R0, R19, 0x2 ;  /* 0x0000001300137211 */ /* 0x002fc800078e10ff */
        /* <DEDUP_REMOVED lines=9> */
[----:B------:R0:W-:Y:S01]  /*0570*/  STS.128 [R14+0x180], R8 ;  /* 0x000180080e007388 */ /* 0x0001e20000000c00 */
[----:B------:R-:W-:Y:S05]  /*0580*/  @!P0 BRA `(.L_x_72) ;  /* 0xfffffffc00a48947 */ /* 0x000fea000383ffff */
.L_x_69:
[----:B0-----:R-:W-:Y:S05]  /*0590*/  BSYNC.RECONVERGENT B0 ;  /* 0x0000000000007941 */ /* 0x001fea0003800200 */
.L_x_67:
[----:B------:R-:W0:Y:S02]  /*05a0*/  LDCU UR4, c[0x0][0x3bc] ;  /* 0x00007780ff0477ac */ /* 0x000e240008000800 */
[----:B0-----:R-:W-:-:S03]  /*05b0*/  UISETP.GE.AND UP0, UPT, UR4, 0x1, UPT ;  /* 0x000000010400788c */ /* 0x001fc6000bf06270 */
[----:B------:R-:W-:Y:S01]  /*05c0*/  UMOV UR4, URZ ;  /* 0x000000ff00047c82 */ /* 0x000fe20008000000 */
[----:B------:R-:W-:Y:S06]  /*05d0*/  BAR.SYNC.DEFER_BLOCKING 0x0 ;  /* 0x0000000000007b1d */ /* 0x000fec0000010000 */
[----:B------:R-:W-:Y:S05]  /*05e0*/  BRA.U !UP0, `(.L_x_73) ;  /* 0x00000031085c7547 */ /* 0x000fea000b800000 */
[----:B------:R-:W0:Y:S01]  /*05f0*/  LDCU.64 UR10, c[0x0][0x388] ;  /* 0x00007100ff0a77ac */ /* 0x000e220008000a00 */
[----:B------:R-:W-:Y:S02]  /*0600*/  ISETP.NE.AND P0, PT, R16, RZ, PT ;  /* 0x000000ff1000720c */ /* 0x000fe40003f05270 */
[----:B------:R-:W-:Y:S01]  /*0610*/  IADD3 R0, PT, PT, R4, -0x1, RZ ;  /* 0xffffffff04007810 */ /* 0x000fe20007ffe0ff */
[----:B------:R-:W1:Y:S01]  /*0620*/  LDCU.64 UR4, c[0x0][0x3a8] ;  /* 0x00007500ff0477ac */ /* 0x000e620008000a00 */
[----:B------:R-:W-:Y:S01]  /*0630*/  LOP3.LUT R2, R17, 0x1f, RZ, 0xc0, !PT ;  /* 0x0000001f11027812 */ /* 0x000fe200078ec0ff */
[----:B------:R-:W2:Y:S01]  /*0640*/  LDCU UR21, c[0x0][0x360] ;  /* 0x00006c00ff1577ac */ /* 0x000ea20008000800 */
[----:B------:R-:W-:Y:S01]  /*0650*/  UMOV UR13, 0xff800000 ;  /* 0xff800000000d7882 */ /* 0x000fe20000000000 */
[----:B------:R-:W-:Y:S01]  /*0660*/  UMOV UR6, URZ ;  /* 0x000000ff00067c82 */ /* 0x000fe20008000000 */
[----:B0-----:R-:W-:Y:S02]  /*0670*/  UIADD3 UR9, UP0, UPT, UR10, 0x10, URZ ;  /* 0x000000100a097890 */ /* 0x001fe4000ff1e0ff */
[----:B-1----:R-:W-:-:S02]  /*0680*/  UIADD3 UR10, UP1, UPT, UR4, 0x10, URZ ;  /* 0x00000010040a7890 */ /* 0x002fc4000ff3e0ff */
[----:B------:R-:W-:Y:S02]  /*0690*/  UIADD3.X UR11, UPT, UPT, URZ, UR11, URZ, UP0, !UPT ;  /* 0x0000000bff0b7290 */ /* 0x000fe400087fe4ff */
[----:B------:R-:W-:Y:S01]  /*06a0*/  UIADD3.X UR12, UPT, UPT, URZ, UR5, URZ, UP1, !UPT ;  /* 0x00000005ff0c7290 */ /* 0x000fe20008ffe4ff */
[----:B------:R-:W-:Y:S02]  /*06b0*/  UMOV UR4, URZ ;  /* 0x000000ff00047c82 */ /* 0x000fe40008000000 */
[----:B--2---:R-:W-:-:S09]  /*06c0*/  UMOV UR5, URZ ;  /* 0x000000ff00057c82 */ /* 0x004fd20008000000 */
.L_x_119:
[----:B0-----:R-:W0:Y:S01]  /*06d0*/  LDCU UR15, c[0x0][0x3bc] ;  /* 0x00007780ff0f77ac */ /* 0x001e220008000800 */
[----:B------:R-:W-:Y:S01]  /*06e0*/  BSSY.RECONVERGENT B0, `(.L_x_74) ;  /* 0x00001b9000007945 */ /* 0x000fe20003800200 */
[----:B------:R-:W-:Y:S01]  /*06f0*/  UIADD3 UR14, UPT, UPT, UR6, 0x40, URZ ;  /* 0x00000040060e7890 */ /* 0x000fe2000fffe0ff */
[----:B------:R-:W1:Y:S01]  /*0700*/  LDCU UR24, c[0x0][0x3bc] ;  /* 0x00007780ff1877ac */ /* 0x000e620008000800 */
[----:B--2---:R-:W2:Y:S01]  /*0710*/  LDCU UR22, c[0x0][0x3c4] ;  /* 0x00007880ff1677ac */ /* 0x004ea20008000800 */
[----:B------:R-:W3:Y:S01]  /*0720*/  LDCU UR23, c[0x0][0x3c4] ;  /* 0x00007880ff1777ac */ /* 0x000ee20008000800 */
[----:B0-----:R-:W-:-:S04]  /*0730*/  UISETP.LT.AND UP0, UPT, UR14, UR15, UPT ;  /* 0x0000000f0e00728c */ /* 0x001fc8000bf01270 */
[----:B------:R-:W-:-:S04]  /*0740*/  USEL UR14, UR14, UR15, UP0 ;  /* 0x0000000f0e0e7287 */ /* 0x000fc80008000000 */
[----:B------:R-:W-:-:S06]  /*0750*/  UIADD3 UR15, UPT, UPT, UR14, -UR6, URZ ;  /* 0x800000060e0f7290 */ /* 0x000fcc000fffe0ff */
[----:B------:R-:W-:-:S13]  /*0760*/  ISETP.GE.AND P1, PT, R17, UR15, PT ;  /* 0x0000000f11007c0c */ /* 0x000fda000bf26270 */
[----:B-123--:R-:W-:Y:S05]  /*0770*/  @P1 BRA `(.L_x_75) ;  /* 0x0000001800bc1947 */ /* 0x00efea0003800000 */
[----:B------:R-:W-:Y:S05]  /*0780*/  @P0 BRA `(.L_x_76) ;  /* 0x0000000c00c00947 */ /* 0x000fea0003800000 */
[----:B------:R-:W0:Y:S02]  /*0790*/  LDCU UR14, c[0x0][0x3c0] ;  /* 0x00007800ff0e77ac */ /* 0x000e240008000800 */
[----:B0-----:R-:W-:-:S09]  /*07a0*/  UISETP.GT.AND UP0, UPT, UR14, URZ, UPT ;  /* 0x000000ff0e00728c */ /* 0x001fd2000bf04270 */
[----:B------:R-:W-:Y:S05]  /*07b0*/  BRA.U UP0, `(.L_x_77) ;  /* 0x0000000100347547 */ /* 0x000fea000b800000 */
[----:B------:R-:W0:Y:S01]  /*07c0*/  S2R R5, SR_CgaCtaId ;  /* 0x0000000000057919 */ /* 0x000e220000008800 */
[----:B------:R-:W-:Y:S01]  /*07d0*/  MOV R4, 0x400 ;  /* 0x0000040000047802 */ /* 0x000fe20000000f00 */
[----:B------:R-:W-:Y:S01]  /*07e0*/  BSSY.RECONVERGENT B1, `(.L_x_78) ;  /* 0x0000009000017945 */ /* 0x000fe20003800200 */
[----:B------:R-:W-:Y:S02]  /*07f0*/  MOV R3, R17 ;  /* 0x0000001100037202 */ /* 0x000fe40000000f00 */
[----:B0-----:R-:W-:-:S07]  /*0800*/  LEA R6, R5, R4, 0x18 ;  /* 0x0000000405067211 */ /* 0x001fce00078ec0ff */
.L_x_79:
[----:B------:R-:W-:Y:S01]  /*0810*/  FMUL R5, RZ, UR22 ;  /* 0x00000016ff057c20 */ /* 0x000fe20008400000 */
[C---:B------:R-:W-:Y:S02]  /*0820*/  LEA R4, R3.reuse, R6, 0x2 ;  /* 0x0000000603047211 */ /* 0x040fe400078e10ff */
[----:B------:R-:W-:-:S03]  /*0830*/  IADD3 R3, PT, PT, R3, UR21, RZ ;  /* 0x0000001503037c10 */ /* 0x000fc6000fffe0ff */
[----:B------:R0:W-:Y:S01]  /*0840*/  STS [R4], R5 ;  /* 0x0000000504007388 */ /* 0x0001e20000000800 */
[----:B------:R-:W-:-:S13]  /*0850*/  ISETP.GE.AND P1, PT, R3, UR15, PT ;  /* 0x0000000f03007c0c */ /* 0x000fda000bf26270 */
[----:B0-----:R-:W-:Y:S05]  /*0860*/  @!P1 BRA `(.L_x_79) ;  /* 0xfffffffc00e89947 */ /* 0x001fea000383ffff */
[----:B------:R-:W-:Y:S05]  /*0870*/  BSYNC.RECONVERGENT B1 ;  /* 0x0000000000017941 */ /* 0x000fea0003800200 */
.L_x_78:
[----:B------:R-:W-:Y:S05]  /*0880*/  BRA `(.L_x_75) ;  /* 0x0000001800787947 */ /* 0x000fea0003800000 */
.L_x_77:
[----:B------:R-:W-:Y:S01]  /*0890*/  BSSY.RECONVERGENT B1, `(.L_x_80) ;  /* 0x00000de000017945 */ /* 0x000fe20003800200 */
[----:B------:R-:W-:-:S07]  /*08a0*/  MOV R3, R17 ;  /* 0x0000001100037202 */ /* 0x000fce0000000f00 */
.L_x_88:
[----:B0-----:R-:W0:Y:S01]  /*08b0*/  LDC R19, c[0x0][0x3c0] ;  /* 0x0000f000ff137b82 */ /* 0x001e220000000800 */
[C---:B------:R-:W-:Y:S01]  /*08c0*/  ISETP.GE.U32.AND P2, PT, R0.reuse, 0xc, PT ;  /* 0x0000000c0000780c */ /* 0x040fe20003f46070 */
[----:B------:R-:W-:Y:S01]  /*08d0*/  BSSY.RECONVERGENT B2, `(.L_x_81) ;  /* 0x0000069000027945 */ /* 0x000fe20003800200 */
[----:B------:R-:W-:Y:S01]  /*08e0*/  LEA.HI R4, R0, 0x1, RZ, 0x1e ;  /* 0x0000000100047811 */ /* 0x000fe200078ff0ff */
[----:B------:R-:W-:Y:S01]  /*08f0*/  HFMA2 R16, -RZ, RZ, 0, 0 ;  /* 0x00000000ff107431 */ /* 0x000fe200000001ff */
[----:B------:R-:W-:Y:S02]  /*0900*/  MOV R18, RZ ;  /* 0x000000ff00127202 */ /* 0x000fe40000000f00 */
[----:B------:R-:W-:-:S07]  /*0910*/  LOP3.LUT P1, RZ, R4, 0x3, RZ, 0xc0, !PT ;  /* 0x0000000304ff7812 */ /* 0x000fce000782c0ff */
[----:B------:R-:W-:Y:S06]  /*0920*/  @!P2 BRA `(.L_x_82) ;  /* 0x00000004008ca947 */ /* 0x000fec0003800000 */
[----:B------:R-:W-:Y:S02]  /*0930*/  MOV R16, RZ ;  /* 0x000000ff00107202 */ /* 0x000fe40000000f00 */
[----:B------:R-:W-:Y:S02]  /*0940*/  MOV R18, RZ ;  /* 0x000000ff00127202 */ /* 0x000fe40000000f00 */
[----:B------:R-:W-:-:S07]  /*0950*/  MOV R20, RZ ;  /* 0x000000ff00147202 */ /* 0x000fce0000000f00 */
.L_x_83:
[----:B------:R-:W1:Y:S01]  /*0960*/  LDC.64 R30, c[0x0][0x3a8] ;  /* 0x0000ea00ff1e7b82 */ /* 0x000e620000000a00 */
[----:B------:R-:W-:-:S05]  /*0970*/  IADD3 R4, PT, PT, R3, UR6, RZ ;  /* 0x0000000603047c10 */ /* 0x000fca000fffe0ff */
[CC--:B0-----:R-:W-:Y:S02]  /*0980*/  IMAD R5, R4.reuse, R19.reuse, UR8 ;  /* 0x0000000804057e24 */ /* 0x0c1fe4000f8e0213 */
[----:B------:R-:W0:Y:S01]  /*0990*/  LDC.64 R14, c[0x0][0x388] ;  /* 0x0000e200ff0e7b82 */ /* 0x000e220000000a00 */
[----:B------:R-:W-:Y:S02]  /*09a0*/  IMAD R7, R4, R19, R18 ;  /* 0x0000001304077224 */ /* 0x000fe400078e0212 */
[----:B------:R-:W-:-:S05]  /*09b0*/  IADD3 R5, PT, PT, R5, R18, RZ ;  /* 0x0000001205057210 */ /* 0x000fca0007ffe0ff */
[----:B------:R-:W2:Y:S01]  /*09c0*/  LDC.64 R32, c[0x0][0x3a0] ;  /* 0x0000e800ff207b82 */ /* 0x000ea20000000a00 */
[----:B-1----:R-:W-:-:S05]  /*09d0*/  IMAD.WIDE R30, R7, 0x4, R30 ;  /* 0x00000004071e7825 */ /* 0x002fca00078e021e */
[----:B------:R-:W3:Y:S01]  /*09e0*/  LDG.E.CONSTANT R13, desc[UR18][R30.64+0x8] ;  /* 0x000008121e0d7981 */ /* 0x000ee2000c1e9900 */
[----:B0-----:R-:W-:Y:S01]  /*09f0*/  IMAD.WIDE R14, R5, 0x4, R14 ;  /* 0x00000004050e7825 */ /* 0x001fe200078e020e */
[----:B------:R-:W0:Y:S02]  /*0a00*/  S2UR UR16, SR_CgaCtaId ;  /* 0x00000000001079c3 */ /* 0x000e240000008800 */
[----:B------:R-:W4:Y:S04]  /*0a10*/  LDG.E.CONSTANT R5, desc[UR18][R30.64] ;  /* 0x000000121e057981 */ /* 0x000f28000c1e9900 */
[----:B------:R-:W4:Y:S01]  /*0a20*/  LDG.E.128.CONSTANT R8, desc[UR18][R14.64] ;  /* 0x000000120e087981 */ /* 0x000f22000c1e9d00 */
[----:B--2---:R-:W-:Y:S01]  /*0a30*/  IMAD.WIDE R32, R7, 0x4, R32 ;  /* 0x0000000407207825 */ /* 0x004fe200078e0220 */
[----:B------:R-:W-:-:S02]  /*0a40*/  UMOV UR14, 0x400 ;  /* 0x00000400000e7882 */ /* 0x000fc40000000000 */
[----:B------:R-:W2:Y:S04]  /*0a50*/  LDG.E.CONSTANT R27, desc[UR18][R30.64+0x30] ;  /* 0x000030121e1b7981 */ /* 0x000ea8000c1e9900 */
[----:B------:R-:W5:Y:S04]  /*0a60*/  LDG.E.CONSTANT R4, desc[UR18][R32.64] ;  /* 0x0000001220047981 */ /* 0x000f68000c1e9900 */
[----:B------:R-:W2:Y:S04]  /*0a70*/  LDG.E.CONSTANT R12, desc[UR18][R32.64+0x8] ;  /* 0x00000812200c7981 */ /* 0x000ea8000c1e9900 */
[----:B------:R-:W2:Y:S01]  /*0a80*/  LDG.E.CONSTANT R22, desc[UR18][R32.64+0x18] ;  /* 0x0000181220167981 */ /* 0x000ea2000c1e9900 */
[----:B0-----:R-:W-:-:S03]  /*0a90*/  ULEA UR14, UR16, UR14, 0x18 ;  /* 0x0000000e100e7291 */ /* 0x001fc6000f8ec0ff */
[----:B------:R-:W2:Y:S04]  /*0aa0*/  LDG.E.CONSTANT R24, desc[UR18][R32.64+0x28] ;  /* 0x0000281220187981 */ /* 0x000ea8000c1e9900 */
[----:B------:R-:W2:Y:S01]  /*0ab0*/  LDG.E.CONSTANT R25, desc[UR18][R32.64+0x30] ;  /* 0x0000301220197981 */ /* 0x000ea2000c1e9900 */
[----:B------:R-:W-:-:S03]  /*0ac0*/  LEA R21, R18, UR14, 0x2 ;  /* 0x0000000e12157c11 */ /* 0x000fc6000f8e10ff */
[----:B------:R-:W2:Y:S04]  /*0ad0*/  LDG.E.CONSTANT R28, desc[UR18][R30.64+0x38] ;  /* 0x000038121e1c7981 */ /* 0x000ea8000c1e9900 */
[----:B------:R-:W2:Y:S01]  /*0ae0*/  LDG.E.CONSTANT R26, desc[UR18][R32.64+0x38] ;  /* 0x00003812201a7981 */ /* 0x000ea2000c1e9900 */
[-C--:B----4-:R-:W-:Y:S01]  /*0af0*/  FMUL R23, R9, R5.reuse ;  /* 0x0000000509177220 */ /* 0x090fe20000400000 */
[----:B------:R-:W-:-:S03]  /*0b00*/  FMUL R6, R8, R5 ;  /* 0x0000000508067220 */ /* 0x000fc60000400000 */
[-C--:B-----5:R-:W-:Y:S01]  /*0b10*/  FFMA R23, R8, R4.reuse, -R23 ;  /* 0x0000000408177223 */ /* 0x0a0fe20000000817 */
[----:B------:R-:W-:Y:S02]  /*0b20*/  FFMA R8, R9, R4, R6 ;  /* 0x0000000409087223 */ /* 0x000fe40000000006 */
[----:B------:R-:W0:Y:S02]  /*0b30*/  LDS.128 R4, [R21+0x180] ;  /* 0x0001800015047984 */ /* 0x000e240000000c00 */
[----:B0-----:R-:W-:Y:S01]  /*0b40*/  FMUL R9, R5, R8 ;  /* 0x0000000805097220 */ /* 0x001fe20000400000 */
[CC--:B---3--:R-:W-:Y:S01]  /*0b50*/  FMUL R5, R11.reuse, R13.reuse ;  /* 0x0000000d0b057220 */ /* 0x0c8fe20000400000 */
[----:B------:R-:W-:Y:S02]  /*0b60*/  FMUL R8, R10, R13 ;  /* 0x0000000d0a087220 */ /* 0x000fe40000400000 */
[----:B------:R-:W-:Y:S01]  /*0b70*/  FFMA R23, R4, R23, R9 ;  /* 0x0000001704177223 */ /* 0x000fe20000000009 */
[-C--:B--2---:R-:W-:Y:S01]  /*0b80*/  FFMA R5, R10, R12.reuse, -R5 ;  /* 0x0000000c0a057223 */ /* 0x084fe20000000805 */
[----:B------:R-:W-:Y:S01]  /*0b90*/  FFMA R12, R11, R12, R8 ;  /* 0x0000000c0b0c7223 */ /* 0x000fe20000000008 */
[----:B------:R-:W2:Y:S04]  /*0ba0*/  LDG.E.CONSTANT R4, desc[UR18][R30.64+0x10] ;  /* 0x000010121e047981 */ /* 0x000ea8000c1e9900 */
[----:B------:R-:W2:Y:S01]  /*0bb0*/  LDG.E.128.CONSTANT R8, desc[UR18][R14.64+0x10] ;  /* 0x000010120e087981 */ /* 0x000ea2000c1e9d00 */
[----:B------:R-:W-:-:S03]  /*0bc0*/  FFMA R6, R6, R5, R23 ;  /* 0x0000000506067223 */ /* 0x000fc60000000017 */
[----:B------:R-:W3:Y:S04]  /*0bd0*/  LDG.E.CONSTANT R23, desc[UR18][R32.64+0x10] ;  /* 0x0000101220177981 */ /* 0x000ee8000c1e9900 */
[----:B------:R-:W4:Y:S01]  /*0be0*/  LDG.E.CONSTANT R13, desc[UR18][R30.64+0x18] ;  /* 0x000018121e0d7981 */ /* 0x000f22000c1e9900 */
[-C--:B--2---:R-:W-:Y:S01]  /*0bf0*/  FMUL R5, R9, R4.reuse ;  /* 0x0000000409057220 */ /* 0x084fe20000400000 */
[----:B------:R-:W-:-:S03]  /*0c00*/  FMUL R4, R8, R4 ;  /* 0x0000000408047220 */ /* 0x000fc60000400000 */
[-C--:B---3--:R-:W-:Y:S01]  /*0c10*/  FFMA R5, R8, R23.reuse, -R5 ;  /* 0x0000001708057223 */ /* 0x088fe20000000805 */
[----:B------:R-:W-:Y:S01]  /*0c20*/  FFMA R4, R9, R23, R4 ;  /* 0x0000001709047223 */ /* 0x000fe20000000004 */
[-C--:B----4-:R-:W-:Y:S01]  /*0c30*/  FMUL R9, R11, R13.reuse ;  /* 0x0000000d0b097220 */ /* 0x090fe20000400000 */
[----:B------:R-:W-:-:S03]  /*0c40*/  FMUL R8, R10, R13 ;  /* 0x0000000d0a087220 */ /* 0x000fc60000400000 */
[-C--:B------:R-:W-:Y:S01]  /*0c50*/  FFMA R13, R10, R22.reuse, -R9 ;  /* 0x000000160a0d7223 */ /* 0x080fe20000000809 */
[----:B------:R-:W-:Y:S02]  /*0c60*/  FFMA R22, R11, R22, R8 ;  /* 0x000000160b167223 */ /* 0x000fe40000000008 */
[----:B------:R-:W0:Y:S01]  /*0c70*/  LDS.128 R8, [R21+0x190] ;  /* 0x0001900015087984 */ /* 0x000e220000000c00 */
[----:B------:R-:W-:-:S03]  /*0c80*/  FFMA R23, R7, R12, R6 ;  /* 0x0000000c07177223 */ /* 0x000fc60000000006 */
[----:B------:R-:W2:Y:S01]  /*0c90*/  LDG.E.CONSTANT R12, desc[UR18][R30.64+0x20] ;  /* 0x000020121e0c7981 */ /* 0x000ea2000c1e9900 */
[----:B0-----:R-:W-:-:S04]  /*0ca0*/  FMUL R9, R9, R4 ;  /* 0x0000000409097220 */ /* 0x001fc80000400000 */
[----:B------:R-:W-:Y:S02]  /*0cb0*/  FFMA R5, R8, R5, R9 ;  /* 0x0000000508057223 */ /* 0x000fe40000000009 */
[----:B------:R-:W3:Y:S02]  /*0cc0*/  LDG.E.CONSTANT R8, desc[UR18][R32.64+0x20] ;  /* 0x0000201220087981 */ /* 0x000ee4000c1e9900 */
[----:B------:R-:W-:Y:S02]  /*0cd0*/  FFMA R10, R10, R13, R5 ;  /* 0x0000000d0a0a7223 */ /* 0x000fe40000000005 */
[----:B------:R-:W2:Y:S04]  /*0ce0*/  LDG.E.128.CONSTANT R4, desc[UR18][R14.64+0x20] ;  /* 0x000020120e047981 */ /* 0x000ea8000c1e9d00 */
[----:B------:R-:W4:Y:S01]  /*0cf0*/  LDG.E.CONSTANT R9, desc[UR18][R30.64+0x28] ;  /* 0x000028121e097981 */ /* 0x000f22000c1e9900 */
[----:B------:R-:W-:Y:S01]  /*0d00*/  FFMA R22, R11, R22, R10 ;  /* 0x000000160b167223 */ /* 0x000fe2000000000a */
[-C--:B--2---:R-:W-:Y:S01]  /*0d10*/  FMUL R13, R5, R12.reuse ;  /* 0x0000000c050d7220 */ /* 0x084fe20000400000 */
[----:B------:R-:W-:-:S03]  /*0d20*/  FMUL R12, R4, R12 ;  /* 0x0000000c040c7220 */ /* 0x000fc60000400000 */
[-C--:B---3--:R-:W-:Y:S01]  /*0d30*/  FFMA R13, R4, R8.reuse, -R13 ;  /* 0x00000008040d7223 */ /* 0x088fe2000000080d */
[-C--:B----4-:R-:W-:Y:S01]  /*0d40*/  FMUL R29, R7, R9.reuse ;  /* 0x00000009071d7220 */ /* 0x090fe20000400000 */
[C---:B------:R-:W-:Y:S01]  /*0d50*/  FMUL R4, R6.reuse, R9 ;  /* 0x0000000906047220 */ /* 0x040fe20000400000 */
[----:B------:R-:W-:Y:S02]  /*0d60*/  FFMA R8, R5, R8, R12 ;  /* 0x0000000805087223 */ /* 0x000fe4000000000c */
[-C--:B------:R-:W-:Y:S01]  /*0d70*/  FFMA R29, R6, R24.reuse, -R29 ;  /* 0x00000018061d7223 */ /* 0x080fe2000000081d */
[----:B------:R-:W-:Y:S02]  /*0d80*/  FFMA R24, R7, R24, R4 ;  /* 0x0000001807187223 */ /* 0x000fe40000000004 */
[----:B------:R-:W0:Y:S02]  /*0d90*/  LDS.128 R4, [R21+0x1a0] ;  /* 0x0001a00015047984 */ /* 0x000e240000000c00 */
[----:B0-----:R-:W-:-:S02]  /*0da0*/  FMUL R5, R5, R8 ;  /* 0x0000000805057220 */ /* 0x001fc40000400000 */
[----:B------:R0:W2:Y:S02]  /*0db0*/  LDG.E.128.CONSTANT R8, desc[UR18][R14.64+0x30] ;  /* 0x000030120e087981 */ /* 0x0000a4000c1e9d00 */
[----:B------:R-:W-:Y:S02]  /*0dc0*/  FFMA R5, R4, R13, R5 ;  /* 0x0000000d04057223 */ /* 0x000fe40000000005 */
[----:B0-----:R-:W0:Y:S01]  /*0dd0*/  LDS.128 R12, [R21+0x1b0] ;  /* 0x0001b000150c7984 */ /* 0x001e220000000c00 */
[----:B------:R-:W-:Y:S01]  /*0de0*/  IADD3 R20, PT, PT, R20, 0x4, RZ ;  /* 0x0000000414147810 */ /* 0x000fe20007ffe0ff */
[----:B------:R-:W-:Y:S01]  /*0df0*/  FFMA R6, R6, R29, R5 ;  /* 0x0000001d06067223 */ /* 0x000fe20000000005 */
[----:B------:R-:W-:-:S03]  /*0e00*/  FADD R23, R23, R16 ;  /* 0x0000001017177221 */ /* 0x000fc60000000000 */
[----:B------:R-:W-:Y:S01]  /*0e10*/  FFMA R7, R7, R24, R6 ;  /* 0x0000001807077223 */ /* 0x000fe20000000006 */
[----:B------:R-:W-:-:S04]  /*0e20*/  FADD R22, R23, R22 ;  /* 0x0000001617167221 */ /* 0x000fc80000000000 */
[----:B------:R-:W-:Y:S01]  /*0e30*/  FADD R7, R22, R7 ;  /* 0x0000000716077221 */ /* 0x000fe20000000000 */
[----:B------:R-:W-:Y:S01]  /*0e40*/  IADD3 R18, PT, PT, R18, 0x10, RZ ;  /* 0x0000001012127810 */ /* 0x000fe20007ffe0ff */
[----:B--2---:R-:W-:-:S04]  /*0e50*/  FMUL R4, R8, R27 ;  /* 0x0000001b08047220 */ /* 0x004fc80000400000 */
[----:B------:R-:W-:-:S04]  /*0e60*/  FFMA R4, R9, R25, R4 ;  /* 0x0000001909047223 */ /* 0x000fc80000000004 */
[----:B0-----:R-:W-:Y:S01]  /*0e70*/  FMUL R13, R13, R4 ;  /* 0x000000040d0d7220 */ /* 0x001fe20000400000 */
[----:B------:R-:W-:Y:S01]  /*0e80*/  LEA.HI R4, R0, 0x1, RZ, 0x1e ;  /* 0x0000000100047811 */ /* 0x000fe200078ff0ff */
[----:B------:R-:W-:-:S03]  /*0e90*/  FMUL R27, R9, R27 ;  /* 0x0000001b091b7220 */ /* 0x000fc60000400000 */
[----:B------:R-:W-:Y:S01]  /*0ea0*/  LOP3.LUT R9, R4, 0x7ffffffc, RZ, 0xc0, !PT ;  /* 0x7ffffffc04097812 */ /* 0x000fe200078ec0ff */
[CC--:B------:R-:W-:Y:S01]  /*0eb0*/  FMUL R5, R11.reuse, R28.reuse ;  /* 0x0000001c0b057220 */ /* 0x0c0fe20000400000 */
[----:B------:R-:W-:Y:S02]  /*0ec0*/  FFMA R27, R8, R25, -R27 ;  /* 0x00000019081b7223 */ /* 0x000fe4000000081b */
[----:B------:R-:W-:Y:S01]  /*0ed0*/  ISETP.NE.AND P2, PT, R20, R9, PT ;  /* 0x000000091400720c */ /* 0x000fe20003f45270 */
[C---:B------:R-:W-:Y:S01]  /*0ee0*/  FMUL R28, R10.reuse, R28 ;  /* 0x0000001c0a1c7220 */ /* 0x040fe20000400000 */
[-C--:B------:R-:W-:Y:S01]  /*0ef0*/  FFMA R5, R10, R26.reuse, -R5 ;  /* 0x0000001a0a057223 */ /* 0x080fe20000000805 */
[----:B------:R-:W-:Y:S02]  /*0f00*/  FFMA R13, R12, R27, R13 ;  /* 0x0000001b0c0d7223 */ /* 0x000fe4000000000d */
[----:B------:R-:W-:Y:S02]  /*0f10*/  FFMA R28, R11, R26, R28 ;  /* 0x0000001a0b1c7223 */ /* 0x000fe4000000001c */
[----:B------:R-:W-:-:S04]  /*0f20*/  FFMA R14, R14, R5, R13 ;  /* 0x000000050e0e7223 */ /* 0x000fc8000000000d */
[----:B------:R-:W-:-:S04]  /*0f30*/  FFMA R14, R15, R28, R14 ;  /* 0x0000001c0f0e7223 */ /* 0x000fc8000000000e */
[----:B------:R-:W-:Y:S01]  /*0f40*/  FADD R16, R7, R14 ;  /* 0x0000000e07107221 */ /* 0x000fe20000000000 */
[----:B------:R-:W-:Y:S06]  /*0f50*/  @P2 BRA `(.L_x_83) ;  /* 0xfffffff800802947 */ /* 0x000fec000383ffff */
.L_x_82:
[----:B------:R-:W-:Y:S05]  /*0f60*/  BSYNC.RECONVERGENT B2 ;  /* 0x0000000000027941 */ /* 0x000fea0003800200 */
.L_x_81:
[----:B------:R-:W-:Y:S04]  /*0f70*/  BSSY.RECONVERGENT B2, `(.L_x_84) ;  /* 0x0000060000027945 */ /* 0x000fe80003800200 */
[----:B------:R-:W-:Y:S05]  /*0f80*/  @!P1 BRA `(.L_x_85) ;  /* 0x0000000400789947 */ /* 0x000fea0003800000 */
[C---:B------:R-:W-:Y:S01]  /*0f90*/  LOP3.LUT P2, RZ, R0.reuse, 0xc, RZ, 0xc0, !PT ;  /* 0x0000000c00ff7812 */ /* 0x040fe2000784c0ff */
[----:B------:R-:W-:Y:S01]  /*0fa0*/  BSSY.RECONVERGENT B3, `(.L_x_86) ;  /* 0x000003a000037945 */ /* 0x000fe20003800200 */
[----:B------:R-:W-:-:S11]  /*0fb0*/  LOP3.LUT P1, RZ, R0, 0x4, RZ, 0xc0, !PT ;  /* 0x0000000400ff7812 */ /* 0x000fd6000782c0ff */
[----:B------:R-:W-:Y:S05]  /*0fc0*/  @!P2 BRA `(.L_x_87) ;  /* 0x0000000000dca947 */ /* 0x000fea0003800000 */
[----:B------:R-:W1:Y:S01]  /*0fd0*/  LDC.64 R8, c[0x0][0x388] ;  /* 0x0000e200ff087b82 */ /* 0x000e620000000a00 */
[----:B------:R-:W-:-:S05]  /*0fe0*/  IADD3 R6, PT, PT, R3, UR6, RZ ;  /* 0x0000000603067c10 */ /* 0x000fca000fffe0ff */
[CC--:B0-----:R-:W-:Y:S02]  /*0ff0*/  IMAD R7, R6.reuse, R19.reuse, UR8 ;  /* 0x0000000806077e24 */ /* 0x0c1fe4000f8e0213 */
[----:B------:R-:W0:Y:S01]  /*1000*/  LDC.64 R14, c[0x0][0x3a8] ;  /* 0x0000ea00ff0e7b82 */ /* 0x000e220000000a00 */
[----:B------:R-:W-:Y:S02]  /*1010*/  IMAD R11, R6, R19, R18 ;  /* 0x00000013060b7224 */ /* 0x000fe400078e0212 */
[----:B------:R-:W-:-:S05]  /*1020*/  IADD3 R7, PT, PT, R7, R18, RZ ;  /* 0x0000001207077210 */ /* 0x000fca0007ffe0ff */
[----:B------:R-:W2:Y:S08]  /*1030*/  LDC.64 R12, c[0x0][0x3a0] ;  /* 0x0000e800ff0c7b82 */ /* 0x000eb00000000a00 */
[----:B------:R-:W3:Y:S01]  /*1040*/  LDC.64 R4, c[0x0][0x388] ;  /* 0x0000e200ff047b82 */ /* 0x000ee20000000a00 */
[----:B-1----:R-:W-:-:S04]  /*1050*/  IMAD.WIDE R8, R7, 0x4, R8 ;  /* 0x0000000407087825 */ /* 0x002fc800078e0208 */
[----:B0-----:R-:W-:-:S05]  /*1060*/  IMAD.WIDE R14, R11, 0x4, R14 ;  /* 0x000000040b0e7825 */ /* 0x001fca00078e020e */
[----:B------:R-:W4:Y:S01]  /*1070*/  LDG.E.CONSTANT R25, desc[UR18][R14.64] ;  /* 0x000000120e197981 */ /* 0x000f22000c1e9900 */
[----:B--2---:R-:W-:-:S03]  /*1080*/  IMAD.WIDE R12, R11, 0x4, R12 ;  /* 0x000000040b0c7825 */ /* 0x004fc600078e020c */
[----:B------:R-:W2:Y:S04]  /*1090*/  LDG.E.CONSTANT R23, desc[UR18][R14.64+0x8] ;  /* 0x000008120e177981 */ /* 0x000ea8000c1e9900 */
[----:B------:R-:W4:Y:S01]  /*10a0*/  LDG.E.128.CONSTANT R8, desc[UR18][R8.64] ;  /* 0x0000001208087981 */ /* 0x000f22000c1e9d00 */
[----:B---3--:R-:W-:-:S03]  /*10b0*/  IMAD.WIDE R4, R7, 0x4, R4 ;  /* 0x0000000407047825 */ /* 0x008fc600078e0204 */
[----:B------:R-:W3:Y:S04]  /*10c0*/  LDG.E.CONSTANT R26, desc[UR18][R12.64] ;  /* 0x000000120c1a7981 */ /* 0x000ee8000c1e9900 */
[----:B------:R-:W5:Y:S04]  /*10d0*/  LDG.E.CONSTANT R24, desc[UR18][R14.64+0x10] ;  /* 0x000010120e187981 */ /* 0x000f68000c1e9900 */
[----:B------:R-:W5:Y:S04]  /*10e0*/  LDG.E.128.CONSTANT R4, desc[UR18][R4.64+0x10] ;  /* 0x0000101204047981 */ /* 0x000f68000c1e9d00 */
[----:B------:R-:W5:Y:S04]  /*10f0*/  LDG.E.CONSTANT R27, desc[UR18][R12.64+0x8] ;  /* 0x000008120c1b7981 */ /* 0x000f68000c1e9900 */
[----:B------:R-:W5:Y:S04]  /*1100*/  LDG.E.CONSTANT R21, desc[UR18][R12.64+0x10] ;  /* 0x000010120c157981 */ /* 0x000f68000c1e9900 */
[----:B------:R-:W5:Y:S04]  /*1110*/  LDG.E.CONSTANT R20, desc[UR18][R14.64+0x18] ;  /* 0x000018120e147981 */ /* 0x000f68000c1e9900 */
[----:B------:R5:W5:Y:S01]  /*1120*/  LDG.E.CONSTANT R22, desc[UR18][R12.64+0x18] ;  /* 0x000018120c167981 */ /* 0x000b62000c1e9900 */
[----:B------:R-:W0:Y:S01]  /*1130*/  S2UR UR16, SR_CgaCtaId ;  /* 0x00000000001079c3 */ /* 0x000e220000008800 */
[----:B------:R-:W-:-:S02]  /*1140*/  UMOV UR14, 0x400 ;  /* 0x00000400000e7882 */ /* 0x000fc40000000000 */
[----:B0-----:R-:W-:Y:S01]  /*1150*/  ULEA UR14, UR16, UR14, 0x18 ;  /* 0x0000000e100e7291 */ /* 0x001fe2000f8ec0ff */
[-C--:B----4-:R-:W-:Y:S01]  /*1160*/  FMUL R29, R9, R25.reuse ;  /* 0x00000019091d7220 */ /* 0x090fe20000400000 */
[----:B------:R-:W-:-:S03]  /*1170*/  FMUL R28, R8, R25 ;  /* 0x00000019081c7220 */ /* 0x000fc60000400000 */
[-C--:B---3--:R-:W-:Y:S01]  /*1180*/  FFMA R25, R8, R26.reuse, -R29 ;  /* 0x0000001a08197223 */ /* 0x088fe2000000081d */
[----:B------:R-:W-:Y:S01]  /*1190*/  FFMA R26, R9, R26, R28 ;  /* 0x0000001a091a7223 */ /* 0x000fe2000000001c */
[-C--:B--2---:R-:W-:Y:S01]  /*11a0*/  FMUL R9, R11, R23.reuse ;  /* 0x000000170b097220 */ /* 0x084fe20000400000 */
[----:B------:R-:W-:Y:S01]  /*11b0*/  FMUL R30, R10, R23 ;  /* 0x000000170a1e7220 */ /* 0x000fe20000400000 */
[----:B------:R-:W-:Y:S01]  /*11c0*/  LEA R28, R18, UR14, 0x2 ;  /* 0x0000000e121c7c11 */ /* 0x000fe2000f8e10ff */
[----:B-----5:R-:W-:Y:S01]  /*11d0*/  FMUL R13, R5, R24 ;  /* 0x00000018050d7220 */ /* 0x020fe20000400000 */
[-C--:B------:R-:W-:Y:S01]  /*11e0*/  FFMA R23, R10, R27.reuse, -R9 ;  /* 0x0000001b0a177223 */ /* 0x080fe20000000809 */
[----:B------:R-:W-:Y:S02]  /*11f0*/  FFMA R30, R11, R27, R30 ;  /* 0x0000001b0b1e7223 */ /* 0x000fe4000000001e */
[----:B------:R-:W0:Y:S01]  /*1200*/  LDS.128 R8, [R28+0x180] ;  /* 0x000180001c087984 */ /* 0x000e220000000c00 */
[----:B------:R-:W-:-:S03]  /*1210*/  FFMA R27, R4, R21, -R13 ;  /* 0x00000015041b7223 */ /* 0x000fc6000000080d */
[----:B------:R-:W1:Y:S01]  /*1220*/  LDS.128 R12, [R28+0x190] ;  /* 0x000190001c0c7984 */ /* 0x000e620000000c00 */
[----:B------:R-:W-:-:S04]  /*1230*/  FMUL R24, R4, R24 ;  /* 0x0000001804187220 */ /* 0x000fc80000400000 */
[----:B------:R-:W-:Y:S01]  /*1240*/  FFMA R24, R5, R21, R24 ;  /* 0x0000001505187223 */ /* 0x000fe20000000018 */
[-C--:B------:R-:W-:Y:S01]  /*1250*/  FMUL R5, R7, R20.reuse ;  /* 0x0000001407057220 */ /* 0x080fe20000400000 */
[----:B------:R-:W-:-:S03]  /*1260*/  FMUL R20, R6, R20 ;  /* 0x0000001406147220 */ /* 0x000fc60000400000 */
[-C--:B------:R-:W-:Y:S01]  /*1270*/  FFMA R5, R6, R22.reuse, -R5 ;  /* 0x0000001606057223 */ /* 0x080fe20000000805 */
[----:B------:R-:W-:Y:S01]  /*1280*/  FFMA R20, R7, R22, R20 ;  /* 0x0000001607147223 */ /* 0x000fe20000000014 */
[----:B------:R-:W-:Y:S01]  /*1290*/  IADD3 R18, PT, PT, R18, 0x8, RZ ;  /* 0x0000000812127810 */ /* 0x000fe20007ffe0ff */
[----:B0-----:R-:W-:Y:S01]  /*12a0*/  FMUL R9, R9, R26 ;  /* 0x0000001a09097220 */ /* 0x001fe20000400000 */
[----:B-1----:R-:W-:-:S03]  /*12b0*/  FMUL R13, R13, R24 ;  /* 0x000000180d0d7220 */ /* 0x002fc60000400000 */
[----:B------:R-:W-:Y:S01]  /*12c0*/  FFMA R9, R8, R25, R9 ;  /* 0x0000001908097223 */ /* 0x000fe20000000009 */
[----:B------:R-:W-:-:S03]  /*12d0*/  FFMA R13, R12, R27, R13 ;  /* 0x0000001b0c0d7223 */ /* 0x000fc6000000000d */
[----:B------:R-:W-:Y:S01]  /*12e0*/  FFMA R10, R10, R23, R9 ;  /* 0x000000170a0a7223 */ /* 0x000fe20000000009 */
[----:B------:R-:W-:-:S03]  /*12f0*/  FFMA R14, R14, R5, R13 ;  /* 0x000000050e0e7223 */ /* 0x000fc6000000000d */
[----:B------:R-:W-:Y:S01]  /*1300*/  FFMA R11, R11, R30, R10 ;  /* 0x0000001e0b0b7223 */ /* 0x000fe2000000000a */
[----:B------:R-:W-:-:S03]  /*1310*/  FFMA R14, R15, R20, R14 ;  /* 0x000000140f0e7223 */ /* 0x000fc6000000000e */
[----:B------:R-:W-:-:S04]  /*1320*/  FADD R11, R16, R11 ;  /* 0x0000000b100b7221 */ /* 0x000fc80000000000 */
[----:B------:R-:W-:-:S07]  /*1330*/  FADD R16, R11, R14 ;  /* 0x0000000e0b107221 */ /* 0x000fce0000000000 */
.L_x_87:
[----:B------:R-:W-:Y:S05]  /*1340*/  BSYNC.RECONVERGENT B3 ;  /* 0x0000000000037941 */ /* 0x000fea0003800200 */
.L_x_86:
[----:B------:R-:W-:Y:S05]  /*1350*/  @P1 BRA `(.L_x_85) ;  /* 0x0000000000841947 */ /* 0x000fea0003800000 */
[----:B------:R-:W1:Y:S01]  /*1360*/  LDC.64 R6, c[0x0][0x388] ;  /* 0x0000e200ff067b82 */ /* 0x000e620000000a00 */
[----:B------:R-:W-:-:S05]  /*1370*/  IADD3 R8, PT, PT, R3, UR6, RZ ;  /* 0x0000000603087c10 */ /* 0x000fca000fffe0ff */
[CC--:B0-----:R-:W-:Y:S02]  /*1380*/  IMAD R9, R8.reuse, R19.reuse, UR8 ;  /* 0x0000000808097e24 */ /* 0x0c1fe4000f8e0213 */
[----:B------:R-:W0:Y:S01]  /*1390*/  LDC.64 R12, c[0x0][0x3a8] ;  /* 0x0000ea00ff0c7b82 */ /* 0x000e220000000a00 */
[----:B------:R-:W-:Y:S02]  /*13a0*/  IMAD R15, R8, R19, R18 ;  /* 0x00000013080f7224 */ /* 0x000fe400078e0212 */
[----:B------:R-:W-:-:S05]  /*13b0*/  IADD3 R9, PT, PT, R9, R18, RZ ;  /* 0x0000001209097210 */ /* 0x000fca0007ffe0ff */
[----:B------:R-:W2:Y:S01]  /*13c0*/  LDC.64 R4, c[0x0][0x3a0] ;  /* 0x0000e800ff047b82 */ /* 0x000ea20000000a00 */
[----:B-1----:R-:W-:-:S04]  /*13d0*/  IMAD.WIDE R6, R9, 0x4, R6 ;  /* 0x0000000409067825 */ /* 0x002fc800078e0206 */
[----:B0-----:R-:W-:-:S05]  /*13e0*/  IMAD.WIDE R12, R15, 0x4, R12 ;  /* 0x000000040f0c7825 */ /* 0x001fca00078e020c */
[----:B------:R-:W3:Y:S01]  /*13f0*/  LDG.E.CONSTANT R21, desc[UR18][R12.64] ;  /* 0x000000120c157981 */ /* 0x000ee2000c1e9900 */
[----:B--2---:R-:W-:-:S03]  /*1400*/  IMAD.WIDE R14, R15, 0x4, R4 ;  /* 0x000000040f0e7825 */ /* 0x004fc600078e0204 */
[----:B------:R-:W2:Y:S04]  /*1410*/  LDG.E.CONSTANT R22, desc[UR18][R12.64+0x8] ;  /* 0x000008120c167981 */ /* 0x000ea8000c1e9900 */
[----:B------:R-:W3:Y:S04]  /*1420*/  LDG.E.128.CONSTANT R4, desc[UR18][R6.64] ;  /* 0x0000001206047981 */ /* 0x000ee8000c1e9d00 */
[----:B------:R-:W4:Y:S04]  /*1430*/  LDG.E.CONSTANT R19, desc[UR18][R14.64] ;  /* 0x000000120e137981 */ /* 0x000f28000c1e9900 */
[----:B------:R-:W5:Y:S01]  /*1440*/  LDG.E.CONSTANT R20, desc[UR18][R14.64+0x8] ;  /* 0x000008120e147981 */ /* 0x000f62000c1e9900 */
[----:B------:R-:W0:Y:S01]  /*1450*/  S2UR UR16, SR_CgaCtaId ;  /* 0x00000000001079c3 */ /* 0x000e220000008800 */
[----:B------:R-:W-:-:S02]  /*1460*/  UMOV UR14, 0x400 ;  /* 0x00000400000e7882 */ /* 0x000fc40000000000 */
[----:B0-----:R-:W-:-:S06]  /*1470*/  ULEA UR14, UR16, UR14, 0x18 ;  /* 0x0000000e100e7291 */ /* 0x001fcc000f8ec0ff */
[----:B------:R-:W-:-:S06]  /*1480*/  LEA R8, R18, UR14, 0x2 ;  /* 0x0000000e12087c11 */ /* 0x000fcc000f8e10ff */
[----:B------:R-:W0:Y:S01]  /*1490*/  LDS.128 R8, [R8+0x180] ;  /* 0x0001800008087984 */ /* 0x000e220000000c00 */
[-C--:B---3--:R-:W-:Y:S01]  /*14a0*/  FMUL R18, R4, R21.reuse ;  /* 0x0000001504127220 */ /* 0x088fe20000400000 */
[----:B------:R-:W-:-:S03]  /*14b0*/  FMUL R21, R5, R21 ;  /* 0x0000001505157220 */ /* 0x000fc60000400000 */
[-C--:B----4-:R-:W-:Y:S01]  /*14c0*/  FFMA R18, R5, R19.reuse, R18 ;  /* 0x0000001305127223 */ /* 0x090fe20000000012 */
[----:B------:R-:W-:Y:S01]  /*14d0*/  FFMA R21, R4, R19, -R21 ;  /* 0x0000001304157223 */ /* 0x000fe20000000815 */
[----:B--2---:R-:W-:Y:S02]  /*14e0*/  FMUL R5, R7, R22 ;  /* 0x0000001607057220 */ /* 0x004fe40000400000 */
[----:B0-----:R-:W-:Y:S01]  /*14f0*/  FMUL R9, R9, R18 ;  /* 0x0000001209097220 */ /* 0x001fe20000400000 */
[C---:B------:R-:W-:Y:S01]  /*1500*/  FMUL R22, R6.reuse, R22 ;  /* 0x0000001606167220 */ /* 0x040fe20000400000 */
[-C--:B-----5:R-:W-:Y:S02]  /*1510*/  FFMA R5, R6, R20.reuse, -R5 ;  /* 0x0000001406057223 */ /* 0x0a0fe40000000805 */
[----:B------:R-:W-:Y:S01]  /*1520*/  FFMA R9, R8, R21, R9 ;  /* 0x0000001508097223 */ /* 0x000fe20000000009 */
[----:B------:R-:W-:-:S03]  /*1530*/  FFMA R22, R7, R20, R22 ;  /* 0x0000001407167223 */ /* 0x000fc60000000016 */
[----:B------:R-:W-:-:S04]  /*1540*/  FFMA R10, R10, R5, R9 ;  /* 0x000000050a0a7223 */ /* 0x000fc80000000009 */
[----:B------:R-:W-:-:S04]  /*1550*/  FFMA R11, R11, R22, R10 ;  /* 0x000000160b0b7223 */ /* 0x000fc8000000000a */
[----:B------:R-:W-:-:S07]  /*1560*/  FADD R16, R16, R11 ;  /* 0x0000000b10107221 */ /* 0x000fce0000000000 */
.L_x_85:
[----:B------:R-:W-:Y:S05]  /*1570*/  BSYNC.RECONVERGENT B2 ;  /* 0x0000000000027941 */ /* 0x000fea0003800200 */
.L_x_84:
[----:B------:R-:W1:Y:S01]  /*1580*/  S2UR UR16, SR_CgaCtaId ;  /* 0x00000000001079c3 */ /* 0x000e620000008800 */
[----:B------:R-:W2:Y:S01]  /*1590*/  LDCU UR17, c[0x0][0x3bc] ;  /* 0x00007780ff1177ac */ /* 0x000ea20008000800 */
[----:B------:R-:W3:Y:S01]  /*15a0*/  LDCU UR20, c[0x0][0x3c4] ;  /* 0x00007880ff1477ac */ /* 0x000ee20008000800 */
[----:B------:R-:W-:Y:S01]  /*15b0*/  UMOV UR14, 0x400 ;  /* 0x00000400000e7882 */ /* 0x000fe20000000000 */
[----:B---3--:R-:W-:Y:S01]  /*15c0*/  FMUL R16, R16, UR20 ;  /* 0x0000001410107c20 */ /* 0x008fe20008400000 */
[----:B-1----:R-:W-:Y:S02]  /*15d0*/  ULEA UR14, UR16, UR14, 0x18 ;  /* 0x0000000e100e7291 */ /* 0x002fe4000f8ec0ff */
[----:B------:R-:W-:-:S04]  /*15e0*/  UIADD3 UR16, UPT, UPT, UR6, 0x40, URZ ;  /* 0x0000004006107890 */ /* 0x000fc8000fffe0ff */
[----:B--2---:R-:W-:Y:S01]  /*15f0*/  UISETP.LT.AND UP0, UPT, UR16, UR17, UPT ;  /* 0x000000111000728c */ /* 0x004fe2000bf01270 */
[C---:B------:R-:W-:Y:S02]  /*1600*/  LEA R5, R3.reuse, UR14, 0x2 ;  /* 0x0000000e03057c11 */ /* 0x040fe4000f8e10ff */
[----:B------:R-:W-:Y:S01]  /*1610*/  IADD3 R3, PT, PT, R3, UR21, RZ ;  /* 0x0000001503037c10 */ /* 0x000fe2000fffe0ff */
[----:B------:R-:W-:Y:S02]  /*1620*/  USEL UR16, UR16, UR17, UP0 ;  /* 0x0000001110107287 */ /* 0x000fe40008000000 */
[----:B------:R1:W-:Y:S02]  /*1630*/  STS [R5], R16 ;  /* 0x0000001005007388 */ /* 0x0003e40000000800 */
[----:B------:R-:W-:-:S06]  /*1640*/  UIADD3 UR16, UPT, UPT, UR16, -UR6, URZ ;  /* 0x8000000610107290 */ /* 0x000fcc000fffe0ff */
[----:B------:R-:W-:-:S13]  /*1650*/  ISETP.GE.AND P1, PT, R3, UR16, PT ;  /* 0x0000001003007c0c */ /* 0x000fda000bf26270 */
[----:B-1----:R-:W-:Y:S05]  /*1660*/  @!P1 BRA `(.L_x_88) ;  /* 0xfffffff000909947 */ /* 0x002fea000383ffff */
[----:B------:R-:W-:Y:S05]  /*1670*/  BSYNC.RECONVERGENT B1 ;  /* 0x0000000000017941 */ /* 0x000fea0003800200 */
.L_x_80:
[----:B------:R-:W-:Y:S05]  /*1680*/  BRA `(.L_x_75) ;  /* 0x0000000800f87947 */ /* 0x000fea0003800000 */
.L_x_76:
        /* <DEDUP_REMOVED lines=8> */
.L_x_91:
[----:B------:R-:W-:Y:S01]  /*1710*/  UIADD3 UR14, UPT, UPT, UR6, 0x40, URZ ;  /* 0x00000040060e7890 */ /* 0x000fe2000fffe0ff */
[----:B------:R-:W-:Y:S01]  /*1720*/  FMUL R5, RZ, UR23 ;  /* 0x00000017ff057c20 */ /* 0x000fe20008400000 */
[C---:B------:R-:W-:Y:S02]  /*1730*/  LEA R4, R3.reuse, R6, 0x2 ;  /* 0x0000000603047211 */ /* 0x040fe400078e10ff */
[----:B------:R-:W-:Y:S01]  /*1740*/  UISETP.LT.AND UP0, UPT, UR14, UR24, UPT ;  /* 0x000000180e00728c */ /* 0x000fe2000bf01270 */
[----:B------:R-:W-:Y:S02]  /*1750*/  IADD3 R3, PT, PT, R3, UR21, RZ ;  /* 0x0000001503037c10 */ /* 0x000fe4000fffe0ff */
[----:B------:R0:W-:Y:S01]  /*1760*/  STS [R4], R5 ;  /* 0x0000000504007388 */ /* 0x0001e20000000800 */
[----:B------:R-:W-:-:S04]  /*1770*/  USEL UR14, UR14, UR24, UP0 ;  /* 0x000000180e0e7287 */ /* 0x000fc80008000000 */
[----:B------:R-:W-:-:S06]  /*1780*/  UIADD3 UR14, UPT, UPT, UR14, -UR6, URZ ;  /* 0x800000060e0e7290 */ /* 0x000fcc000fffe0ff */
[----:B------:R-:W-:-:S13]  /*1790*/  ISETP.GE.AND P1, PT, R3, UR14, PT ;  /* 0x0000000e03007c0c */ /* 0x000fda000bf26270 */
[----:B0-----:R-:W-:Y:S05]  /*17a0*/  @!P1 BRA `(.L_x_91) ;  /* 0xfffffffc00d89947 */ /* 0x001fea000383ffff */
[----:B------:R-:W-:Y:S05]  /*17b0*/  BSYNC.RECONVERGENT B1 ;  /* 0x0000000000017941 */ /* 0x000fea0003800200 */
.L_x_90:
[----:B------:R-:W-:Y:S05]  /*17c0*/  BRA `(.L_x_75) ;  /* 0x0000000800a87947 */ /* 0x000fea0003800000 */
.L_x_89:
[----:B------:R-:W-:-:S07]  /*17d0*/  MOV R3, R17 ;  /* 0x0000001100037202 */ /* 0x000fce0000000f00 */
.L_x_99:
[----:B------:R-:W0:Y:S01]  /*17e0*/  LDCU UR14, c[0x0][0x3c0] ;  /* 0x00007800ff0e77ac */ /* 0x000e220008000800 */
[C---:B------:R-:W-:Y:S01]  /*17f0*/  ISETP.GE.U32.AND P2, PT, R0.reuse, 0x6, PT ;  /* 0x000000060000780c */ /* 0x040fe20003f46070 */
[----:B------:R-:W-:Y:S01]  /*1800*/  BSSY.RECONVERGENT B1, `(.L_x_92) ;  /* 0x0000051000017945 */ /* 0x000fe20003800200 */
[----:B------:R-:W-:Y:S01]  /*1810*/  IADD3 R14, PT, PT, R3, UR6, RZ ;  /* 0x00000006030e7c10 */ /* 0x000fe2000fffe0ff */
[----:B------:R-:W-:Y:S01]  /*1820*/  HFMA2 R16, -RZ, RZ, 0, 0 ;  /* 0x00000000ff107431 */ /* 0x000fe200000001ff */
[----:B------:R-:W-:Y:S02]  /*1830*/  LEA.HI R4, R0, 0x1, RZ, 0x1f ;  /* 0x0000000100047811 */ /* 0x000fe400078ff8ff */
[----:B------:R-:W-:Y:S02]  /*1840*/  MOV R15, RZ ;  /* 0x000000ff000f7202 */ /* 0x000fe40000000f00 */
[----:B------:R-:W-:Y:S01]  /*1850*/  LOP3.LUT P1, RZ, R4, 0x3, RZ, 0xc0, !PT ;  /* 0x0000000304ff7812 */ /* 0x000fe2000782c0ff */
[----:B0-----:R-:W-:-:S04]  /*1860*/  IMAD R14, R14, UR14, RZ ;  /* 0x0000000e0e0e7c24 */ /* 0x001fc8000f8e02ff */
[----:B------:R-:W-:Y:S08]  /*1870*/  @!P2 BRA `(.L_x_93) ;  /* 0x000000040024a947 */ /* 0x000ff00003800000 */
[----:B------:R-:W0:Y:S01]  /*1880*/  S2UR UR16, SR_CgaCtaId ;  /* 0x00000000001079c3 */ /* 0x000e220000008800 */
[----:B------:R-:W-:Y:S01]  /*1890*/  UMOV UR14, 0x400 ;  /* 0x00000400000e7882 */ /* 0x000fe20000000000 */
[----:B------:R-:W-:Y:S02]  /*18a0*/  LEA.HI R4, R0, 0x1, RZ, 0x1f ;  /* 0x0000000100047811 */ /* 0x000fe400078ff8ff */
[----:B------:R-:W-:Y:S02]  /*18b0*/  IADD3 R21, PT, PT, R14, UR8, RZ ;  /* 0x000000080e157c10 */ /* 0x000fe4000fffe0ff */
[----:B------:R-:W-:Y:S02]  /*18c0*/  LOP3.LUT R4, R4, 0xfffffffc, RZ, 0xc0, !PT ;  /* 0xfffffffc04047812 */ /* 0x000fe400078ec0ff */
[----:B------:R-:W-:Y:S02]  /*18d0*/  MOV R16, RZ ;  /* 0x000000ff00107202 */ /* 0x000fe40000000f00 */
[----:B------:R-:W-:-:S02]  /*18e0*/  MOV R15, RZ ;  /* 0x000000ff000f7202 */ /* 0x000fc40000000f00 */
[----:B------:R-:W-:Y:S02]  /*18f0*/  MOV R20, R14 ;  /* 0x0000000e00147202 */ /* 0x000fe40000000f00 */
[----:B------:R-:W-:Y:S01]  /*1900*/  IADD3 R19, PT, PT, -R4, RZ, RZ ;  /* 0x000000ff04137210 */ /* 0x000fe20007ffe1ff */
[----:B0-----:R-:W-:-:S04]  /*1910*/  ULEA UR14, UR16, UR14, 0x18 ;  /* 0x0000000e100e7291 */ /* 0x001fc8000f8ec0ff */
[----:B------:R-:W-:-:S06]  /*1920*/  UIADD3 UR14, UPT, UPT, UR14, 0x190, URZ ;  /* 0x000001900e0e7890 */ /* 0x000fcc000fffe0ff */
[----:B------:R-:W-:-:S07]  /*1930*/  MOV R18, UR14 ;  /* 0x0000000e00127c02 */ /* 0x000fce0008000f00 */
.L_x_94:
[----:B------:R-:W0:Y:S01]  /*1940*/  LDC.64 R12, c[0x0][0x3a0] ;  /* 0x0000e800ff0c7b82 */ /* 0x000e220000000a00 */
[----:B------:R-:W-:Y:S02]  /*1950*/  MOV R8, UR9 ;  /* 0x0000000900087c02 */ /* 0x000fe40008000f00 */
[----:B------:R-:W-:Y:S02]  /*1960*/  MOV R9, UR11 ;  /* 0x0000000b00097c02 */ /* 0x000fe40008000f00 */
[----:B------:R-:W-:Y:S02]  /*1970*/  MOV R10, UR10 ;  /* 0x0000000a000a7c02 */ /* 0x000fe40008000f00 */
[----:B------:R-:W-:Y:S01]  /*1980*/  MOV R11, UR12 ;  /* 0x0000000c000b7c02 */ /* 0x000fe20008000f00 */
[----:B------:R-:W-:-:S04]  /*1990*/  IMAD.WIDE R8, R21, 0x4, R8 ;  /* 0x0000000415087825 */ /* 0x000fc800078e0208 */
[C---:B------:R-:W-:Y:S01]  /*19a0*/  IMAD.WIDE R10, R20.reuse, 0x4, R10 ;  /* 0x00000004140a7825 */ /* 0x040fe200078e020a */
[----:B------:R-:W2:Y:S04]  /*19b0*/  LDG.E.CONSTANT R26, desc[UR18][R8.64+-0x4] ;  /* 0xfffffc12081a7981 */ /* 0x000ea8000c1e9900 */
[----:B------:R-:W2:Y:S04]  /*19c0*/  LDG.E.CONSTANT R7, desc[UR18][R10.64+-0x8] ;  /* 0xfffff8120a077981 */ /* 0x000ea8000c1e9900 */
[----:B------:R-:W3:Y:S01]  /*19d0*/  LDG.E.CONSTANT R22, desc[UR18][R8.64+-0xc] ;  /* 0xfffff41208167981 */ /* 0x000ee2000c1e9900 */
[----:B0-----:R-:W-:-:S03]  /*19e0*/  IMAD.WIDE R12, R20, 0x4, R12 ;  /* 0x00000004140c7825 */ /* 0x001fc600078e020c */
[----:B------:R-:W3:Y:S04]  /*19f0*/  LDG.E.CONSTANT R23, desc[UR18][R10.64+-0x10] ;  /* 0xfffff0120a177981 */ /* 0x000ee8000c1e9900 */
[----:B------:R-:W4:Y:S04]  /*1a00*/  LDG.E.CONSTANT R4, desc[UR18][R8.64+-0x8] ;  /* 0xfffff81208047981 */ /* 0x000f28000c1e9900 */
[----:B------:R-:W5:Y:S04]  /*1a10*/  LDG.E.CONSTANT R25, desc[UR18][R8.64+-0x10] ;  /* 0xfffff01208197981 */ /* 0x000f68000c1e9900 */
[----:B------:R-:W5:Y:S04]  /*1a20*/  LDG.E.CONSTANT R6, desc[UR18][R12.64] ;  /* 0x000000120c067981 */ /* 0x000f68000c1e9900 */
[----:B------:R-:W5:Y:S04]  /*1a30*/  LDG.E.CONSTANT R5, desc[UR18][R12.64+0x8] ;  /* 0x000008120c057981 */ /* 0x000f68000c1e9900 */
[----:B------:R-:W5:Y:S04]  /*1a40*/  LDG.E.CONSTANT R29, desc[UR18][R10.64+0x8] ;  /* 0x000008120a1d7981 */ /* 0x000f68000c1e9900 */
[----:B------:R-:W5:Y:S04]  /*1a50*/  LDG.E.CONSTANT R28, desc[UR18][R8.64+0xc] ;  /* 0x00000c12081c7981 */ /* 0x000f68000c1e9900 */
[----:B------:R-:W5:Y:S01]  /*1a60*/  LDG.E.CONSTANT R31, desc[UR18][R12.64+0x18] ;  /* 0x000018120c1f7981 */ /* 0x000f62000c1e9900 */
[----:B--2---:R-:W-:Y:S01]  /*1a70*/  FMUL R27, R26, R7 ;  /* 0x000000071a1b7220 */ /* 0x004fe20000400000 */
[----:B---3--:R-:W-:Y:S01]  /*1a80*/  FMUL R24, R22, R23 ;  /* 0x0000001716187220 */ /* 0x008fe20000400000 */
[----:B----4-:R-:W-:Y:S01]  /*1a90*/  FMUL R7, R4, R7 ;  /* 0x0000000704077220 */ /* 0x010fe20000400000 */
[----:B-----5:R-:W-:-:S02]  /*1aa0*/  FMUL R23, R25, R23 ;  /* 0x0000001719177220 */ /* 0x020fc40000400000 */
[-C--:B------:R-:W-:Y:S02]  /*1ab0*/  FFMA R25, R25, R6.reuse, -R24 ;  /* 0x0000000619197223 */ /* 0x080fe40000000818 */
[----:B------:R-:W-:Y:S01]  /*1ac0*/  FFMA R22, R22, R6, R23 ;  /* 0x0000000616167223 */ /* 0x000fe20000000017 */
[----:B------:R-:W2:Y:S01]  /*1ad0*/  LDG.E.CONSTANT R24, desc[UR18][R8.64+0x8] ;  /* 0x0000081208187981 */ /* 0x000ea2000c1e9900 */
[-C--:B------:R-:W-:Y:S01]  /*1ae0*/  FFMA R27, R4, R5.reuse, -R27 ;  /* 0x00000005041b7223 */ /* 0x080fe2000000081b */
[----:B------:R-:W-:Y:S02]  /*1af0*/  FFMA R26, R26, R5, R7 ;  /* 0x000000051a1a7223 */ /* 0x000fe40000000007 */
[----:B------:R-:W3:Y:S04]  /*1b00*/  LDG.E.CONSTANT R23, desc[UR18][R12.64+0x10] ;  /* 0x000010120c177981 */ /* 0x000ee8000c1e9900 */
[----:B------:R-:W0:Y:S02]  /*1b10*/  LDS.128 R4, [R18+-0x10] ;  /* 0xfffff00012047984 */ /* 0x000e240000000c00 */
[----:B0-----:R-:W-:-:S02]  /*1b20*/  FMUL R22, R22, R5 ;  /* 0x0000000516167220 */ /* 0x001fc40000400000 */
[----:B------:R2:W4:Y:S02]  /*1b30*/  LDG.E.CONSTANT R5, desc[UR18][R10.64] ;  /* 0x000000120a057981 */ /* 0x000524000c1e9900 */
[----:B------:R-:W-:Y:S02]  /*1b40*/  FFMA R25, R25, R4, R22 ;  /* 0x0000000419197223 */ /* 0x000fe40000000016 */
[----:B------:R-:W4:Y:S04]  /*1b50*/  LDG.E.CONSTANT R22, desc[UR18][R8.64+0x4] ;  /* 0x0000041208167981 */ /* 0x000f28000c1e9900 */
[----:B------:R-:W5:Y:S01]  /*1b60*/  LDG.E.CONSTANT R4, desc[UR18][R8.64] ;  /* 0x0000001208047981 */ /* 0x000f62000c1e9900 */
[----:B------:R-:W-:-:S04]  /*1b70*/  FMUL R7, R7, R26 ;  /* 0x0000001a07077220 */ /* 0x000fc80000400000 */
[----:B------:R-:W-:Y:S01]  /*1b80*/  FFMA R27, R6, R27, R7 ;  /* 0x0000001b061b7223 */ /* 0x000fe20000000007 */
[----:B------:R-:W-:Y:S01]  /*1b90*/  IADD3 R19, PT, PT, R19, 0x4, RZ ;  /* 0x0000000413137810 */ /* 0x000fe20007ffe0ff */
[----:B------:R-:W-:-:S03]  /*1ba0*/  FADD R16, R25, R16 ;  /* 0x0000001019107221 */ /* 0x000fc60000000000 */
[----:B------:R-:W-:Y:S01]  /*1bb0*/  ISETP.NE.AND P2, PT, R19, RZ, PT ;  /* 0x000000ff1300720c */ /* 0x000fe20003f45270 */
[----:B------:R-:W-:Y:S01]  /*1bc0*/  FADD R16, R16, R27 ;  /* 0x0000001b10107221 */ /* 0x000fe20000000000 */
[----:B------:R-:W-:Y:S02]  /*1bd0*/  IADD3 R15, PT, PT, R15, 0x8, RZ ;  /* 0x000000080f0f7810 */ /* 0x000fe40007ffe0ff */
[----:B------:R-:W-:Y:S02]  /*1be0*/  IADD3 R21, PT, PT, R21, 0x8, RZ ;  /* 0x0000000815157810 */ /* 0x000fe40007ffe0ff */
[----:B------:R-:W-:Y:S01]  /*1bf0*/  IADD3 R20, PT, PT, R20, 0x8, RZ ;  /* 0x0000000814147810 */ /* 0x000fe20007ffe0ff */
[-C--:B--2---:R-:W-:Y:S01]  /*1c00*/  FMUL R11, R24, R29.reuse ;  /* 0x0000001d180b7220 */ /* 0x084fe20000400000 */
[----:B------:R-:W-:-:S03]  /*1c10*/  FMUL R29, R28, R29 ;  /* 0x0000001d1c1d7220 */ /* 0x000fc60000400000 */
[-C--:B------:R-:W-:Y:S01]  /*1c20*/  FFMA R28, R28, R31.reuse, R11 ;  /* 0x0000001f1c1c7223 */ /* 0x080fe2000000000b */
[----:B------:R-:W-:Y:S01]  /*1c30*/  FFMA R29, R24, R31, -R29 ;  /* 0x0000001f181d7223 */ /* 0x000fe2000000081d */
[-C--:B----4-:R-:W-:Y:S01]  /*1c40*/  FMUL R33, R22, R5.reuse ;  /* 0x0000000516217220 */ /* 0x090fe20000400000 */
[----:B-----5:R-:W-:-:S03]  /*1c50*/  FMUL R35, R4, R5 ;  /* 0x0000000504237220 */ /* 0x020fc60000400000 */
[-C--:B---3--:R-:W-:Y:S02]  /*1c60*/  FFMA R33, R4, R23.reuse, -R33 ;  /* 0x0000001704217223 */ /* 0x088fe40000000821 */
[----:B------:R0:W1:Y:S01]  /*1c70*/  LDS.128 R4, [R18] ;  /* 0x0000000012047984 */ /* 0x0000620000000c00 */
[----:B------:R-:W-:Y:S01]  /*1c80*/  FFMA R22, R22, R23, R35 ;  /* 0x0000001716167223 */ /* 0x000fe20000000023 */
[----:B0-----:R-:W-:-:S03]  /*1c90*/  IADD3 R18, PT, PT, R18, 0x20, RZ ;  /* 0x0000002012127810 */ /* 0x001fc60007ffe0ff */
[----:B-1----:R-:W-:Y:S01]  /*1ca0*/  FMUL R22, R22, R5 ;  /* 0x0000000516167220 */ /* 0x002fe20000400000 */
[----:B------:R-:W-:-:S03]  /*1cb0*/  FMUL R7, R7, R28 ;  /* 0x0000001c07077220 */ /* 0x000fc60000400000 */
[----:B------:R-:W-:Y:S01]  /*1cc0*/  FFMA R33, R33, R4, R22 ;  /* 0x0000000421217223 */ /* 0x000fe20000000016 */
[----:B------:R-:W-:-:S03]  /*1cd0*/  FFMA R7, R6, R29, R7 ;  /* 0x0000001d06077223 */ /* 0x000fc60000000007 */
[----:B------:R-:W-:-:S04]  /*1ce0*/  FADD R16, R16, R33 ;  /* 0x0000002110107221 */ /* 0x000fc80000000000 */
[----:B------:R-:W-:Y:S01]  /*1cf0*/  FADD R16, R16, R7 ;  /* 0x0000000710107221 */ /* 0x000fe20000000000 */
[----:B------:R-:W-:Y:S06]  /*1d00*/  @P2 BRA `(.L_x_94) ;  /* 0xfffffffc000c2947 */ /* 0x000fec000383ffff */
.L_x_93:
[----:B------:R-:W-:Y:S05]  /*1d10*/  BSYNC.RECONVERGENT B1 ;  /* 0x0000000000017941 */ /* 0x000fea0003800200 */
.L_x_92:
[----:B------:R-:W-:Y:S04]  /*1d20*/  BSSY.RECONVERGENT B1, `(.L_x_95) ;  /* 0x0000045000017945 */ /* 0x000fe80003800200 */
[----:B------:R-:W-:Y:S05]  /*1d30*/  @!P1 BRA `(.L_x_96) ;  /* 0x00000004000c9947 */ /* 0x000fea0003800000 */
[C---:B------:R-:W-:Y:S01]  /*1d40*/  LOP3.LUT P2, RZ, R0.reuse, 0x6, RZ, 0xc0, !PT ;  /* 0x0000000600ff7812 */ /* 0x040fe2000784c0ff */
[----:B------:R-:W-:Y:S01]  /*1d50*/  BSSY.RECONVERGENT B2, `(.L_x_97) ;  /* 0x0000028000027945 */ /* 0x000fe20003800200 */
[----:B------:R-:W-:Y:S02]  /*1d60*/  LOP3.LUT P1, RZ, R0, 0x2, RZ, 0xc0, !PT ;  /* 0x0000000200ff7812 */ /* 0x000fe4000782c0ff */
[----:B------:R-:W-:-:S09]  /*1d70*/  IADD3 R18, PT, PT, R14, UR8, RZ ;  /* 0x000000080e127c10 */ /* 0x000fd2000fffe0ff */
[----:B------:R-:W-:Y:S05]  /*1d80*/  @!P2 BRA `(.L_x_98) ;  /* 0x000000000090a947 */ /* 0x000fea0003800000 */
[----:B------:R-:W0:Y:S01]  /*1d90*/  LDC.64 R12, c[0x0][0x3a8] ;  /* 0x0000ea00ff0c7b82 */ /* 0x000e220000000a00 */
[----:B------:R-:W-:Y:S02]  /*1da0*/  IADD3 R7, PT, PT, R14, R15, RZ ;  /* 0x0000000f0e077210 */ /* 0x000fe40007ffe0ff */
[----:B------:R-:W-:-:S05]  /*1db0*/  IADD3 R5, PT, PT, R15, R18, RZ ;  /* 0x000000120f057210 */ /* 0x000fca0007ffe0ff */
[----:B------:R-:W1:Y:S08]  /*1dc0*/  LDC.64 R8, c[0x0][0x388] ;  /* 0x0000e200ff087b82 */ /* 0x000e700000000a00 */
[----:B------:R-:W2:Y:S01]  /*1dd0*/  LDC.64 R10, c[0x0][0x3a0] ;  /* 0x0000e800ff0a7b82 */ /* 0x000ea20000000a00 */
[----:B0-----:R-:W-:-:S05]  /*1de0*/  IMAD.WIDE R12, R7, 0x4, R12 ;  /* 0x00000004070c7825 */ /* 0x001fca00078e020c */
[----:B------:R-:W3:Y:S01]  /*1df0*/  LDG.E.CONSTANT R24, desc[UR18][R12.64] ;  /* 0x000000120c187981 */ /* 0x000ee2000c1e9900 */
[----:B-1----:R-:W-:-:S03]  /*1e00*/  IMAD.WIDE R8, R5, 0x4, R8 ;  /* 0x0000000405087825 */ /* 0x002fc600078e0208 */
[----:B------:R-:W4:Y:S04]  /*1e10*/  LDG.E.CONSTANT R21, desc[UR18][R12.64+0x8] ;  /* 0x000008120c157981 */ /* 0x000f28000c1e9900 */
[----:B------:R-:W3:Y:S01]  /*1e20*/  LDG.E.CONSTANT R19, desc[UR18][R8.64] ;  /* 0x0000001208137981 */ /* 0x000ee2000c1e9900 */
[----:B--2---:R-:W-:-:S03]  /*1e30*/  IMAD.WIDE R10, R7, 0x4, R10 ;  /* 0x00000004070a7825 */ /* 0x004fc600078e020a */
[----:B------:R-:W2:Y:S04]  /*1e40*/  LDG.E.CONSTANT R22, desc[UR18][R8.64+0x4] ;  /* 0x0000041208167981 */ /* 0x000ea8000c1e9900 */
[----:B------:R-:W4:Y:S04]  /*1e50*/  LDG.E.CONSTANT R20, desc[UR18][R8.64+0x8] ;  /* 0x0000081208147981 */ /* 0x000f28000c1e9900 */
[----:B------:R-:W5:Y:S04]  /*1e60*/  LDG.E.CONSTANT R23, desc[UR18][R10.64] ;  /* 0x000000120a177981 */ /* 0x000f68000c1e9900 */
[----:B------:R-:W5:Y:S04]  /*1e70*/  LDG.E.CONSTANT R26, desc[UR18][R8.64+0xc] ;  /* 0x00000c12081a7981 */ /* 0x000f68000c1e9900 */
[----:B------:R-:W5:Y:S01]  /*1e80*/  LDG.E.CONSTANT R27, desc[UR18][R10.64+0x8] ;  /* 0x000008120a1b7981 */ /* 0x000f62000c1e9900 */
[----:B------:R-:W0:Y:S01]  /*1e90*/  S2UR UR16, SR_CgaCtaId ;  /* 0x00000000001079c3 */ /* 0x000e220000008800 */
[----:B------:R-:W-:-:S02]  /*1ea0*/  UMOV UR14, 0x400 ;  /* 0x00000400000e7882 */ /* 0x000fc40000000000 */
[----:B0-----:R-:W-:-:S06]  /*1eb0*/  ULEA UR14, UR16, UR14, 0x18 ;  /* 0x0000000e100e7291 */ /* 0x001fcc000f8ec0ff */
[----:B------:R-:W-:-:S06]  /*1ec0*/  LEA R4, R15, UR14, 0x2 ;  /* 0x0000000e0f047c11 */ /* 0x000fcc000f8e10ff */
[----:B------:R-:W0:Y:S01]  /*1ed0*/  LDS.128 R4, [R4+0x180] ;  /* 0x0001800004047984 */ /* 0x000e220000000c00 */
[----:B------:R-:W-:Y:S01]  /*1ee0*/  IADD3 R15, PT, PT, R15, 0x4, RZ ;  /* 0x000000040f0f7810 */ /* 0x000fe20007ffe0ff */
[CC--:B---3--:R-:W-:Y:S01]  /*1ef0*/  FMUL R25, R19.reuse, R24.reuse ;  /* 0x0000001813197220 */ /* 0x0c8fe20000400000 */
[----:B--2---:R-:W-:Y:S01]  /*1f00*/  FMUL R24, R22, R24 ;  /* 0x0000001816187220 */ /* 0x004fe20000400000 */
[----:B----4-:R-:W-:Y:S02]  /*1f10*/  FMUL R13, R20, R21 ;  /* 0x00000015140d7220 */ /* 0x010fe40000400000 */
[-C--:B-----5:R-:W-:Y:S01]  /*1f20*/  FFMA R22, R22, R23.reuse, R25 ;  /* 0x0000001716167223 */ /* 0x0a0fe20000000019 */
[----:B------:R-:W-:Y:S01]  /*1f30*/  FFMA R19, R19, R23, -R24 ;  /* 0x0000001713137223 */ /* 0x000fe20000000818 */
[----:B------:R-:W-:Y:S02]  /*1f40*/  FMUL R21, R26, R21 ;  /* 0x000000151a157220 */ /* 0x000fe40000400000 */
[----:B0-----:R-:W-:Y:S01]  /*1f50*/  FMUL R22, R22, R5 ;  /* 0x0000000516167220 */ /* 0x001fe20000400000 */
[-C--:B------:R-:W-:Y:S01]  /*1f60*/  FFMA R26, R26, R27.reuse, R13 ;  /* 0x0000001b1a1a7223 */ /* 0x080fe2000000000d */
[----:B------:R-:W-:-:S02]  /*1f70*/  FFMA R21, R20, R27, -R21 ;  /* 0x0000001b14157223 */ /* 0x000fc40000000815 */
[----:B------:R-:W-:Y:S01]  /*1f80*/  FFMA R19, R19, R4, R22 ;  /* 0x0000000413137223 */ /* 0x000fe20000000016 */
[----:B------:R-:W-:-:S03]  /*1f90*/  FMUL R26, R26, R7 ;  /* 0x000000071a1a7220 */ /* 0x000fc60000400000 */
[----:B------:R-:W-:Y:S01]  /*1fa0*/  FADD R16, R16, R19 ;  /* 0x0000001310107221 */ /* 0x000fe20000000000 */
[----:B------:R-:W-:-:S04]  /*1fb0*/  FFMA R21, R21, R6, R26 ;  /* 0x0000000615157223 */ /* 0x000fc8000000001a */
[----:B------:R-:W-:-:S07]  /*1fc0*/  FADD R16, R16, R21 ;  /* 0x0000001510107221 */ /* 0x000fce0000000000 */
.L_x_98:
[----:B------:R-:W-:Y:S05]  /*1fd0*/  BSYNC.RECONVERGENT B2 ;  /* 0x0000000000027941 */ /* 0x000fea0003800200 */
.L_x_97:
[----:B------:R-:W-:Y:S05]  /*1fe0*/  @P1 BRA `(.L_x_96) ;  /* 0x0000000000601947 */ /* 0x000fea0003800000 */
[----:B------:R-:W0:Y:S01]  /*1ff0*/  LDC.64 R10, c[0x0][0x3a8] ;  /* 0x0000ea00ff0a7b82 */ /* 0x000e220000000a00 */
[-C--:B------:R-:W-:Y:S02]  /*2000*/  IADD3 R13, PT, PT, R14, R15.reuse, RZ ;  /* 0x0000000f0e0d7210 */ /* 0x080fe40007ffe0ff */
[----:B------:R-:W-:-:S05]  /*2010*/  IADD3 R9, PT, PT, R18, R15, RZ ;  /* 0x0000000f12097210 */ /* 0x000fca0007ffe0ff */
[----:B------:R-:W1:Y:S08]  /*2020*/  LDC.64 R6, c[0x0][0x388] ;  /* 0x0000e200ff067b82 */ /* 0x000e700000000a00 */
[----:B------:R-:W2:Y:S01]  /*2030*/  LDC.64 R4, c[0x0][0x3a0] ;  /* 0x0000e800ff047b82 */ /* 0x000ea20000000a00 */
[----:B0-----:R-:W-:-:S06]  /*2040*/  IMAD.WIDE R10, R13, 0x4, R10 ;  /* 0x000000040d0a7825 */ /* 0x001fcc00078e020a */
[----:B------:R-:W3:Y:S01]  /*2050*/  LDG.E.CONSTANT R10, desc[UR18][R10.64] ;  /* 0x000000120a0a7981 */ /* 0x000ee2000c1e9900 */
[----:B-1----:R-:W-:-:S05]  /*2060*/  IMAD.WIDE R6, R9, 0x4, R6 ;  /* 0x0000000409067825 */ /* 0x002fca00078e0206 */
[----:B------:R-:W3:Y:S01]  /*2070*/  LDG.E.CONSTANT R12, desc[UR18][R6.64] ;  /* 0x00000012060c7981 */ /* 0x000ee2000c1e9900 */
[----:B--2---:R-:W-:-:S03]  /*2080*/  IMAD.WIDE R8, R13, 0x4, R4 ;  /* 0x000000040d087825 */ /* 0x004fc600078e0204 */
[----:B------:R-:W2:Y:S04]  /*2090*/  LDG.E.CONSTANT R13, desc[UR18][R6.64+0x4] ;  /* 0x00000412060d7981 */ /* 0x000ea8000c1e9900 */
[----:B------:R-:W4:Y:S01]  /*20a0*/  LDG.E.CONSTANT R8, desc[UR18][R8.64] ;  /* 0x0000001208087981 */ /* 0x000f22000c1e9900 */
[----:B------:R-:W0:Y:S01]  /*20b0*/  S2UR UR16, SR_CgaCtaId ;  /* 0x00000000001079c3 */ /* 0x000e220000008800 */
[----:B------:R-:W-:Y:S02]  /*20c0*/  UMOV UR14, 0x400 ;  /* 0x00000400000e7882 */ /* 0x000fe40000000000 */
[----:B0-----:R-:W-:-:S06]  /*20d0*/  ULEA UR14, UR16, UR14, 0x18 ;  /* 0x0000000e100e7291 */ /* 0x001fcc000f8ec0ff */
[----:B------:R-:W-:-:S06]  /*20e0*/  LEA R4, R15, UR14, 0x2 ;  /* 0x0000000e0f047c11 */ /* 0x000fcc000f8e10ff */
[----:B------:R-:W0:Y:S01]  /*20f0*/  LDS.64 R4, [R4+0x180] ;  /* 0x0001800004047984 */ /* 0x000e220000000a00 */
[-C--:B---3--:R-:W-:Y:S01]  /*2100*/  FMUL R14, R12, R10.reuse ;  /* 0x0000000a0c0e7220 */ /* 0x088fe20000400000 */
[----:B--2---:R-:W-:-:S03]  /*2110*/  FMUL R15, R13, R10 ;  /* 0x0000000a0d0f7220 */ /* 0x004fc60000400000 */
[-C--:B----4-:R-:W-:Y:S01]  /*2120*/  FFMA R14, R13, R8.reuse, R14 ;  /* 0x000000080d0e7223 */ /* 0x090fe2000000000e */
[----:B------:R-:W-:-:S03]  /*2130*/  FFMA R15, R12, R8, -R15 ;  /* 0x000000080c0f7223 */ /* 0x000fc6000000080f */
[----:B0-----:R-:W-:-:S04]  /*2140*/  FMUL R14, R14, R5 ;  /* 0x000000050e0e7220 */ /* 0x001fc80000400000 */
[----:B------:R-:W-:-:S04]  /*2150*/  FFMA R15, R15, R4, R14 ;  /* 0x000000040f0f7223 */ /* 0x000fc8000000000e */
[----:B------:R-:W-:-:S07]  /*2160*/  FADD R16, R16, R15 ;  /* 0x0000000f10107221 */ /* 0x000fce0000000000 */
.L_x_96:
[----:B------:R-:W-:Y:S05]  /*2170*/  BSYNC.RECONVERGENT B1 ;  /* 0x0000000000017941 */ /* 0x000fea0003800200 */
.L_x_95:
[----:B------:R-:W0:Y:S01]  /*2180*/  S2UR UR16, SR_CgaCtaId ;  /* 0x00000000001079c3 */ /* 0x000e220000008800 */
[----:B------:R-:W1:Y:S01]  /*2190*/  LDCU UR17, c[0x0][0x3bc] ;  /* 0x00007780ff1177ac */ /* 0x000e620008000800 */
[----:B------:R-:W2:Y:S01]  /*21a0*/  LDCU UR20, c[0x0][0x3c4] ;  /* 0x00007880ff1477ac */ /* 0x000ea20008000800 */
[----:B------:R-:W-:Y:S01]  /*21b0*/  UMOV UR14, 0x400 ;  /* 0x00000400000e7882 */ /* 0x000fe20000000000 */
[----:B--2---:R-:W-:Y:S01]  /*21c0*/  FMUL R16, R16, UR20 ;  /* 0x0000001410107c20 */ /* 0x004fe20008400000 */
[----:B0-----:R-:W-:Y:S02]  /*21d0*/  ULEA UR14, UR16, UR14, 0x18 ;  /* 0x0000000e100e7291 */ /* 0x001fe4000f8ec0ff */
[----:B------:R-:W-:-:S04]  /*21e0*/  UIADD3 UR16, UPT, UPT, UR6, 0x40, URZ ;  /* 0x0000004006107890 */ /* 0x000fc8000fffe0ff */
[----:B-1----:R-:W-:Y:S01]  /*21f0*/  UISETP.LT.AND UP0, UPT, UR16, UR17, UPT ;  /* 0x000000111000728c */ /* 0x002fe2000bf01270 */
[C---:B------:R-:W-:Y:S02]  /*2200*/  LEA R5, R3.reuse, UR14, 0x2 ;  /* 0x0000000e03057c11 */ /* 0x040fe4000f8e10ff */
[----:B------:R-:W-:Y:S01]  /*2210*/  IADD3 R3, PT, PT, R3, UR21, RZ ;  /* 0x0000001503037c10 */ /* 0x000fe2000fffe0ff */
[----:B------:R-:W-:Y:S02]  /*2220*/  USEL UR16, UR16, UR17, UP0 ;  /* 0x0000001110107287 */ /* 0x000fe40008000000 */
[----:B------:R0:W-:Y:S02]  /*2230*/  STS [R5], R16 ;  /* 0x0000001005007388 */ /* 0x0001e40000000800 */
[----:B------:R-:W-:-:S06]  /*2240*/  UIADD3 UR16, UPT, UPT, UR16, -UR6, URZ ;  /* 0x8000000610107290 */ /* 0x000fcc000fffe0ff */
[----:B------:R-:W-:-:S13]  /*2250*/  ISETP.GE.AND P1, PT, R3, UR16, PT ;  /* 0x0000001003007c0c */ /* 0x000fda000bf26270 */
[----:B0-----:R-:W-:Y:S05]  /*2260*/  @!P1 BRA `(.L_x_99) ;  /* 0xfffffff4005c9947 */ /* 0x001fea000383ffff */
.L_x_75:
[----:B------:R-:W-:Y:S05]  /*2270*/  BSYNC.RECONVERGENT B0 ;  /* 0x0000000000007941 */ /* 0x000fea0003800200 */
.L_x_74:
[----:B------:R-:W1:Y:S01]  /*2280*/  LDCU UR14, c[0x0][0x3bc] ;  /* 0x00007780ff0e77ac */ /* 0x000e620008000800 */
[----:B------:R-:W-:Y:S01]  /*2290*/  BSSY.RECONVERGENT B0, `(.L_x_100) ;  /* 0x0000014000007945 */ /* 0x000fe20003800200 */
[----:B------:R-:W-:Y:S01]  /*22a0*/  MOV R3, 0xff800000 ;  /* 0xff80000000037802 */ /* 0x000fe20000000f00 */
[----:B------:R-:W-:-:S04]  /*22b0*/  UIADD3 UR17, UPT, UPT, UR6, 0x40, URZ ;  /* 0x0000004006117890 */ /* 0x000fc8000fffe0ff */
[----:B-1----:R-:W-:-:S04]  /*22c0*/  UISETP.LT.AND UP0, UPT, UR17, UR14, UPT ;  /* 0x0000000e1100728c */ /* 0x002fc8000bf01270 */
[----:B------:R-:W-:-:S04]  /*22d0*/  USEL UR20, UR17, UR14, UP0 ;  /* 0x0000000e11147287 */ /* 0x000fc80008000000 */
[----:B------:R-:W-:Y:S01]  /*22e0*/  UIADD3 UR22, UPT, UPT, UR20, -UR6, URZ ;  /* 0x8000000614167290 */ /* 0x000fe2000fffe0ff */
[----:B------:R-:W-:Y:S05]  /*22f0*/  BAR.SYNC.DEFER_BLOCKING 0x0 ;  /* 0x0000000000007b1d */ /* 0x000fea0000010000 */
[----:B------:R-:W-:-:S13]  /*2300*/  ISETP.GE.AND P1, PT, R17, UR22, PT ;  /* 0x0000001611007c0c */ /* 0x000fda000bf26270 */
[----:B------:R-:W-:Y:S05]  /*2310*/  @P1 BRA `(.L_x_101) ;  /* 0x00000000002c1947 */ /* 0x000fea0003800000 */
[----:B------:R-:W1:Y:S01]  /*2320*/  S2R R6, SR_CgaCtaId ;  /* 0x0000000000067919 */ /* 0x000e620000008800 */
[----:B------:R-:W-:Y:S02]  /*2330*/  MOV R5, 0x400 ;  /* 0x0000040000057802 */ /* 0x000fe40000000f00 */
[----:B------:R-:W-:Y:S02]  /*2340*/  MOV R3, 0xff800000 ;  /* 0xff80000000037802 */ /* 0x000fe40000000f00 */
[----:B------:R-:W-:Y:S02]  /*2350*/  MOV R4, R17 ;  /* 0x0000001100047202 */ /* 0x000fe40000000f00 */
[----:B-1----:R-:W-:-:S07]  /*2360*/  LEA R7, R6, R5, 0x18 ;  /* 0x0000000506077211 */ /* 0x002fce00078ec0ff */
.L_x_102:
[C---:B------:R-:W-:Y:S02]  /*2370*/  LEA R5, R4.reuse, R7, 0x2 ;  /* 0x0000000704057211 */ /* 0x040fe400078e10ff */
[----:B------:R-:W-:-:S03]  /*2380*/  IADD3 R4, PT, PT, R4, UR21, RZ ;  /* 0x0000001504047c10 */ /* 0x000fc6000fffe0ff */
[----:B------:R-:W1:Y:S01]  /*2390*/  LDS R6, [R5] ;  /* 0x0000000005067984 */ /* 0x000e620000000800 */
[----:B------:R-:W-:Y:S02]  /*23a0*/  ISETP.GE.AND P1, PT, R4, UR22, PT ;  /* 0x0000001604007c0c */ /* 0x000fe4000bf26270 */
[----:B-1----:R-:W-:-:S11]  /*23b0*/  FMNMX R3, R6, R3, !PT ;  /* 0x0000000306037209 */ /* 0x002fd60007800000 */
[----:B------:R-:W-:Y:S05]  /*23c0*/  @!P1 BRA `(.L_x_102) ;  /* 0xfffffffc00e89947 */ /* 0x000fea000383ffff */
.L_x_101:
[----:B------:R-:W-:Y:S05]  /*23d0*/  BSYNC.RECONVERGENT B0 ;  /* 0x0000000000007941 */ /* 0x000fea0003800200 */
.L_x_100:
[----:B------:R-:W1:Y:S01]  /*23e0*/  SHFL.BFLY PT, R4, R3, 0x10, 0x1f ;  /* 0x0e001f0003047f89 */ /* 0x000e6200000e0000 */
[----:B------:R-:W2:Y:S01]  /*23f0*/  S2UR UR15, SR_CgaCtaId ;  /* 0x00000000000f79c3 */ /* 0x000ea20000008800 */
[----:B------:R-:W-:Y:S01]  /*2400*/  UMOV UR14, 0x400 ;  /* 0x00000400000e7882 */ /* 0x000fe20000000000 */
[----:B------:R-:W-:Y:S02]  /*2410*/  ISETP.NE.AND P2, PT, R2, RZ, PT ;  /* 0x000000ff0200720c */ /* 0x000fe40003f45270 */
[----:B------:R-:W-:Y:S02]  /*2420*/  ISETP.GT.U32.AND P1, PT, R17, 0x1f, PT ;  /* 0x0000001f1100780c */ /* 0x000fe40003f24070 */
[----:B-1----:R-:W-:Y:S01]  /*2430*/  FMNMX R4, R4, R3, !PT ;  /* 0x0000000304047209 */ /* 0x002fe20007800000 */
[----:B--2---:R-:W-:Y:S02]  /*2440*/  ULEA UR16, UR15, UR14, 0x18 ;  /* 0x0000000e0f107291 */ /* 0x004fe4000f8ec0ff */
[----:B------:R-:W-:-:S02]  /*2450*/  UIADD3 UR14, UPT, UPT, UR21, 0x1f, URZ ;  /* 0x0000001f150e7890 */ /* 0x000fc4000fffe0ff */
[----:B------:R-:W1:Y:S02]  /*2460*/  SHFL.BFLY PT, R5, R4, 0x8, 0x1f ;  /* 0x0d001f0004057f89 */ /* 0x000e6400000e0000 */
[----:B------:R-:W-:Y:S01]  /*2470*/  USHF.R.U32.HI UR14, URZ, 0x5, UR14 ;  /* 0x00000005ff0e7899 */ /* 0x000fe2000801160e */
[----:B-1----:R-:W-:Y:S02]  /*2480*/  FMNMX R5, R4, R5, !PT ;  /* 0x0000000504057209 */ /* 0x002fe40007800000 */
[----:B------:R-:W-:-:S03]  /*2490*/  LEA.HI R4, R17, UR16, RZ, 0x1d ;  /* 0x0000001011047c11 */ /* 0x000fc6000f8fe8ff */
[----:B------:R-:W1:Y:S02]  /*24a0*/  SHFL.BFLY PT, R6, R5, 0x4, 0x1f ;  /* 0x0c801f0005067f89 */ /* 0x000e6400000e0000 */
[----:B-1----:R-:W-:Y:S02]  /*24b0*/  FMNMX R6, R5, R6, !PT ;  /* 0x0000000605067209 */ /* 0x002fe40007800000 */
[----:B------:R-:W-:-:S03]  /*24c0*/  LEA R5, R2, UR16, 0x2 ;  /* 0x0000001002057c11 */ /* 0x000fc6000f8e10ff */
[----:B------:R-:W1:Y:S02]  /*24d0*/  SHFL.BFLY PT, R7, R6, 0x2, 0x1f ;  /* 0x0c401f0006077f89 */ /* 0x000e6400000e0000 */
[----:B-1----:R-:W-:-:S05]  /*24e0*/  FMNMX R7, R6, R7, !PT ;  /* 0x0000000706077209 */ /* 0x002fca0007800000 */
[----:B------:R-:W1:Y:S02]  /*24f0*/  SHFL.BFLY PT, R8, R7, 0x1, 0x1f ;  /* 0x0c201f0007087f89 */ /* 0x000e6400000e0000 */
[----:B-1----:R-:W-:-:S05]  /*2500*/  FMNMX R3, R7, R8, !PT ;  /* 0x0000000807037209 */ /* 0x002fca0007800000 */
[----:B------:R1:W-:Y:S01]  /*2510*/  @!P2 STS [R4+0x100], R3 ;  /* 0x000100030400a388 */ /* 0x0003e20000000800 */
[----:B------:R-:W-:Y:S06]  /*2520*/  BAR.SYNC.DEFER_BLOCKING 0x0 ;  /* 0x0000000000007b1d */ /* 0x000fec0000010000 */
[----:B------:R-:W-:Y:S05]  /*2530*/  @P1 BRA `(.L_x_103) ;  /* 0x0000000000401947 */ /* 0x000fea0003800000 */
[----:B------:R-:W-:Y:S01]  /*2540*/  ISETP.GE.U32.AND P1, PT, R17, UR14, PT ;  /* 0x0000000e11007c0c */ /* 0x000fe2000bf26070 */
[----:B------:R-:W-:Y:S01]  /*2550*/  UMOV UR15, 0xffffffff ;  /* 0xffffffff000f7882 */ /* 0x000fe20000000000 */
[----:B-1----:R-:W-:-:S11]  /*2560*/  MOV R3, 0xff800000 ;  /* 0xff80000000037802 */ /* 0x002fd60000000f00 */
[----:B------:R1:W2:Y:S01]  /*2570*/  @!P1 LDS R3, [R5+0x100] ;  /* 0x0001000005039984 */ /* 0x0002a20000000800 */
        /* <DEDUP_REMOVED lines=9> */
[----:B------:R2:W3:Y:S02]  /*2610*/  SHFL.BFLY PT, R10, R9, 0x1, 0x1f ;  /* 0x0c201f00090a7f89 */ /* 0x0004e400000e0000 */
.L_x_128:
[----:B---3--:R-:W-:-:S05]  /*2620*/  FMNMX R10, R9, R10, !PT ;  /* 0x0000000a090a7209 */ /* 0x008fca0007800000 */
[----:B------:R3:W-:Y:S02]  /*2630*/  @!P2 STS [UR16+0x100], R10 ;  /* 0x0001000aff00a988 */ /* 0x0007e40008000810 */
.L_x_103:
[----:B------:R-:W-:Y:S05]  /*2640*/  WARPSYNC.ALL ;  /* 0x0000000000007948 */ /* 0x000fea0003800000 */
[----:B------:R-:W-:Y:S01]  /*2650*/  ISETP.GE.AND P1, PT, R17, UR22, PT ;  /* 0x0000001611007c0c */ /* 0x000fe2000bf26270 */
[----:B------:R-:W-:Y:S01]  /*2660*/  BAR.SYNC.DEFER_BLOCKING 0x0 ;  /* 0x0000000000007b1d */ /* 0x000fe20000010000 */
[----:B------:R-:W-:Y:S01]  /*2670*/  HFMA2 R8, -RZ, RZ, 0.96630859375, -0.0022525787353515625 ;  /* 0x3bbb989dff087431 */ /* 0x000fe200000001ff */
[----:B------:R-:W-:Y:S01]  /*2680*/  MOV R6, 0x437c0000 ;  /* 0x437c000000067802 */ /* 0x000fe20000000f00 */
[----:B--2---:R-:W-:-:S03]  /*2690*/  HFMA2 R9, -RZ, RZ, 0, 0 ;  /* 0x00000000ff097431 */ /* 0x004fc600000001ff */
[----:B------:R-:W-:Y:S01]  /*26a0*/  BSSY.RECONVERGENT B0, `(.L_x_105) ;  /* 0x0000019000007945 */ /* 0x000fe20003800200 */
[----:B-1----:R-:W1:Y:S02]  /*26b0*/  LDS R3, [UR16+0x100] ;  /* 0x00010010ff037984 */ /* 0x002e640008000800 */
[----:B-1----:R-:W-:-:S04]  /*26c0*/  FMNMX R3, R3, UR13, !PT ;  /* 0x0000000d03037c09 */ /* 0x002fc8000f800000 */
[----:B------:R-:W-:-:S13]  /*26d0*/  R2UR UR15, R3 ;  /* 0x00000000030f72ca */ /* 0x000fda00000e0000 */
[----:B------:R-:W-:-:S05]  /*26e0*/  MOV R3, UR15 ;  /* 0x0000000f00037c02 */ /* 0x000fca0008000f00 */
[----:B------:R-:W-:Y:S01]  /*26f0*/  FADD R3, -R3, UR13 ;  /* 0x0000000d03037e21 */ /* 0x000fe20008000100 */
[----:B------:R-:W-:Y:S06]  /*2700*/  @P1 BRA `(.L_x_106) ;  /* 0x0000000000481947 */ /* 0x000fec0003800000 */
[----:B------:R-:W-:Y:S02]  /*2710*/  MOV R9, RZ ;  /* 0x000000ff00097202 */ /* 0x000fe40000000f00 */
[----:B------:R-:W-:-:S07]  /*2720*/  MOV R7, R17 ;  /* 0x0000001100077202 */ /* 0x000fce0000000f00 */
.L_x_107:
[C---:B-1-3--:R-:W-:Y:S02]  /*2730*/  LEA R10, R7.reuse, UR16, 0x2 ;  /* 0x00000010070a7c11 */ /* 0x04afe4000f8e10ff */
[----:B------:R-:W-:-:S03]  /*2740*/  IADD3 R7, PT, PT, R7, UR21, RZ ;  /* 0x0000001507077c10 */ /* 0x000fc6000fffe0ff */
[----:B------:R-:W1:Y:S01]  /*2750*/  LDS R11, [R10] ;  /* 0x000000000a0b7984 */ /* 0x000e620000000800 */
[----:B------:R-:W-:Y:S01]  /*2760*/  ISETP.GE.AND P1, PT, R7, UR22, PT ;  /* 0x0000001607007c0c */ /* 0x000fe2000bf26270 */
[----:B-1----:R-:W-:-:S04]  /*2770*/  FADD R11, R11, -UR15 ;  /* 0x8000000f0b0b7e21 */ /* 0x002fc80008000000 */
[----:B------:R-:W-:-:S04]  /*2780*/  FFMA.SAT R13, R11, R8, 0.5 ;  /* 0x3f0000000b0d7423 */ /* 0x000fc80000002008 */
[----:B------:R-:W-:-:S04]  /*2790*/  FFMA.RM R13, R13, R6, 12582913 ;  /* 0x4b4000010d0d7423 */ /* 0x000fc80000004006 */
[C---:B------:R-:W-:Y:S01]  /*27a0*/  FADD R12, R13.reuse, -12583039 ;  /* 0xcb40007f0d0c7421 */ /* 0x040fe20000000000 */
[----:B------:R-:W-:-:S03]  /*27b0*/  SHF.L.U32 R13, R13, 0x17, RZ ;  /* 0x000000170d0d7819 */ /* 0x000fc600000006ff */
[----:B------:R-:W-:-:S04]  /*27c0*/  FFMA R12, R11, 1.4426950216293334961, -R12 ;  /* 0x3fb8aa3b0b0c7823 */ /* 0x000fc8000000080c */
[----:B------:R-:W-:-:S06]  /*27d0*/  FFMA R12, R11, 1.925963033500011079e-08, R12 ;  /* 0x32a570600b0c7823 */ /* 0x000fcc000000000c */
[----:B------:R-:W1:Y:S02]  /*27e0*/  MUFU.EX2 R12, R12 ;  /* 0x0000000c000c7308 */ /* 0x000e640000000800 */
[----:B-1----:R-:W-:-:S04]  /*27f0*/  FMUL R13, R13, R12 ;  /* 0x0000000c0d0d7220 */ /* 0x002fc80000400000 */
[----:B------:R-:W-:Y:S01]  /*2800*/  FADD R9, R13, R9 ;  /* 0x000000090d097221 */ /* 0x000fe20000000000 */
[----:B------:R1:W-:Y:S01]  /*2810*/  STS [R10], R13 ;  /* 0x0000000d0a007388 */ /* 0x0003e20000000800 */
[----:B------:R-:W-:Y:S05]  /*2820*/  @!P1 BRA `(.L_x_107) ;  /* 0xfffffffc00c09947 */ /* 0x000fea000383ffff */
.L_x_106:
[----:B------:R-:W-:Y:S05]  /*2830*/  BSYNC.RECONVERGENT B0 ;  /* 0x0000000000007941 */ /* 0x000fea0003800200 */
.L_x_105:
[----:B-1-3--:R-:W1:Y:S01]  /*2840*/  SHFL.BFLY PT, R10, R9, 0x10, 0x1f ;  /* 0x0e001f00090a7f89 */ /* 0x00ae6200000e0000 */
[----:B------:R-:W-:Y:S02]  /*2850*/  ISETP.NE.AND P2, PT, R2, RZ, PT ;  /* 0x000000ff0200720c */ /* 0x000fe40003f45270 */
[----:B------:R-:W-:Y:S01]  /*2860*/  ISETP.GT.U32.AND P1, PT, R17, 0x1f, PT ;  /* 0x0000001f1100780c */ /* 0x000fe20003f24070 */
[----:B-1----:R-:W-:-:S05]  /*2870*/  FADD R10, R10, R9 ;  /* 0x000000090a0a7221 */ /* 0x002fca0000000000 */
[----:B------:R-:W1:Y:S02]  /*2880*/  SHFL.BFLY PT, R7, R10, 0x8, 0x1f ;  /* 0x0d001f000a077f89 */ /* 0x000e6400000e0000 */
[----:B-1----:R-:W-:-:S05]  /*2890*/  FADD R11, R10, R7 ;  /* 0x000000070a0b7221 */ /* 0x002fca0000000000 */
[----:B------:R-:W1:Y:S02]  /*28a0*/  SHFL.BFLY PT, R12, R11, 0x4, 0x1f ;  /* 0x0c801f000b0c7f89 */ /* 0x000e6400000e0000 */
[----:B-1----:R-:W-:-:S05]  /*28b0*/  FADD R12, R11, R12 ;  /* 0x0000000c0b0c7221 */ /* 0x002fca0000000000 */
[----:B------:R-:W1:Y:S02]  /*28c0*/  SHFL.BFLY PT, R7, R12, 0x2, 0x1f ;  /* 0x0c401f000c077f89 */ /* 0x000e6400000e0000 */
[----:B-1----:R-:W-:Y:S01]  /*28d0*/  FADD R13, R12, R7 ;  /* 0x000000070c0d7221 */ /* 0x002fe20000000000 */
[----:B------:R-:W-:-:S04]  /*28e0*/  FFMA.SAT R7, R3, R8, 0.5 ;  /* 0x3f00000003077423 */ /* 0x000fc80000002008 */
[----:B------:R-:W-:Y:S01]  /*28f0*/  FFMA.RM R7, R7, R6, 12582913 ;  /* 0x4b40000107077423 */ /* 0x000fe20000004006 */
[----:B------:R-:W1:Y:S03]  /*2900*/  SHFL.BFLY PT, R14, R13, 0x1, 0x1f ;  /* 0x0c201f000d0e7f89 */ /* 0x000e6600000e0000 */
[----:B------:R-:W-:-:S04]  /*2910*/  FADD R6, R7, -12583039 ;  /* 0xcb40007f07067421 */ /* 0x000fc80000000000 */
[----:B------:R-:W-:-:S04]  /*2920*/  FFMA R6, R3, 1.4426950216293334961, -R6 ;  /* 0x3fb8aa3b03067823 */ /* 0x000fc80000000806 */
[----:B------:R-:W-:Y:S01]  /*2930*/  FFMA R6, R3, 1.925963033500011079e-08, R6 ;  /* 0x32a5706003067823 */ /* 0x000fe20000000006 */
[----:B------:R-:W-:-:S05]  /*2940*/  SHF.L.U32 R3, R7, 0x17, RZ ;  /* 0x0000001707037819 */ /* 0x000fca00000006ff */
[----:B------:R-:W2:Y:S01]  /*2950*/  MUFU.EX2 R6, R6 ;  /* 0x0000000600067308 */ /* 0x000ea20000000800 */
[----:B-1----:R-:W-:-:S05]  /*2960*/  FADD R9, R13, R14 ;  /* 0x0000000e0d097221 */ /* 0x002fca0000000000 */
[----:B------:R1:W-:Y:S01]  /*2970*/  @!P2 STS [R4+0x100], R9 ;  /* 0x000100090400a388 */ /* 0x0003e20000000800 */
[----:B--2---:R-:W-:Y:S01]  /*2980*/  FMUL R3, R3, R6 ;  /* 0x0000000603037220 */ /* 0x004fe20000400000 */
[----:B------:R-:W-:Y:S06]  /*2990*/  BAR.SYNC.DEFER_BLOCKING 0x0 ;  /* 0x0000000000007b1d */ /* 0x000fec0000010000 */
[----:B------:R-:W-:Y:S05]  /*29a0*/  @P1 BRA `(.L_x_108) ;  /* 0x0000000000401947 */ /* 0x000fea0003800000 */
[----:B------:R-:W-:Y:S01]  /*29b0*/  ISETP.GE.U32.AND P1, PT, R17, UR14, PT ;  /* 0x0000000e11007c0c */ /* 0x000fe2000bf26070 */
[----:B------:R-:W-:Y:S01]  /*29c0*/  UMOV UR13, 0xffffffff ;  /* 0xffffffff000d7882 */ /* 0x000fe20000000000 */
[----:B-1----:R-:W-:-:S11]  /*29d0*/  MOV R4, RZ ;  /* 0x000000ff00047202 */ /* 0x002fd60000000f00 */
[----:B------:R1:W2:Y:S01]  /*29e0*/  @!P1 LDS R4, [R5+0x100] ;  /* 0x0001000005049984 */ /* 0x0002a20000000800 */
[----:B------:R-:W-:Y:S05]  /*29f0*/  BRA.DIV UR13, `(.L_x_109) ;  /* 0x000000120d5c7947 */ /* 0x000fea000b800000 */
[----:B-12---:R-:W1:Y:S02]  /*2a00*/  SHFL.BFLY PT, R5, R4, 0x10, 0x1f ;  /* 0x0e001f0004057f89 */ /* 0x006e6400000e0000 */
[----:B-1----:R-:W-:-:S05]  /*2a10*/  FADD R5, R5, R4 ;  /* 0x0000000405057221 */ /* 0x002fca0000000000 */
[----:B------:R-:W1:Y:S02]  /*2a20*/  SHFL.BFLY PT, R6, R5, 0x8, 0x1f ;  /* 0x0d001f0005067f89 */ /* 0x000e6400000e0000 */
[----:B-1----:R-:W-:-:S05]  /*2a30*/  FADD R6, R5, R6 ;  /* 0x0000000605067221 */ /* 0x002fca0000000000 */
[----:B------:R-:W1:Y:S02]  /*2a40*/  SHFL.BFLY PT, R7, R6, 0x4, 0x1f ;  /* 0x0c801f0006077f89 */ /* 0x000e6400000e0000 */
[----:B-1----:R-:W-:-:S05]  /*2a50*/  FADD R7, R6, R7 ;  /* 0x0000000706077221 */ /* 0x002fca0000000000 */
[----:B------:R-:W1:Y:S02]  /*2a60*/  SHFL.BFLY PT, R8, R7, 0x2, 0x1f ;  /* 0x0c401f0007087f89 */ /* 0x000e6400000e0000 */
[----:B-1----:R-:W-:-:S05]  /*2a70*/  FADD R8, R7, R8 ;  /* 0x0000000807087221 */ /* 0x002fca0000000000 */
[----:B------:R1:W2:Y:S02]  /*2a80*/  SHFL.BFLY PT, R9, R8, 0x1, 0x1f ;  /* 0x0c201f0008097f89 */ /* 0x0002a400000e0000 */
.L_x_134:
[----:B--2---:R-:W-:-:S05]  /*2a90*/  FADD R9, R8, R9 ;  /* 0x0000000908097221 */ /* 0x004fca0000000000 */
[----:B------:R2:W-:Y:S02]  /*2aa0*/  @!P2 STS [UR16+0x100], R9 ;  /* 0x00010009ff00a988 */ /* 0x0005e40008000810 */
.L_x_108:
[----:B------:R-:W1:Y:S02]  /*2ab0*/  LDCU UR13, c[0x0][0x3c0] ;  /* 0x00007800ff0d77ac */ /* 0x000e640008000800 */
[----:B-1----:R-:W-:Y:S01]  /*2ac0*/  MOV R4, UR13 ;  /* 0x0000000d00047c02 */ /* 0x002fe20008000f00 */
[----:B------:R-:W-:Y:S05]  /*2ad0*/  WARPSYNC.ALL ;  /* 0x0000000000007948 */ /* 0x000fea0003800000 */
[----:B------:R-:W-:Y:S01]  /*2ae0*/  ISETP.GE.AND P1, PT, R17, R4, PT ;  /* 0x000000041100720c */ /* 0x000fe20003f26270 */
[----:B------:R-:W-:Y:S06]  /*2af0*/  BAR.SYNC.DEFER_BLOCKING 0x0 ;  /* 0x0000000000007b1d */ /* 0x000fec0000010000 */
[----:B------:R-:W-:Y:S01]  /*2b00*/  BSSY.RECONVERGENT B0, `(.L_x_110) ;  /* 0x00000be000007945 */ /* 0x000fe20003800200 */
[----:B------:R-:W1:Y:S02]  /*2b10*/  LDS R6, [UR16+0x100] ;  /* 0x00010010ff067984 */ /* 0x000e640008000800 */
[----:B-1----:R-:W-:-:S05]  /*2b20*/  FFMA R6, R3, UR4, R6 ;  /* 0x0000000403067c23 */ /* 0x002fca0008000006 */
[----:B------:R-:W-:Y:S01]  /*2b30*/  R2UR UR4, R6 ;  /* 0x00000000060472ca */ /* 0x000fe200000e0000 */
[----:B------:R-:W-:-:S14]  /*2b40*/  @P1 BRA `(.L_x_111) ;  /* 0x0000000800e41947 */ /* 0x000fdc0003800000 */
[----:B------:R-:W-:Y:S02]  /*2b50*/  UIMAD UR13, UR5, -0x40, UR20 ;  /* 0xffffffc0050d78a4 */ /* 0x000fe4000f8e0214 */
[----:B------:R-:W-:Y:S02]  /*2b60*/  MOV R5, UR20 ;  /* 0x0000001400057c02 */ /* 0x000fe40008000f00 */
[----:B------:R-:W-:Y:S01]  /*2b70*/  MOV R16, UR20 ;  /* 0x0000001400107c02 */ /* 0x000fe20008000f00 */
[----:B------:R-:W-:Y:S01]  /*2b80*/  UIADD3 UR14, UPT, UPT, UR13, -0x1, URZ ;  /* 0xffffffff0d0e7890 */ /* 0x000fe2000fffe0ff */
[----:B------:R-:W-:Y:S02]  /*2b90*/  LOP3.LUT R5, R5, 0xf, RZ, 0xc0, !PT ;  /* 0x0000000f05057812 */ /* 0x000fe400078ec0ff */
[----:B0-----:R-:W-:Y:S02]  /*2ba0*/  MOV R19, R17 ;  /* 0x0000001100137202 */ /* 0x001fe40000000f00 */
[----:B------:R-:W-:-:S02]  /*2bb0*/  LOP3.LUT R16, R16, 0x3, RZ, 0xc0, !PT ;  /* 0x0000000310107812 */ /* 0x000fc400078ec0ff */
[----:B------:R-:W-:Y:S02]  /*2bc0*/  MOV R4, UR14 ;  /* 0x0000000e00047c02 */ /* 0x000fe40008000f00 */
[----:B------:R-:W-:Y:S02]  /*2bd0*/  IADD3 R18, PT, PT, -R5, UR13, RZ ;  /* 0x0000000d05127c10 */ /* 0x000fe4000fffe1ff */
[----:B------:R-:W-:-:S13]  /*2be0*/  ISETP.GE.U32.AND P1, PT, R4, 0xf, PT ;  /* 0x0000000f0400780c */ /* 0x000fda0003f26070 */
.L_x_118:
[----:B0-----:R-:W0:Y:S01]  /*2bf0*/  LDCU UR13, c[0x0][0x3c0] ;  /* 0x00007800ff0d77ac */ /* 0x001e220008000800 */
[----:B------:R-:W1:Y:S01]  /*2c00*/  LDC.64 R6, c[0x0][0x398] ;  /* 0x0000e600ff067b82 */ /* 0x000e620000000a00 */
[----:B------:R-:W-:Y:S01]  /*2c10*/  HFMA2 R20, -RZ, RZ, 0, 0 ;  /* 0x00000000ff147431 */ /* 0x000fe200000001ff */
[----:B------:R-:W-:Y:S02]  /*2c20*/  UISETP.NE.AND UP0, UPT, UR6, URZ, UPT ;  /* 0x000000ff0600728c */ /* 0x000fe4000bf05270 */
[----:B------:R-:W-:Y:S01]  /*2c30*/  UISETP.GE.AND UP1, UPT, UR22, 0x1, UPT ;  /* 0x000000011600788c */ /* 0x000fe2000bf26270 */
[----:B0-----:R-:W-:-:S05]  /*2c40*/  MOV R4, UR13 ;  /* 0x0000000d00047c02 */ /* 0x001fca0008000f00 */
[----:B--2---:R-:W-:-:S04]  /*2c50*/  IMAD R9, R4, UR7, R19 ;  /* 0x0000000704097c24 */ /* 0x004fc8000f8e0213 */
[----:B-1----:R-:W-:Y:S01]  /*2c60*/  IMAD.WIDE R6, R9, 0x4, R6 ;  /* 0x0000000409067825 */ /* 0x002fe200078e0206 */
[----:B------:R-:W-:Y:S06]  /*2c70*/  BRA.U !UP0, `(.L_x_112) ;  /* 0x0000000108047547 */ /* 0x000fec000b800000 */
[----:B------:R0:W5:Y:S02]  /*2c80*/  LDG.E R20, desc[UR18][R6.64] ;  /* 0x0000001206147981 */ /* 0x000164000c1e1900 */
.L_x_112:
[----:B------:R-:W-:Y:S01]  /*2c90*/  MOV R15, RZ ;  /* 0x000000ff000f7202 */ /* 0x000fe20000000f00 */
[----:B------:R-:W-:Y:S06]  /*2ca0*/  BRA.U !UP1, `(.L_x_113) ;  /* 0x0000000909787547 */ /* 0x000fec000b800000 */
[----:B------:R-:W-:Y:S01]  /*2cb0*/  CS2R R14, SRZ ;  /* 0x00000000000e7805 */ /* 0x000fe2000001ff00 */
[----:B------:R-:W-:Y:S06]  /*2cc0*/  @!P1 BRA `(.L_x_114) ;  /* 0x0000000000fc9947 */ /* 0x000fec0003800000 */
[----:B------:R-:W-:Y:S01]  /*2cd0*/  HFMA2 R21, -RZ, RZ, 0, 0 ;  /* 0x00000000ff157431 */ /* 0x000fe200000001ff */
[----:B------:R-:W-:-:S07]  /*2ce0*/  MOV R15, RZ ;  /* 0x000000ff000f7202 */ /* 0x000fce0000000f00 */
.L_x_115:
[----:B------:R-:W1:Y:S01]  /*2cf0*/  LDC.64 R34, c[0x0][0x390] ;  /* 0x0000e400ff227b82 */ /* 0x000e620000000a00 */
[----:B------:R-:W-:Y:S02]  /*2d00*/  IADD3 R8, PT, PT, R19, UR8, RZ ;  /* 0x0000000813087c10 */ /* 0x000fe4000fffe0ff */
[----:B------:R-:W-:-:S05]  /*2d10*/  IADD3 R9, PT, PT, R21, UR6, RZ ;  /* 0x0000000615097c10 */ /* 0x000fca000fffe0ff */
[----:B------:R-:W-:-:S04]  /*2d20*/  IMAD R9, R9, R4, R8 ;  /* 0x0000000409097224 */ /* 0x000fc800078e0208 */
[----:B-1----:R-:W-:-:S05]  /*2d30*/  IMAD.WIDE R34, R9, 0x4, R34 ;  /* 0x0000000409227825 */ /* 0x002fca00078e0222 */
[----:B------:R1:W2:Y:S01]  /*2d40*/  LDG.E.CONSTANT R22, desc[UR18][R34.64] ;  /* 0x0000001222167981 */ /* 0x0002a2000c1e9900 */
[----:B------:R-:W-:-:S05]  /*2d50*/  IMAD.WIDE R32, R4, 0x4, R34 ;  /* 0x0000000404207825 */ /* 0x000fca00078e0222 */
[----:B------:R3:W4:Y:S01]  /*2d60*/  LDG.E.CONSTANT R14, desc[UR18][R32.64] ;  /* 0x00000012200e7981 */ /* 0x000722000c1e9900 */
[----:B------:R-:W-:-:S05]  /*2d70*/  IMAD.WIDE R30, R4, 0x4, R32 ;  /* 0x00000004041e7825 */ /* 0x000fca00078e0220 */
[----:B------:R0:W4:Y:S01]  /*2d80*/  LDG.E.CONSTANT R13, desc[UR18][R30.64] ;  /* 0x000000121e0d7981 */ /* 0x000122000c1e9900 */
[----:B------:R-:W-:Y:S01]  /*2d90*/  IMAD.WIDE R26, R4, 0x4, R30 ;  /* 0x00000004041a7825 */ /* 0x000fe200078e021e */
[----:B------:R-:W-:-:S04]  /*2da0*/  LEA R24, R21, UR16, 0x2 ;  /* 0x0000001015187c11 */ /* 0x000fc8000f8e10ff */
[----:B------:R0:W4:Y:S04]  /*2db0*/  LDG.E.CONSTANT R12, desc[UR18][R26.64] ;  /* 0x000000121a0c7981 */ /* 0x000128000c1e9900 */
[----:B------:R-:W2:Y:S01]  /*2dc0*/  LDS.128 R8, [R24] ;  /* 0x0000000018087984 */ /* 0x000ea20000000c00 */
[----:B------:R-:W-:-:S05]  /*2dd0*/  IMAD.WIDE R36, R4, 0x4, R26 ;  /* 0x0000000404247825 */ /* 0x000fca00078e021a */
[----:B------:R-:W4:Y:S01]  /*2de0*/  LDG.E.CONSTANT R29, desc[UR18][R36.64] ;  /* 0x00000012241d7981 */ /* 0x000f22000c1e9900 */
[----:B-1----:R-:W-:-:S04]  /*2df0*/  IMAD.WIDE R34, R4, 0x4, R36 ;  /* 0x0000000404227825 */ /* 0x002fc800078e0224 */
[----:B---3--:R-:W-:-:S05]  /*2e00*/  IMAD.WIDE R32, R4, 0x4, R34 ;  /* 0x0000000404207825 */ /* 0x008fca00078e0222 */
[----:B------:R-:W3:Y:S01]  /*2e10*/  LDG.E.CONSTANT R25, desc[UR18][R32.64] ;  /* 0x0000001220197981 */ /* 0x000ee2000c1e9900 */
[----:B0-----:R-:W-:-:S04]  /*2e20*/  IMAD.WIDE R30, R4, 0x4, R32 ;  /* 0x00000004041e7825 */ /* 0x001fc800078e0220 */
[----:B------:R-:W-:-:S05]  /*2e30*/  IMAD.WIDE R26, R4, 0x4, R30 ;  /* 0x00000004041a7825 */ /* 0x000fca00078e021e */
[----:B------:R-:W3:Y:S01]  /*2e40*/  LDG.E.CONSTANT R23, desc[UR18][R26.64] ;  /* 0x000000121a177981 */ /* 0x000ee2000c1e9900 */
[----:B--2---:R-:W-:-:S03]  /*2e50*/  FFMA R22, R8, R22, R15 ;  /* 0x0000001608167223 */ /* 0x004fc6000000000f */
[----:B------:R0:W2:Y:S01]  /*2e60*/  LDG.E.CONSTANT R8, desc[UR18][R34.64] ;  /* 0x0000001222087981 */ /* 0x0000a2000c1e9900 */
[----:B----4-:R-:W-:-:S03]  /*2e70*/  FFMA R9, R9, R14, R22 ;  /* 0x0000000e09097223 */ /* 0x010fc60000000016 */
[----:B------:R1:W4:Y:S01]  /*2e80*/  LDG.E.CONSTANT R22, desc[UR18][R30.64] ;  /* 0x000000121e167981 */ /* 0x000322000c1e9900 */
[----:B------:R-:W-:-:S04]  /*2e90*/  FFMA R10, R10, R13, R9 ;  /* 0x0000000d0a0a7223 */ /* 0x000fc80000000009 */
[----:B------:R-:W-:Y:S02]  /*2ea0*/  FFMA R11, R11, R12, R10 ;  /* 0x0000000c0b0b7223 */ /* 0x000fe4000000000a */
[----:B------:R-:W0:Y:S02]  /*2eb0*/  LDS.128 R12, [R24+0x10] ;  /* 0x00001000180c7984 */ /* 0x000e240000000c00 */
[----:B0-----:R-:W-:Y:S01]  /*2ec0*/  FFMA R12, R12, R29, R11 ;  /* 0x0000001d0c0c7223 */ /* 0x001fe2000000000b */
[----:B------:R-:W-:-:S04]  /*2ed0*/  IMAD.WIDE R28, R4, 0x4, R26 ;  /* 0x00000004041c7825 */ /* 0x000fc800078e021a */
[----:B------:R-:W-:-:S04]  /*2ee0*/  IMAD.WIDE R36, R4, 0x4, R28 ;  /* 0x0000000404247825 */ /* 0x000fc800078e021c */
[----:B------:R-:W-:-:S04]  /*2ef0*/  IMAD.WIDE R34, R4, 0x4, R36 ;  /* 0x0000000404227825 */ /* 0x000fc800078e0224 */
[----:B------:R-:W-:-:S04]  /*2f00*/  IMAD.WIDE R32, R4, 0x4, R34 ;  /* 0x0000000404207825 */ /* 0x000fc800078e0222 */
[----:B-1----:R-:W-:-:S04]  /*2f10*/  IMAD.WIDE R30, R4, 0x4, R32 ;  /* 0x00000004041e7825 */ /* 0x002fc800078e0220 */
[----:B------:R-:W-:-:S04]  /*2f20*/  IMAD.WIDE R26, R4, 0x4, R30 ;  /* 0x00000004041a7825 */ /* 0x000fc800078e021e */
[----:B--2---:R-:W-:Y:S02]  /*2f30*/  FFMA R13, R13, R8, R12 ;  /* 0x000000080d0d7223 */ /* 0x004fe4000000000c */
[----:B------:R-:W0:Y:S04]  /*2f40*/  LDS.128 R8, [R24+0x20] ;  /* 0x0000200018087984 */ /* 0x000e280000000c00 */
[----:B------:R-:W2:Y:S01]  /*2f50*/  LDG.E.CONSTANT R12, desc[UR18][R28.64] ;  /* 0x000000121c0c7981 */ /* 0x000ea2000c1e9900 */
[----:B---3--:R-:W-:-:S03]  /*2f60*/  FFMA R14, R14, R25, R13 ;  /* 0x000000190e0e7223 */ /* 0x008fc6000000000d */
[----:B------:R-:W3:Y:S01]  /*2f70*/  LDG.E.CONSTANT R13, desc[UR18][R36.64] ;  /* 0x00000012240d7981 */ /* 0x000ee2000c1e9900 */
[----:B----4-:R-:W-:-:S03]  /*2f80*/  FFMA R15, R15, R22, R14 ;  /* 0x000000160f0f7223 */ /* 0x010fc6000000000e */
[----:B------:R-:W4:Y:S04]  /*2f90*/  LDG.E.CONSTANT R25, desc[UR18][R32.64] ;  /* 0x0000001220197981 */ /* 0x000f28000c1e9900 */
[----:B------:R-:W4:Y:S04]  /*2fa0*/  LDG.E.CONSTANT R28, desc[UR18][R30.64] ;  /* 0x000000121e1c7981 */ /* 0x000f28000c1e9900 */
[----:B------:R-:W4:Y:S01]  /*2fb0*/  LDG.E.CONSTANT R29, desc[UR18][R26.64] ;  /* 0x000000121a1d7981 */ /* 0x000f22000c1e9900 */
[----:B0-----:R-:W-:-:S03]  /*2fc0*/  FFMA R14, R8, R23, R15 ;  /* 0x00000017080e7223 */ /* 0x001fc6000000000f */
[----:B------:R-:W4:Y:S01]  /*2fd0*/  LDG.E.CONSTANT R8, desc[UR18][R34.64] ;  /* 0x0000001222087981 */ /* 0x000f22000c1e9900 */
[----:B------:R-:W-:-:S06]  /*2fe0*/  IMAD.WIDE R22, R4, 0x4, R26 ;  /* 0x0000000404167825 */ /* 0x000fcc00078e021a */
[----:B------:R-:W4:Y:S01]  /*2ff0*/  LDG.E.CONSTANT R22, desc[UR18][R22.64] ;  /* 0x0000001216167981 */ /* 0x000f22000c1e9900 */
[----:B------:R-:W-:-:S04]  /*3000*/  IADD3 R21, PT, PT, R21, 0x10, RZ ;  /* 0x0000001015157810 */ /* 0x000fc80007ffe0ff */
[----:B------:R-:W-:Y:S01]  /*3010*/  ISETP.NE.AND P2, PT, R21, R18, PT ;  /* 0x000000121500720c */ /* 0x000fe20003f45270 */
[----:B--2---:R-:W-:-:S04]  /*3020*/  FFMA R9, R9, R12, R14 ;  /* 0x0000000c09097223 */ /* 0x004fc8000000000e */
[----:B---3--:R-:W-:Y:S02]  /*3030*/  FFMA R10, R10, R13, R9 ;  /* 0x0000000d0a0a7223 */ /* 0x008fe40000000009 */
[----:B------:R-:W0:Y:S02]  /*3040*/  LDS.128 R12, [R24+0x30] ;  /* 0x00003000180c7984 */ /* 0x000e240000000c00 */
[----:B----4-:R-:W-:-:S04]  /*3050*/  FFMA R11, R11, R8, R10 ;  /* 0x000000080b0b7223 */ /* 0x010fc8000000000a */
[----:B0-----:R-:W-:-:S04]  /*3060*/  FFMA R12, R12, R25, R11 ;  /* 0x000000190c0c7223 */ /* 0x001fc8000000000b */
[----:B------:R-:W-:-:S04]  /*3070*/  FFMA R13, R13, R28, R12 ;  /* 0x0000001c0d0d7223 */ /* 0x000fc8000000000c */
[----:B------:R-:W-:-:S04]  /*3080*/  FFMA R14, R14, R29, R13 ;  /* 0x0000001d0e0e7223 */ /* 0x000fc8000000000d */
[----:B------:R-:W-:Y:S01]  /*3090*/  FFMA R15, R15, R22, R14 ;  /* 0x000000160f0f7223 */ /* 0x000fe2000000000e */
[----:B------:R-:W-:Y:S06]  /*30a0*/  @P2 BRA `(.L_x_115) ;  /* 0xfffffffc00102947 */ /* 0x000fec000383ffff */
[----:B------:R-:W-:-:S07]  /*30b0*/  MOV R14, R18 ;  /* 0x00000012000e7202 */ /* 0x000fce0000000f00 */
.L_x_114:
[----:B------:R-:W-:-:S13]  /*30c0*/  ISETP.NE.AND P2, PT, R5, RZ, PT ;  /* 0x000000ff0500720c */ /* 0x000fda0003f45270 */
[----:B------:R-:W-:Y:S05]  /*30d0*/  @!P2 BRA `(.L_x_113) ;  /* 0x00000004006ca947 */ /* 0x000fea0003800000 */
[----:B------:R-:W-:Y:S01]  /*30e0*/  IADD3 R8, PT, PT, R5, -0x1, RZ ;  /* 0xffffffff05087810 */ /* 0x000fe20007ffe0ff */
[----:B------:R-:W-:-:S03]  /*30f0*/  ULOP3.LUT UR13, UR20, 0x7, URZ, 0xc0, !UPT ;  /* 0x00000007140d7892 */ /* 0x000fc6000f8ec0ff */
[----:B------:R-:W-:Y:S01]  /*3100*/  ISETP.GE.U32.AND P2, PT, R8, 0x7, PT ;  /* 0x000000070800780c */ /* 0x000fe20003f46070 */
[----:B------:R-:W-:-:S12]  /*3110*/  UISETP.NE.AND UP0, UPT, UR13, URZ, UPT ;  /* 0x000000ff0d00728c */ /* 0x000fd8000bf05270 */
[----:B------:R-:W-:Y:S05]  /*3120*/  @!P2 BRA `(.L_x_116) ;  /* 0x000000000098a947 */ /* 0x000fea0003800000 */
[----:B------:R-:W1:Y:S01]  /*3130*/  LDC.64 R24, c[0x0][0x390] ;  /* 0x0000e400ff187b82 */ /* 0x000e620000000a00 */
[----:B------:R-:W-:Y:S02]  /*3140*/  IADD3 R8, PT, PT, R19, UR8, RZ ;  /* 0x0000000813087c10 */ /* 0x000fe4000fffe0ff */
[----:B------:R-:W-:-:S05]  /*3150*/  IADD3 R9, PT, PT, R14, UR6, RZ ;  /* 0x000000060e097c10 */ /* 0x000fca000fffe0ff */
[----:B------:R-:W-:-:S04]  /*3160*/  IMAD R9, R9, R4, R8 ;  /* 0x0000000409097224 */ /* 0x000fc800078e0208 */
[----:B-1----:R-:W-:-:S05]  /*3170*/  IMAD.WIDE R24, R9, 0x4, R24 ;  /* 0x0000000409187825 */ /* 0x002fca00078e0218 */
[----:B------:R1:W2:Y:S01]  /*3180*/  LDG.E.CONSTANT R28, desc[UR18][R24.64] ;  /* 0x00000012181c7981 */ /* 0x0002a2000c1e9900 */
[----:B------:R-:W-:-:S05]  /*3190*/  IMAD.WIDE R30, R4, 0x4, R24 ;  /* 0x00000004041e7825 */ /* 0x000fca00078e0218 */
[----:B------:R-:W3:Y:S01]  /*31a0*/  LDG.E.CONSTANT R21, desc[UR18][R30.64] ;  /* 0x000000121e157981 */ /* 0x000ee2000c1e9900 */
[----:B------:R-:W-:-:S05]  /*31b0*/  IMAD.WIDE R26, R4, 0x4, R30 ;  /* 0x00000004041a7825 */ /* 0x000fca00078e021e */
[----:B------:R4:W3:Y:S01]  /*31c0*/  LDG.E.CONSTANT R29, desc[UR18][R26.64] ;  /* 0x000000121a1d7981 */ /* 0x0008e2000c1e9900 */
[----:B------:R-:W-:-:S04]  /*31d0*/  IMAD.WIDE R12, R4, 0x4, R26 ;  /* 0x00000004040c7825 */ /* 0x000fc800078e021a */
[C---:B------:R-:W-:Y:S02]  /*31e0*/  IMAD.WIDE R8, R4.reuse, 0x4, R12 ;  /* 0x0000000404087825 */ /* 0x040fe400078e020c */
[----:B------:R0:W3:Y:S02]  /*31f0*/  LDG.E.CONSTANT R12, desc[UR18][R12.64] ;  /* 0x000000120c0c7981 */ /* 0x0000e4000c1e9900 */
[C---:B------:R-:W-:Y:S02]  /*3200*/  IMAD.WIDE R10, R4.reuse, 0x4, R8 ;  /* 0x00000004040a7825 */ /* 0x040fe400078e0208 */
[----:B------:R0:W3:Y:S02]  /*3210*/  LDG.E.CONSTANT R8, desc[UR18][R8.64] ;  /* 0x0000001208087981 */ /* 0x0000e4000c1e9900 */
[C---:B------:R-:W-:Y:S02]  /*3220*/  IMAD.WIDE R22, R4.reuse, 0x4, R10 ;  /* 0x0000000404167825 */ /* 0x040fe400078e020a */
[----:B------:R0:W3:Y:S02]  /*3230*/  LDG.E.CONSTANT R10, desc[UR18][R10.64] ;  /* 0x000000120a0a7981 */ /* 0x0000e4000c1e9900 */
[----:B-1----:R-:W-:-:S02]  /*3240*/  IMAD.WIDE R24, R4, 0x4, R22 ;  /* 0x0000000404187825 */ /* 0x002fc400078e0216 */
[----:B------:R-:W3:Y:S04]  /*3250*/  LDG.E.CONSTANT R22, desc[UR18][R22.64] ;  /* 0x0000001216167981 */ /* 0x000ee8000c1e9900 */
[----:B------:R-:W3:Y:S01]  /*3260*/  LDG.E.CONSTANT R24, desc[UR18][R24.64] ;  /* 0x0000001218187981 */ /* 0x000ee2000c1e9900 */
[----:B----4-:R-:W-:-:S05]  /*3270*/  LEA R26, R14, UR16, 0x2 ;  /* 0x000000100e1a7c11 */ /* 0x010fca000f8e10ff */
[----:B------:R-:W2:Y:S04]  /*3280*/  LDS R30, [R26] ;  /* 0x000000001a1e7984 */ /* 0x000ea80000000800 */
[----:B------:R-:W3:Y:S04]  /*3290*/  LDS R27, [R26+0x4] ;  /* 0x000004001a1b7984 */ /* 0x000ee80000000800 */
[----:B0-----:R-:W0:Y:S04]  /*32a0*/  LDS R13, [R26+0x8] ;  /* 0x000008001a0d7984 */ /* 0x001e280000000800 */
[----:B------:R-:W1:Y:S04]  /*32b0*/  LDS R9, [R26+0xc] ;  /* 0x00000c001a097984 */ /* 0x000e680000000800 */
[----:B------:R-:W-:Y:S04]  /*32c0*/  LDS R11, [R26+0x14] ;  /* 0x000014001a0b7984 */ /* 0x000fe80000000800 */
[----:B------:R-:W-:Y:S04]  /*32d0*/  LDS R32, [R26+0x18] ;  /* 0x000018001a207984 */ /* 0x000fe80000000800 */
[----:B------:R-:W-:Y:S01]  /*32e0*/  LDS R34, [R26+0x1c] ;  /* 0x00001c001a227984 */ /* 0x000fe20000000800 */
[----:B------:R-:W-:Y:S01]  /*32f0*/  IADD3 R14, PT, PT, R14, 0x8, RZ ;  /* 0x000000080e0e7810 */ /* 0x000fe20007ffe0ff */
[----:B--2---:R-:W-:-:S02]  /*3300*/  FFMA R28, R30, R28, R15 ;  /* 0x0000001c1e1c7223 */ /* 0x004fc4000000000f */
[----:B------:R-:W2:Y:S02]  /*3310*/  LDS R30, [R26+0x10] ;  /* 0x000010001a1e7984 */ /* 0x000ea40000000800 */
[----:B---3--:R-:W-:-:S04]  /*3320*/  FFMA R28, R27, R21, R28 ;  /* 0x000000151b1c7223 */ /* 0x008fc8000000001c */
[----:B0-----:R-:W-:-:S04]  /*3330*/  FFMA R28, R13, R29, R28 ;  /* 0x0000001d0d1c7223 */ /* 0x001fc8000000001c */
[----:B-1----:R-:W-:-:S04]  /*3340*/  FFMA R9, R9, R12, R28 ;  /* 0x0000000c09097223 */ /* 0x002fc8000000001c */
[----:B--2---:R-:W-:-:S04]  /*3350*/  FFMA R8, R30, R8, R9 ;  /* 0x000000081e087223 */ /* 0x004fc80000000009 */
[----:B------:R-:W-:-:S04]  /*3360*/  FFMA R11, R11, R10, R8 ;  /* 0x0000000a0b0b7223 */ /* 0x000fc80000000008 */
[----:B------:R-:W-:-:S04]  /*3370*/  FFMA R11, R32, R22, R11 ;  /* 0x00000016200b7223 */ /* 0x000fc8000000000b */
[----:B------:R-:W-:-:S07]  /*3380*/  FFMA R15, R34, R24, R11 ;  /* 0x00000018220f7223 */ /* 0x000fce000000000b */
.L_x_116:
[----:B------:R-:W-:Y:S05]  /*3390*/  BRA.U !UP0, `(.L_x_113) ;  /* 0x0000000108bc7547 */ /* 0x000fea000b800000 */
[----:B------:R-:W-:Y:S01]  /*33a0*/  UIADD3 UR13, UPT, UPT, UR13, -0x1, URZ ;  /* 0xffffffff0d0d7890 */ /* 0x000fe2000fffe0ff */
[----:B------:R-:W-:-:S03]  /*33b0*/  ISETP.NE.AND P2, PT, R16, RZ, PT ;  /* 0x000000ff1000720c */ /* 0x000fc60003f45270 */
[----:B------:R-:W-:-:S09]  /*33c0*/  UISETP.GE.U32.AND UP0, UPT, UR13, 0x3, UPT ;  /* 0x000000030d00788c */ /* 0x000fd2000bf06070 */
[----:B------:R-:W-:Y:S05]  /*33d0*/  BRA.U !UP0, `(.L_x_117) ;  /* 0x0000000108587547 */ /* 0x000fea000b800000 */
[----:B------:R-:W1:Y:S01]  /*33e0*/  LDC.64 R22, c[0x0][0x390] ;  /* 0x0000e400ff167b82 */ /* 0x000e620000000a00 */
[----:B------:R-:W-:Y:S02]  /*33f0*/  IADD3 R8, PT, PT, R19, UR8, RZ ;  /* 0x0000000813087c10 */ /* 0x000fe4000fffe0ff */
[----:B------:R-:W-:-:S05]  /*3400*/  IADD3 R9, PT, PT, R14, UR6, RZ ;  /* 0x000000060e097c10 */ /* 0x000fca000fffe0ff */
[----:B------:R-:W-:-:S04]  /*3410*/  IMAD R9, R9, R4, R8 ;  /* 0x0000000409097224 */ /* 0x000fc800078e0208 */
[----:B-1----:R-:W-:-:S04]  /*3420*/  IMAD.WIDE R22, R9, 0x4, R22 ;  /* 0x0000000409167825 */ /* 0x002fc800078e0216 */
[C---:B------:R-:W-:Y:S02]  /*3430*/  IMAD.WIDE R12, R4.reuse, 0x4, R22 ;  /* 0x00000004040c7825 */ /* 0x040fe400078e0216 */
[----:B------:R-:W2:Y:S02]  /*3440*/  LDG.E.CONSTANT R22, desc[UR18][R22.64] ;  /* 0x0000001216167981 */ /* 0x000ea4000c1e9900 */
[C---:B------:R-:W-:Y:S02]  /*3450*/  IMAD.WIDE R10, R4.reuse, 0x4, R12 ;  /* 0x00000004040a7825 */ /* 0x040fe400078e020c */
[----:B------:R-:W3:Y:S02]  /*3460*/  LDG.E.CONSTANT R12, desc[UR18][R12.64] ;  /* 0x000000120c0c7981 */ /* 0x000ee4000c1e9900 */
[----:B------:R-:W-:Y:S02]  /*3470*/  IMAD.WIDE R8, R4, 0x4, R10 ;  /* 0x0000000404087825 */ /* 0x000fe400078e020a */
[----:B------:R-:W4:Y:S04]  /*3480*/  LDG.E.CONSTANT R10, desc[UR18][R10.64] ;  /* 0x000000120a0a7981 */ /* 0x000f28000c1e9900 */
[----:B------:R-:W4:Y:S01]  /*3490*/  LDG.E.CONSTANT R8, desc[UR18][R8.64] ;  /* 0x0000001208087981 */ /* 0x000f22000c1e9900 */
[----:B------:R-:W-:-:S02]  /*34a0*/  LEA R21, R14, UR16, 0x2 ;  /* 0x000000100e157c11 */ /* 0x000fc4000f8e10ff */
[----:B------:R-:W-:-:S03]  /*34b0*/  IADD3 R14, PT, PT, R14, 0x4, RZ ;  /* 0x000000040e0e7810 */ /* 0x000fc60007ffe0ff */
[----:B------:R-:W2:Y:S04]  /*34c0*/  LDS R24, [R21] ;  /* 0x0000000015187984 */ /* 0x000ea80000000800 */
[----:B------:R-:W3:Y:S04]  /*34d0*/  LDS R25, [R21+0x4] ;  /* 0x0000040015197984 */ /* 0x000ee80000000800 */
[----:B------:R-:W4:Y:S04]  /*34e0*/  LDS R27, [R21+0x8] ;  /* 0x00000800151b7984 */ /* 0x000f280000000800 */
[----:B------:R-:W1:Y:S01]  /*34f0*/  LDS R29, [R21+0xc] ;  /* 0x00000c00151d7984 */ /* 0x000e620000000800 */
[----:B--2---:R-:W-:-:S04]  /*3500*/  FFMA R22, R24, R22, R15 ;  /* 0x0000001618167223 */ /* 0x004fc8000000000f */
[----:B---3--:R-:W-:-:S04]  /*3510*/  FFMA R22, R25, R12, R22 ;  /* 0x0000000c19167223 */ /* 0x008fc80000000016 */
[----:B----4-:R-:W-:-:S04]  /*3520*/  FFMA R22, R27, R10, R22 ;  /* 0x0000000a1b167223 */ /* 0x010fc80000000016 */
[----:B-1----:R-:W-:-:S07]  /*3530*/  FFMA R15, R29, R8, R22 ;  /* 0x000000081d0f7223 */ /* 0x002fce0000000016 */
.L_x_117:
[----:B------:R-:W-:Y:S05]  /*3540*/  @!P2 BRA `(.L_x_113) ;  /* 0x000000000050a947 */ /* 0x000fea0003800000 */
[----:B------:R-:W1:Y:S01]  /*3550*/  LDC.64 R8, c[0x0][0x390] ;  /* 0x0000e400ff087b82 */ /* 0x000e620000000a00 */
[----:B------:R-:W-:Y:S02]  /*3560*/  IADD3 R10, PT, PT, R19, UR8, RZ ;  /* 0x00000008130a7c10 */ /* 0x000fe4000fffe0ff */
[----:B------:R-:W-:-:S05]  /*3570*/  IADD3 R11, PT, PT, R14, UR6, RZ ;  /* 0x000000060e0b7c10 */ /* 0x000fca000fffe0ff */
[----:B------:R-:W-:-:S04]  /*3580*/  IMAD R11, R11, R4, R10 ;  /* 0x000000040b0b7224 */ /* 0x000fc800078e020a */
[----:B-1----:R-:W-:-:S05]  /*3590*/  IMAD.WIDE R8, R11, 0x4, R8 ;  /* 0x000000040b087825 */ /* 0x002fca00078e0208 */
[----:B------:R-:W2:Y:S01]  /*35a0*/  LDG.E.CONSTANT R11, desc[UR18][R8.64] ;  /* 0x00000012080b7981 */ /* 0x000ea2000c1e9900 */
[----:B------:R-:W-:Y:S02]  /*35b0*/  LEA R13, R14, UR16, 0x2 ;  /* 0x000000100e0d7c11 */ /* 0x000fe4000f8e10ff */
[----:B------:R-:W-:-:S03]  /*35c0*/  ISETP.NE.AND P2, PT, R16, 0x1, PT ;  /* 0x000000011000780c */ /* 0x000fc60003f45270 */
[----:B------:R-:W2:Y:S02]  /*35d0*/  LDS R10, [R13] ;  /* 0x000000000d0a7984 */ /* 0x000ea40000000800 */
[----:B--2---:R-:W-:-:S08]  /*35e0*/  FFMA R15, R10, R11, R15 ;  /* 0x0000000b0a0f7223 */ /* 0x004fd0000000000f */
[----:B------:R-:W-:Y:S05]  /*35f0*/  @!P2 BRA `(.L_x_113) ;  /* 0x000000000024a947 */ /* 0x000fea0003800000 */
[----:B------:R-:W-:Y:S01]  /*3600*/  ISETP.NE.AND P2, PT, R16, 0x2, PT ;  /* 0x000000021000780c */ /* 0x000fe20003f45270 */
[C---:B------:R-:W-:Y:S01]  /*3610*/  IMAD.WIDE R10, R4.reuse, 0x4, R8 ;  /* 0x00000004040a7825 */ /* 0x040fe200078e0208 */
[----:B------:R-:W1:Y:S11]  /*3620*/  LDS R12, [R13+0x4] ;  /* 0x000004000d0c7984 */ /* 0x000e760000000800 */
[----:B------:R-:W-:Y:S01]  /*3630*/  @P2 IMAD.WIDE R8, R4, 0x4, R10 ;  /* 0x0000000404082825 */ /* 0x000fe200078e020a */
[----:B------:R-:W2:Y:S04]  /*3640*/  @P2 LDS R14, [R13+0x8] ;  /* 0x000008000d0e2984 */ /* 0x000ea80000000800 */
[----:B------:R-:W1:Y:S04]  /*3650*/  LDG.E.CONSTANT R10, desc[UR18][R10.64] ;  /* 0x000000120a0a7981 */ /* 0x000e68000c1e9900 */
[----:B------:R-:W2:Y:S01]  /*3660*/  @P2 LDG.E.CONSTANT R8, desc[UR18][R8.64] ;  /* 0x0000001208082981 */ /* 0x000ea2000c1e9900 */
[----:B-1----:R-:W-:-:S04]  /*3670*/  FFMA R15, R12, R10, R15 ;  /* 0x0000000a0c0f7223 */ /* 0x002fc8000000000f */
[----:B--2---:R-:W-:-:S07]  /*3680*/  @P2 FFMA R15, R14, R8, R15 ;  /* 0x000000080e0f2223 */ /* 0x004fce000000000f */
.L_x_113:
[----:B-----5:R-:W-:Y:S01]  /*3690*/  FFMA R15, R3, R20, R15 ;  /* 0x00000014030f7223 */ /* 0x020fe2000000000f */
[----:B------:R-:W-:-:S04]  /*36a0*/  IADD3 R19, PT, PT, R19, UR21, RZ ;  /* 0x0000001513137c10 */ /* 0x000fc8000fffe0ff */
[----:B------:R1:W-:Y:S01]  /*36b0*/  STG.E desc[UR18][R6.64], R15 ;  /* 0x0000000f06007986 */ /* 0x0003e2000c101912 */
[----:B------:R-:W-:-:S13]  /*36c0*/  ISETP.GE.AND P2, PT, R19, R4, PT ;  /* 0x000000041300720c */ /* 0x000fda0003f46270 */
[----:B-1----:R-:W-:Y:S05]  /*36d0*/  @!P2 BRA `(.L_x_118) ;  /* 0xfffffff40044a947 */ /* 0x002fea000383ffff */
.L_x_111:
[----:B------:R-:W-:Y:S05]  /*36e0*/  BSYNC.RECONVERGENT B0 ;  /* 0x0000000000007941 */ /* 0x000fea0003800200 */
.L_x_110:
[----:B------:R-:W1:Y:S01]  /*36f0*/  LDCU UR6, c[0x0][0x3bc] ;  /* 0x00007780ff0677ac */ /* 0x000e620008000800 */
[----:B------:R-:W-:Y:S01]  /*3700*/  UIADD3 UR5, UPT, UPT, UR5, 0x1, URZ ;  /* 0x0000000105057890 */ /* 0x000fe2000fffe0ff */
[----:B------:R-:W-:Y:S01]  /*3710*/  UMOV UR13, UR15 ;  /* 0x0000000f000d7c82 */ /* 0x000fe20008000000 */
[----:B-1----:R-:W-:-:S03]  /*3720*/  UISETP.GE.AND UP0, UPT, UR17, UR6, UPT ;  /* 0x000000061100728c */ /* 0x002fc6000bf06270 */
[----:B------:R-:W-:Y:S01]  /*3730*/  UMOV UR6, UR17 ;  /* 0x0000001100067c82 */ /* 0x000fe20008000000 */
[----:B------:R-:W-:Y:S06]  /*3740*/  BAR.SYNC.DEFER_BLOCKING 0x0 ;  /* 0x0000000000007b1d */ /* 0x000fec0000010000 */
[----:B------:R-:W-:Y:S05]  /*3750*/  BRA.U !UP0, `(.L_x_119) ;  /* 0xffffffcd08dc7547 */ /* 0x000fea000b83ffff */
.L_x_73:
[----:B------:R-:W-:-:S13]  /*3760*/  ISETP.GE.AND P0, PT, R17, R4, PT ;  /* 0x000000041100720c */ /* 0x000fda0003f06270 */
[----:B------:R-:W-:Y:S05]  /*3770*/  @P0 EXIT ;  /* 0x000000000000094d */ /* 0x000fea0003800000 */
[----:B------:R-:W1:Y:S01]  /*3780*/  LDC.64 R4, c[0x0][0x398] ;  /* 0x0000e600ff047b82 */ /* 0x000e620000000a00 */
[----:B------:R-:W3:Y:S01]  /*3790*/  LDCU UR5, c[0x0][0x360] ;  /* 0x00006c00ff0577ac */ /* 0x000ee20008000800 */
[----:B------:R-:W4:Y:S02]  /*37a0*/  LDCU UR6, c[0x0][0x3c0] ;  /* 0x00007800ff0677ac */ /* 0x000f240008000800 */
.L_x_122:
[----:B----4-:R-:W-:-:S05]  /*37b0*/  MOV R0, UR6 ;  /* 0x0000000600007c02 */ /* 0x010fca0008000f00 */
[----:B0-----:R-:W-:-:S04]  /*37c0*/  IMAD R7, R0, UR7, R17 ;  /* 0x0000000700077c24 */ /* 0x001fc8000f8e0211 */
[----:B-1----:R-:W-:-:S05]  /*37d0*/  IMAD.WIDE R6, R7, 0x4, R4 ;  /* 0x0000000407067825 */ /* 0x002fca00078e0204 */
[----:B------:R-:W4:Y:S01]  /*37e0*/  LDG.E R0, desc[UR18][R6.64] ;  /* 0x0000001206007981 */ /* 0x000f22000c1e1900 */
[----:B------:R-:W0:Y:S01]  /*37f0*/  MUFU.RCP R2, UR4 ;  /* 0x0000000400027d08 */ /* 0x000e220008001000 */
[----:B------:R-:W-:Y:S01]  /*3800*/  MOV R3, UR4 ;  /* 0x0000000400037c02 */ /* 0x000fe20008000f00 */
[----:B------:R-:W-:Y:S04]  /*3810*/  BSSY.RECONVERGENT B0, `(.L_x_120) ;  /* 0x000000c000007945 */ /* 0x000fe80003800200 */
[----:B0-----:R-:W-:-:S04]  /*3820*/  FFMA R3, R2, -R3, 1 ;  /* 0x3f80000002037423 */ /* 0x001fc80000000803 */
[----:B------:R-:W-:Y:S01]  /*3830*/  FFMA R3, R2, R3, R2 ;  /* 0x0000000302037223 */ /* 0x000fe20000000002 */
[----:B----4-:R-:W0:Y:S03]  /*3840*/  FCHK P0, R0, UR4 ;  /* 0x0000000400007d02 */ /* 0x010e260008000000 */
[----:B------:R-:W-:-:S04]  /*3850*/  FFMA R2, R0, R3, RZ ;  /* 0x0000000300027223 */ /* 0x000fc800000000ff */
[----:B------:R-:W-:-:S04]  /*3860*/  FFMA R8, R2, -UR4, R0 ;  /* 0x8000000402087c23 */ /* 0x000fc80008000000 */
[----:B------:R-:W-:Y:S01]  /*3870*/  FFMA R3, R3, R8, R2 ;  /* 0x0000000803037223 */ /* 0x000fe20000000002 */
[----:B0-----:R-:W-:Y:S06]  /*3880*/  @!P0 BRA `(.L_x_121) ;  /* 0x0000000000108947 */ /* 0x001fec0003800000 */
[----:B------:R-:W-:Y:S02]  /*3890*/  MOV R3, UR4 ;  /* 0x0000000400037c02 */ /* 0x000fe40008000f00 */
[----:B------:R-:W-:-:S07]  /*38a0*/  MOV R2, 0x38c0 ;  /* 0x000038c000027802 */ /* 0x000fce0000000f00 */
[----:B--23--:R-:W-:Y:S05]  /*38b0*/  CALL.REL.NOINC `($__internal_1_$__cuda_sm3x_div_rn_noftz_f32_slowpath) ;  /* 0x0000000400407944 */ /* 0x00cfea0003c00000 */
[----:B------:R-:W-:-:S07]  /*38c0*/  MOV R3, R0 ;  /* 0x0000000000037202 */ /* 0x000fce0000000f00 */
.L_x_121:
[----:B---3--:R-:W-:Y:S05]  /*38d0*/  BSYNC.RECONVERGENT B0 ;  /* 0x0000000000007941 */ /* 0x008fea0003800200 */
.L_x_120:
[----:B------:R0:W-:Y:S01]  /*38e0*/  STG.E desc[UR18][R6.64], R3 ;  /* 0x0000000306007986 */ /* 0x0001e2000c101912 */
[----:B------:R-:W-:-:S04]  /*38f0*/  IADD3 R17, PT, PT, R17, UR5, RZ ;  /* 0x0000000511117c10 */ /* 0x000fc8000fffe0ff */
[----:B------:R-:W-:-:S13]  /*3900*/  ISETP.GE.AND P0, PT, R17, UR6, PT ;  /* 0x0000000611007c0c */ /* 0x000fda000bf06270 */
[----:B0-----:R-:W-:Y:S05]  /*3910*/  @!P0 BRA `(.L_x_122) ;  /* 0xfffffffc00a48947 */ /* 0x001fea000383ffff */
[----:B------:R-:W-:Y:S05]  /*3920*/  EXIT ;  /* 0x000000000000794d */ /* 0x000fea0003800000 */
.L_x_104:
[----:B------:R-:W-:Y:S01]  /*3930*/  HFMA2 R13, -RZ, RZ, 0, 9.5367431640625e-07 ;  /* 0x00000010ff0d7431 */ /* 0x000fe200000001ff */
[----:B--2---:R-:W-:Y:S02]  /*3940*/  MOV R12, R3 ;  /* 0x00000003000c7202 */ /* 0x004fe40000000f00 */
[----:B------:R-:W-:Y:S02]  /*3950*/  MOV R14, 0x1f ;  /* 0x0000001f000e7802 */ /* 0x000fe40000000f00 */
[----:B------:R-:W-:-:S07]  /*3960*/  MOV R11, 0xffffffff ;  /* 0xffffffff000b7802 */ /* 0x000fce0000000f00 */
[----:B01----:R-:W-:Y:S05]  /*3970*/  WARPSYNC.COLLECTIVE R11, `(.L_x_123) ;  /* 0x000000000b087348 */ /* 0x003fea0003c00000 */
[----:B------:R2:W3:Y:S02]  /*3980*/  SHFL.BFLY P1, R10, R12, R13, R14 ;  /* 0x0c00000d0c0a7389 */ /* 0x0004e4000002000e */
[----:B0123--:R-:W-:Y:S05]  /*3990*/  ENDCOLLECTIVE ;  /* 0x000000000000791b */ /* 0x00ffea0003800000 */
.L_x_123:
[----:B------:R-:W-:Y:S01]  /*39a0*/  HFMA2 R13, -RZ, RZ, 0, 4.76837158203125e-07 ;  /* 0x00000008ff0d7431 */ /* 0x000fe200000001ff */
[----:B------:R-:W-:-:S04]  /*39b0*/  MOV R6, R10 ;  /* 0x0000000a00067202 */ /* 0x000fc80000000f00 */
[----:B------:R-:W-:-:S04]  /*39c0*/  FMNMX R6, R6, R3, !PT ;  /* 0x0000000306067209 */ /* 0x000fc80007800000 */
[----:B------:R-:W-:-:S07]  /*39d0*/  MOV R12, R6 ;  /* 0x00000006000c7202 */ /* 0x000fce0000000f00 */
[----:B------:R-:W-:Y:S05]  /*39e0*/  WARPSYNC.COLLECTIVE R11, `(.L_x_124) ;  /* 0x000000000b087348 */ /* 0x000fea0003c00000 */
[----:B------:R0:W1:Y:S02]  /*39f0*/  SHFL.BFLY P1, R10, R12, R13, R14 ;  /* 0x0c00000d0c0a7389 */ /* 0x000064000002000e */
[----:B01----:R-:W-:Y:S05]  /*3a00*/  ENDCOLLECTIVE ;  /* 0x000000000000791b */ /* 0x003fea0003800000 */
.L_x_124:
[----:B------:R-:W-:Y:S01]  /*3a10*/  HFMA2 R13, -RZ, RZ, 0, 2.384185791015625e-07 ;  /* 0x00000004ff0d7431 */ /* 0x000fe200000001ff */
[----:B------:R-:W-:-:S04]  /*3a20*/  MOV R7, R10 ;  /* 0x0000000a00077202 */ /* 0x000fc80000000f00 */
[----:B------:R-:W-:-:S04]  /*3a30*/  FMNMX R7, R6, R7, !PT ;  /* 0x0000000706077209 */ /* 0x000fc80007800000 */
[----:B------:R-:W-:-:S07]  /*3a40*/  MOV R12, R7 ;  /* 0x00000007000c7202 */ /* 0x000fce0000000f00 */
[----:B------:R-:W-:Y:S05]  /*3a50*/  WARPSYNC.COLLECTIVE R11, `(.L_x_125) ;  /* 0x000000000b087348 */ /* 0x000fea0003c00000 */
[----:B------:R0:W1:Y:S02]  /*3a60*/  SHFL.BFLY P1, R10, R12, R13, R14 ;  /* 0x0c00000d0c0a7389 */ /* 0x000064000002000e */
[----:B01----:R-:W-:Y:S05]  /*3a70*/  ENDCOLLECTIVE ;  /* 0x000000000000791b */ /* 0x003fea0003800000 */
.L_x_125:
[----:B------:R-:W-:Y:S01]  /*3a80*/  HFMA2 R13, -RZ, RZ, 0, 1.1920928955078125e-07 ;  /* 0x00000002ff0d7431 */ /* 0x000fe200000001ff */
[----:B------:R-:W-:-:S04]  /*3a90*/  MOV R8, R10 ;  /* 0x0000000a00087202 */ /* 0x000fc80000000f00 */
[----:B------:R-:W-:-:S04]  /*3aa0*/  FMNMX R8, R7, R8, !PT ;  /* 0x0000000807087209 */ /* 0x000fc80007800000 */
[----:B------:R-:W-:-:S07]  /*3ab0*/  MOV R12, R8 ;  /* 0x00000008000c7202 */ /* 0x000fce0000000f00 */
[----:B------:R-:W-:Y:S05]  /*3ac0*/  WARPSYNC.COLLECTIVE R11, `(.L_x_126) ;  /* 0x000000000b087348 */ /* 0x000fea0003c00000 */
[----:B------:R0:W1:Y:S02]  /*3ad0*/  SHFL.BFLY P1, R10, R12, R13, R14 ;  /* 0x0c00000d0c0a7389 */ /* 0x000064000002000e */
[----:B01----:R-:W-:Y:S05]  /*3ae0*/  ENDCOLLECTIVE ;  /* 0x000000000000791b */ /* 0x003fea0003800000 */
.L_x_126:
[----:B------:R-:W-:Y:S01]  /*3af0*/  HFMA2 R13, -RZ, RZ, 0, 5.9604644775390625e-08 ;  /* 0x00000001ff0d7431 */ /* 0x000fe200000001ff */
[----:B------:R-:W-:-:S04]  /*3b00*/  MOV R9, R10 ;  /* 0x0000000a00097202 */ /* 0x000fc80000000f00 */
[----:B------:R-:W-:-:S04]  /*3b10*/  FMNMX R9, R8, R9, !PT ;  /* 0x0000000908097209 */ /* 0x000fc80007800000 */
[----:B------:R-:W-:-:S07]  /*3b20*/  MOV R12, R9 ;  /* 0x00000009000c7202 */ /* 0x000fce0000000f00 */
[----:B------:R-:W-:Y:S05]  /*3b30*/  WARPSYNC.COLLECTIVE R11, `(.L_x_127) ;  /* 0x000000000b087348 */ /* 0x000fea0003c00000 */
[----:B------:R0:W1:Y:S02]  /*3b40*/  SHFL.BFLY P1, R10, R12, R13, R14 ;  /* 0x0c00000d0c0a7389 */ /* 0x000064000002000e */
[----:B01----:R-:W-:Y:S05]  /*3b50*/  ENDCOLLECTIVE ;  /* 0x000000000000791b */ /* 0x003fea0003800000 */
.L_x_127:
[----:B------:R-:W-:Y:S05]  /*3b60*/  BRA `(.L_x_128) ;  /* 0xffffffe800ac7947 */ /* 0x000fea000383ffff */
.L_x_109:
[----:B------:R-:W-:Y:S01]  /*3b70*/  HFMA2 R13, -RZ, RZ, 0, 9.5367431640625e-07 ;  /* 0x00000010ff0d7431 */ /* 0x000fe200000001ff */
[----:B--2---:R-:W-:Y:S02]  /*3b80*/  MOV R12, R4 ;  /* 0x00000004000c7202 */ /* 0x004fe40000000f00 */
[----:B------:R-:W-:Y:S02]  /*3b90*/  MOV R14, 0x1f ;  /* 0x0000001f000e7802 */ /* 0x000fe40000000f00 */
[----:B------:R-:W-:-:S07]  /*3ba0*/  MOV R11, 0xffffffff ;  /* 0xffffffff000b7802 */ /* 0x000fce0000000f00 */
[----:B01----:R-:W-:Y:S05]  /*3bb0*/  WARPSYNC.COLLECTIVE R11, `(.L_x_129) ;  /* 0x000000000b087348 */ /* 0x003fea0003c00000 */
[----:B------:R2:W3:Y:S02]  /*3bc0*/  SHFL.BFLY P1, R10, R12, R13, R14 ;  /* 0x0c00000d0c0a7389 */ /* 0x0004e4000002000e */
[----:B0123--:R-:W-:Y:S05]  /*3bd0*/  ENDCOLLECTIVE ;  /* 0x000000000000791b */ /* 0x00ffea0003800000 */
.L_x_129:
[----:B------:R-:W-:Y:S01]  /*3be0*/  HFMA2 R13, -RZ, RZ, 0, 4.76837158203125e-07 ;  /* 0x00000008ff0d7431 */ /* 0x000fe200000001ff */
[----:B------:R-:W-:-:S05]  /*3bf0*/  MOV R5, R10 ;  /* 0x0000000a00057202 */ /* 0x000fca0000000f00 */
[----:B------:R-:W-:-:S05]  /*3c00*/  FADD R5, R5, R4 ;  /* 0x0000000405057221 */ /* 0x000fca0000000000 */
[----:B------:R-:W-:-:S07]  /*3c10*/  MOV R12, R5 ;  /* 0x00000005000c7202 */ /* 0x000fce0000000f00 */
[----:B------:R-:W-:Y:S05]  /*3c20*/  WARPSYNC.COLLECTIVE R11, `(.L_x_130) ;  /* 0x000000000b087348 */ /* 0x000fea0003c00000 */
[----:B------:R0:W1:Y:S02]  /*3c30*/  SHFL.BFLY P1, R10, R12, R13, R14 ;  /* 0x0c00000d0c0a7389 */ /* 0x000064000002000e */
[----:B01----:R-:W-:Y:S05]  /*3c40*/  ENDCOLLECTIVE ;  /* 0x000000000000791b */ /* 0x003fea0003800000 */
.L_x_130:
[----:B------:R-:W-:Y:S01]  /*3c50*/  HFMA2 R13, -RZ, RZ, 0, 2.384185791015625e-07 ;  /* 0x00000004ff0d7431 */ /* 0x000fe200000001ff */
[----:B------:R-:W-:-:S05]  /*3c60*/  MOV R6, R10 ;  /* 0x0000000a00067202 */ /* 0x000fca0000000f00 */
[----:B------:R-:W-:-:S05]  /*3c70*/  FADD R6, R5, R6 ;  /* 0x0000000605067221 */ /* 0x000fca0000000000 */
[----:B------:R-:W-:-:S07]  /*3c80*/  MOV R12, R6 ;  /* 0x00000006000c7202 */ /* 0x000fce0000000f00 */
[----:B------:R-:W-:Y:S05]  /*3c90*/  WARPSYNC.COLLECTIVE R11, `(.L_x_131) ;  /* 0x000000000b087348 */ /* 0x000fea0003c00000 */
[----:B------:R0:W1:Y:S02]  /*3ca0*/  SHFL.BFLY P1, R10, R12, R13, R14 ;  /* 0x0c00000d0c0a7389 */ /* 0x000064000002000e */
[----:B01----:R-:W-:Y:S05]  /*3cb0*/  ENDCOLLECTIVE ;  /* 0x000000000000791b */ /* 0x003fea0003800000 */
.L_x_131:
[----:B------:R-:W-:Y:S01]  /*3cc0*/  HFMA2 R13, -RZ, RZ, 0, 1.1920928955078125e-07 ;  /* 0x00000002ff0d7431 */ /* 0x000fe200000001ff */
[----:B------:R-:W-:-:S05]  /*3cd0*/  MOV R7, R10 ;  /* 0x0000000a00077202 */ /* 0x000fca0000000f00 */
[----:B------:R-:W-:-:S05]  /*3ce0*/  FADD R7, R6, R7 ;  /* 0x0000000706077221 */ /* 0x000fca0000000000 */
[----:B------:R-:W-:-:S07]  /*3cf0*/  MOV R12, R7 ;  /* 0x00000007000c7202 */ /* 0x000fce0000000f00 */
[----:B------:R-:W-:Y:S05]  /*3d00*/  WARPSYNC.COLLECTIVE R11, `(.L_x_132) ;  /* 0x000000000b087348 */ /* 0x000fea0003c00000 */
[----:B------:R0:W1:Y:S02]  /*3d10*/  SHFL.BFLY P1, R10, R12, R13, R14 ;  /* 0x0c00000d0c0a7389 */ /* 0x000064000002000e */
[----:B01----:R-:W-:Y:S05]  /*3d20*/  ENDCOLLECTIVE ;  /* 0x000000000000791b */ /* 0x003fea0003800000 */
.L_x_132:
[----:B------:R-:W-:Y:S01]  /*3d30*/  HFMA2 R13, -RZ, RZ, 0, 5.9604644775390625e-08 ;  /* 0x00000001ff0d7431 */ /* 0x000fe200000001ff */
[----:B------:R-:W-:-:S05]  /*3d40*/  MOV R8, R10 ;  /* 0x0000000a00087202 */ /* 0x000fca0000000f00 */
[----:B------:R-:W-:-:S05]  /*3d50*/  FADD R8, R7, R8 ;  /* 0x0000000807087221 */ /* 0x000fca0000000000 */
[----:B------:R-:W-:-:S07]  /*3d60*/  MOV R12, R8 ;  /* 0x00000008000c7202 */ /* 0x000fce0000000f00 */
[----:B------:R-:W-:Y:S05]  /*3d70*/  WARPSYNC.COLLECTIVE R11, `(.L_x_133) ;  /* 0x000000000b087348 */ /* 0x000fea0003c00000 */
[----:B------:R0:W1:Y:S02]  /*3d80*/  SHFL.BFLY P1, R10, R12, R13, R14 ;  /* 0x0c00000d0c0a7389 */ /* 0x000064000002000e */
[----:B01----:R-:W-:Y:S05]  /*3d90*/  ENDCOLLECTIVE ;  /* 0x000000000000791b */ /* 0x003fea0003800000 */
.L_x_133:
[----:B------:R-:W-:Y:S01]  /*3da0*/  MOV R9, R10 ;  /* 0x0000000a00097202 */ /* 0x000fe20000000f00 */
[----:B------:R-:W-:Y:S06]  /*3db0*/  BRA `(.L_x_134) ;  /* 0xffffffec00347947 */ /* 0x000fec000383ffff */
        .weak           $__internal_1_$__cuda_sm3x_div_rn_noftz_f32_slowpath
        .type           $__internal_1_$__cuda_sm3x_div_rn_noftz_f32_slowpath,@function
        .size           $__internal_1_$__cuda_sm3x_div_rn_noftz_f32_slowpath,(.L_x_560 - $__internal_1_$__cuda_sm3x_div_rn_noftz_f32_slowpath)
$__internal_1_$__cuda_sm3x_div_rn_noftz_f32_slowpath:
[----:B------:R-:W-:Y:S01]  /*3dc0*/  SHF.R.U32.HI R9, RZ, 0x17, R3 ;  /* 0x00000017ff097819 */ /* 0x000fe20000011603 */
[----:B------:R-:W-:Y:S01]  /*3dd0*/  BSSY.RECONVERGENT B1, `(.L_x_135) ;  /* 0x0000063000017945 */ /* 0x000fe20003800200 */
[----:B------:R-:W-:Y:S02]  /*3de0*/  SHF.R.U32.HI R8, RZ, 0x17, R0 ;  /* 0x00000017ff087819 */ /* 0x000fe40000011600 */
[----:B------:R-:W-:Y:S02]  /*3df0*/  LOP3.LUT R9, R9, 0xff, RZ, 0xc0, !PT ;  /* 0x000000ff09097812 */ /* 0x000fe400078ec0ff */
[----:B------:R-:W-:Y:S02]  /*3e00*/  LOP3.LUT R14, R8, 0xff, RZ, 0xc0, !PT ;  /* 0x000000ff080e7812 */ /* 0x000fe400078ec0ff */
[----:B------:R-:W-:Y:S02]  /*3e10*/  IADD3 R12, PT, PT, R9, -0x1, RZ ;  /* 0xffffffff090c7810 */ /* 0x000fe40007ffe0ff */
[----:B------:R-:W-:-:S02]  /*3e20*/  IADD3 R11, PT, PT, R14, -0x1, RZ ;  /* 0xffffffff0e0b7810 */ /* 0x000fc40007ffe0ff */
[----:B------:R-:W-:Y:S02]  /*3e30*/  ISETP.GT.U32.AND P0, PT, R12, 0xfd, PT ;  /* 0x000000fd0c00780c */ /* 0x000fe40003f04070 */
[----:B------:R-:W-:Y:S02]  /*3e40*/  MOV R10, R0 ;  /* 0x00000000000a7202 */ /* 0x000fe40000000f00 */
        /* <DEDUP_REMOVED lines=26> */
.L_x_136:
[----:B------:R-:W-:Y:S01]  /*3ff0*/  LEA R0, R9, 0xc0800000, 0x17 ;  /* 0xc080000009007811 */ /* 0x000fe200078eb8ff */
[----:B------:R-:W-:Y:S03]  /*4000*/  BSSY.RECONVERGENT B2, `(.L_x_141) ;  /* 0x0000036000027945 */ /* 0x000fe60003800200 */
[----:B------:R-:W-:Y:S02]  /*4010*/  IADD3 R11, PT, PT, -R0, R3, RZ ;  /* 0x00000003000b7210 */ /* 0x000fe40007ffe1ff */
[----:B------:R-:W-:Y:S02]  /*4020*/  IADD3 R3, PT, PT, R14, -0x7f, RZ ;  /* 0xffffff810e037810 */ /* 0x000fe40007ffe0ff */
[----:B------:R-:W0:Y:S01]  /*4030*/  MUFU.RCP R12, R11 ;  /* 0x0000000b000c7308 */ /* 0x000e220000001000 */
[----:B------:R-:W-:Y:S01]  /*4040*/  FADD.FTZ R13, -R11, -RZ ;  /* 0x800000ff0b0d7221 */ /* 0x000fe20000010100 */
[C---:B------:R-:W-:Y:S01]  /*4050*/  IADD3 R9, PT, PT, R3.reuse, 0x7f, -R9 ;  /* 0x0000007f03097810 */ /* 0x040fe20007ffe809 */
[----:B------:R-:W-:-:S03]  /*4060*/  IMAD R0, R3, -0x800000, R10 ;  /* 0xff80000003007824 */ /* 0x000fc600078e020a */
[----:B------:R-:W-:Y:S01]  /*4070*/  IADD3 R9, PT, PT, R9, R8, RZ ;  /* 0x0000000809097210 */ /* 0x000fe20007ffe0ff */
        /* <DEDUP_REMOVED lines=42> */
.L_x_143:
[----:B------:R-:W-:-:S04]  /*4320*/  LOP3.LUT R0, R0, 0x80000000, RZ, 0xc0, !PT ;  /* 0x8000000000007812 */ /* 0x000fc800078ec0ff */
[----:B------:R-:W-:Y:S01]  /*4330*/  LOP3.LUT R0, R0, 0x7f800000, RZ, 0xfc, !PT ;  /* 0x7f80000000007812 */ /* 0x000fe200078efcff */
[----:B------:R-:W-:Y:S06]  /*4340*/  BRA `(.L_x_144) ;  /* 0x0000000000047947 */ /* 0x000fec0003800000 */
.L_x_142:
[----:B------:R-:W-:-:S07]  /*4350*/  LEA R0, R9, R0, 0x17 ;  /* 0x0000000009007211 */ /* 0x000fce00078eb8ff */
.L_x_144:
[----:B------:R-:W-:Y:S05]  /*4360*/  BSYNC.RECONVERGENT B2 ;  /* 0x0000000000027941 */ /* 0x000fea0003800200 */
.L_x_141:
[----:B------:R-:W-:Y:S05]  /*4370*/  BRA `(.L_x_145) ;  /* 0x0000000000207947 */ /* 0x000fea0003800000 */
.L_x_140:
[----:B------:R-:W-:-:S04]  /*4380*/  LOP3.LUT R0, R3, 0x80000000, R10, 0x48, !PT ;  /* 0x8000000003007812 */ /* 0x000fc800078e480a */
[----:B------:R-:W-:Y:S01]  /*4390*/  LOP3.LUT R0, R0, 0x7f800000, RZ, 0xfc, !PT ;  /* 0x7f80000000007812 */ /* 0x000fe200078efcff */
[----:B------:R-:W-:Y:S06]  /*43a0*/  BRA `(.L_x_145) ;  /* 0x0000000000147947 */ /* 0x000fec0003800000 */
.L_x_139:
[----:B------:R-:W-:Y:S01]  /*43b0*/  LOP3.LUT R0, R3, 0x80000000, R10, 0x48, !PT ;  /* 0x8000000003007812 */ /* 0x000fe200078e480a */
[----:B------:R-:W-:Y:S06]  /*43c0*/  BRA `(.L_x_145) ;  /* 0x00000000000c7947 */ /* 0x000fec0003800000 */
.L_x_138:
[----:B------:R-:W0:Y:S01]  /*43d0*/  MUFU.RSQ R0, -QNAN ;  /* 0xffc0000000007908 */ /* 0x000e220000001400 */
[----:B------:R-:W-:Y:S05]  /*43e0*/  BRA `(.L_x_145) ;  /* 0x0000000000047947 */ /* 0x000fea0003800000 */
.L_x_137:
[----:B------:R-:W-:-:S07]  /*43f0*/  FADD.FTZ R0, R0, R3 ;  /* 0x0000000300007221 */ /* 0x000fce0000010000 */
.L_x_145:
[----:B------:R-:W-:Y:S05]  /*4400*/  BSYNC.RECONVERGENT B1 ;  /* 0x0000000000017941 */ /* 0x000fea0003800200 */
.L_x_135:
[----:B------:R-:W-:-:S04]  /*4410*/  HFMA2 R3, -RZ, RZ, 0, 0 ;  /* 0x00000000ff037431 */ /* 0x000fc800000001ff */
[----:B0-----:R-:W-:Y:S05]  /*4420*/  RET.REL.NODEC R2 `(_Z31attention_fwd_kernel_rope_fusedILi64EEvPKfS1_S1_PfS1_S1_iiiiif) ;  /* 0xffffffb802f47950 */ /* 0x001fea0003c3ffff */
.L_x_146:
        /* <DEDUP_REMOVED lines=13> */
.L_x_560:


//--------------------- .text._Z34attention_fwd_kernel_rope_fused_v4ILi64EEvPKfS1_S1_Pfiiiiif --------------------------
	.section	.text._Z34attention_fwd_kernel_rope_fused_v4ILi64EEvPKfS1_S1_Pfiiiiif,"ax",@progbits
	.align	128
        .global         _Z34attention_fwd_kernel_rope_fused_v4ILi64EEvPKfS1_S1_Pfiiiiif
        .type           _Z34attention_fwd_kernel_rope_fused_v4ILi64EEvPKfS1_S1_Pfiiiiif,@function
        .size           _Z34attention_fwd_kernel_rope_fused_v4ILi64EEvPKfS1_S1_Pfiiiiif,(.L_x_562 - _Z34attention_fwd_kernel_rope_fused_v4ILi64EEvPKfS1_S1_Pfiiiiif)
        .other          _Z34attention_fwd_kernel_rope_fused_v4ILi64EEvPKfS1_S1_Pfiiiiif,@"STO_CUDA_ENTRY STV_DEFAULT"
_Z34attention_fwd_kernel_rope_fused_v4ILi64EEvPKfS1_S1_Pfiiiiif:
.text._Z34attention_fwd_kernel_rope_fused_v4ILi64EEvPKfS1_S1_Pfiiiiif:
[----:B------:R-:W-:Y:S08]  /*0000*/  LDC R1, c[0x0][0x37c] ;  /* 0x0000df00ff017b82 */ /* 0x000ff00000000800 */
[----:B------:R-:W0:Y:S01]  /*0010*/  S2UR UR6, SR_CTAID.X ;  /* 0x00000000000679c3 */ /* 0x000e220000002500 */
[----:B------:R-:W0:Y:S02]  /*0020*/  LDCU UR9, c[0x0][0x3a8] ;  /* 0x00007500ff0977ac */ /* 0x000e240008000800 */
[----:B0-----:R-:W-:-:S06]  /*0030*/  UISETP.GE.AND UP0, UPT, UR6, UR9, UPT ;  /* 0x000000090600728c */ /* 0x001fcc000bf06270 */
[----:B------:R-:W-:-:S13]  /*0040*/  PLOP3.LUT P0, PT, PT, PT, UP0, 0x80, 0x8 ;  /* 0x000000000008781c */ /* 0x000fda0003f0f008 */
[----:B------:R-:W-:Y:S05]  /*0050*/  @P0 EXIT ;  /* 0x000000000000094d */ /* 0x000fea0003800000 */
[----:B------:R-:W0:Y:S01]  /*0060*/  S2R R12, SR_TID.X ;  /* 0x00000000000c7919 */ /* 0x000e220000002100 */
[----:B------:R-:W1:Y:S01]  /*0070*/  LDCU UR10, c[0x0][0x3b0] ;  /* 0x00007600ff0a77ac */ /* 0x000e620008000800 */
[----:B------:R-:W2:Y:S01]  /*0080*/  S2UR UR7, SR_CTAID.Y ;  /* 0x00000000000779c3 */ /* 0x000ea20000002600 */
[----:B------:R-:W-:Y:S01]  /*0090*/  BSSY.RECONVERGENT B0, `(.L_x_147) ;  /* 0x000017d000007945 */ /* 0x000fe20003800200 */
[----:B------:R-:W3:Y:S01]  /*00a0*/  LDCU UR5, c[0x0][0x3ac] ;  /* 0x00007580ff0577ac */ /* 0x000ee20008000800 */
[----:B-1----:R-:W-:-:S04]  /*00b0*/  ULEA.HI UR4, UR10, UR10, URZ, 0x1 ;  /* 0x0000000a0a047291 */ /* 0x002fc8000f8f08ff */
[----:B------:R-:W-:Y:S02]  /*00c0*/  USHF.R.S32.HI UR8, URZ, 0x1, UR4 ;  /* 0x00000001ff087899 */ /* 0x000fe40008011404 */
[----:B---3--:R-:W-:Y:S02]  /*00d0*/  UIMAD UR4, UR10, UR5, URZ ;  /* 0x000000050a0472a4 */ /* 0x008fe4000f8e02ff */
[----:B--2---:R-:W-:Y:S02]  /*00e0*/  UIMAD UR9, UR7, UR9, UR6 ;  /* 0x00000009070972a4 */ /* 0x004fe4000f8e0206 */
[----:B------:R-:W-:Y:S01]  /*00f0*/  UIMAD UR7, UR4, UR7, URZ ;  /* 0x00000007040772a4 */ /* 0x000fe2000f8e02ff */
[----:B0-----:R-:W-:-:S13]  /*0100*/  ISETP.GE.AND P0, PT, R12, UR8, PT ;  /* 0x000000080c007c0c */ /* 0x001fda000bf06270 */
[----:B------:R-:W-:Y:S05]  /*0110*/  @P0 BRA `(.L_x_148) ;  /* 0x0000001400d00947 */ /* 0x000fea0003800000 */
[----:B------:R-:W0:Y:S01]  /*0120*/  LDC R7, c[0x0][0x360] ;  /* 0x0000d800ff077b82 */ /* 0x000e220000000800 */
[----:B------:R-:W-:Y:S01]  /*0130*/  BSSY.RECONVERGENT B1, `(.L_x_149) ;  /* 0x0000070000017945 */ /* 0x000fe20003800200 */
[----:B------:R-:W-:Y:S01]  /*0140*/  MOV R10, R12 ;  /* 0x0000000c000a7202 */ /* 0x000fe20000000f00 */
[----:B0-----:R-:W0:Y:S01]  /*0150*/  I2F.U32.RP R4, R7 ;  /* 0x0000000700047306 */ /* 0x001e220000209000 */
[----:B------:R-:W-:Y:S02]  /*0160*/  IADD3 R0, PT, PT, R12, R7, RZ ;  /* 0x000000070c007210 */ /* 0x000fe40007ffe0ff */
[----:B------:R-:W-:Y:S02]  /*0170*/  ISETP.NE.U32.AND P2, PT, R7, RZ, PT ;  /* 0x000000ff0700720c */ /* 0x000fe40003f45070 */
[C---:B------:R-:W-:Y:S02]  /*0180*/  ISETP.GE.U32.AND P0, PT, R0.reuse, UR8, PT ;  /* 0x0000000800007c0c */ /* 0x040fe4000bf06070 */
[----:B------:R-:W-:-:S02]  /*0190*/  VIMNMX.U32 R5, PT, PT, R0, UR8, !PT ;  /* 0x0000000800057c48 */ /* 0x000fc4000ffe0000 */
[----:B------:R-:W-:-:S04]  /*01a0*/  SEL R16, RZ, 0x1, P0 ;  /* 0x00000001ff107807 */ /* 0x000fc80000000000 */
[----:B------:R-:W-:Y:S01]  /*01b0*/  IADD3 R0, PT, PT, R5, -R0, -R16 ;  /* 0x8000000005007210 */ /* 0x000fe20007ffe810 */
[----:B------:R-:W-:Y:S01]  /*01c0*/  HFMA2 R5, -RZ, RZ, 0.132568359375, -6360 ;  /* 0x303eee36ff057431 */ /* 0x000fe200000001ff */
[----:B0-----:R-:W0:Y:S02]  /*01d0*/  MUFU.RCP R4, R4 ;  /* 0x0000000400047308 */ /* 0x001e240000001000 */
[----:B0-----:R-:W-:-:S06]  /*01e0*/  IADD3 R2, PT, PT, R4, 0xffffffe, RZ ;  /* 0x0ffffffe04027810 */ /* 0x001fcc0007ffe0ff */
[----:B------:R0:W1:Y:S02]  /*01f0*/  F2I.FTZ.U32.TRUNC.NTZ R3, R2 ;  /* 0x0000000200037305 */ /* 0x000064000021f000 */
[----:B0-----:R-:W-:Y:S02]  /*0200*/  IMAD.MOV.U32 R2, RZ, RZ, RZ ;  /* 0x000000ffff027224 */ /* 0x001fe400078e00ff */
[----:B-1----:R-:W-:-:S04]  /*0210*/  IMAD.MOV R6, RZ, RZ, -R3 ;  /* 0x000000ffff067224 */ /* 0x002fc800078e0a03 */
[----:B------:R-:W-:-:S04]  /*0220*/  IMAD R9, R6, R7, RZ ;  /* 0x0000000706097224 */ /* 0x000fc800078e02ff */
[----:B------:R-:W-:Y:S01]  /*0230*/  IMAD.HI.U32 R3, R3, R9, R2 ;  /* 0x0000000903037227 */ /* 0x000fe200078e0002 */
[----:B------:R-:W-:-:S05]  /*0240*/  MOV R9, 0x3e4b8a05 ;  /* 0x3e4b8a0500097802 */ /* 0x000fca0000000f00 */
[----:B------:R-:W-:-:S05]  /*0250*/  IMAD.HI.U32 R3, R3, R0, RZ ;  /* 0x0000000003037227 */ /* 0x000fca00078e00ff */
[----:B------:R-:W-:-:S05]  /*0260*/  IADD3 R2, PT, PT, -R3, RZ, RZ ;  /* 0x000000ff03027210 */ /* 0x000fca0007ffe1ff */
[----:B------:R-:W-:-:S05]  /*0270*/  IMAD R0, R7, R2, R0 ;  /* 0x0000000207007224 */ /* 0x000fca00078e0200 */
[----:B------:R-:W-:-:S13]  /*0280*/  ISETP.GE.U32.AND P0, PT, R0, R7, PT ;  /* 0x000000070000720c */ /* 0x000fda0003f06070 */
[----:B------:R-:W-:Y:S02]  /*0290*/  @P0 IMAD.IADD R0, R0, 0x1, -R7 ;  /* 0x0000000100000824 */ /* 0x000fe400078e0a07 */
[----:B------:R-:W-:-:S03]  /*02a0*/  @P0 VIADD R3, R3, 0x1 ;  /* 0x0000000103030836 */ /* 0x000fc60000000000 */
[----:B------:R-:W-:Y:S01]  /*02b0*/  ISETP.GE.U32.AND P1, PT, R0, R7, PT ;  /* 0x000000070000720c */ /* 0x000fe20003f26070 */
[----:B------:R-:W-:-:S04]  /*02c0*/  IMAD.MOV.U32 R0, RZ, RZ, 0x3fb8aa3b ;  /* 0x3fb8aa3bff007424 */ /* 0x000fc800078e00ff */
[----:B------:R-:W-:-:S04]  /*02d0*/  FFMA R0, -R5, R0, 3.622995450314192567e-07 ;  /* 0x34c2821205007423 */ /* 0x000fc80000000100 */
[----:B------:R-:W-:-:S04]  /*02e0*/  FFMA R0, R9, 1.9251366722983220825e-08, R0 ;  /* 0x32a55e3409007823 */ /* 0x000fc80000000000 */
[----:B------:R-:W-:Y:S01]  /*02f0*/  @P1 IADD3 R3, PT, PT, R3, 0x1, RZ ;  /* 0x0000000103031810 */ /* 0x000fe20007ffe0ff */
[----:B------:R-:W-:Y:S01]  /*0300*/  FFMA R0, -R5, 0.014334906823933124542, R0 ;  /* 0x3c6adcf505007823 */ /* 0x000fe20000000100 */
[----:B------:R-:W-:-:S03]  /*0310*/  @!P2 LOP3.LUT R3, RZ, R7, RZ, 0x33, !PT ;  /* 0x00000007ff03a212 */ /* 0x000fc600078e33ff */
[----:B------:R-:W-:Y:S02]  /*0320*/  FFMA R0, R9, 0.0047783022746443748474, R0 ;  /* 0x3b9c934e09007823 */ /* 0x000fe40000000000 */
[----:B------:R-:W-:Y:S01]  /*0330*/  IMAD.IADD R16, R16, 0x1, R3 ;  /* 0x0000000110107824 */ /* 0x000fe200078e0203 */
[----:B------:R-:W-:Y:S01]  /*0340*/  I2FP.F32.S32 R3, UR10 ;  /* 0x0000000a00037c45 */ /* 0x000fe20008201400 */
[----:B------:R-:W-:-:S03]  /*0350*/  FADD R5, R0, 13.286762237548828125 ;  /* 0x4154969400057421 */ /* 0x000fc60000000000 */
[----:B------:R-:W-:Y:S01]  /*0360*/  LOP3.LUT R2, R16, 0x3, RZ, 0xc0, !PT ;  /* 0x0000000310027812 */ /* 0x000fe200078ec0ff */
[----:B------:R-:W-:-:S03]  /*0370*/  FADD R9, R5, -13.286762237548828125 ;  /* 0xc154969405097421 */ /* 0x000fc60000000000 */
[----:B------:R-:W-:Y:S01]  /*0380*/  ISETP.NE.AND P0, PT, R2, 0x3, PT ;  /* 0x000000030200780c */ /* 0x000fe20003f05270 */
[----:B------:R-:W-:-:S12]  /*0390*/  FADD R4, R0, -R9 ;  /* 0x8000000900047221 */ /* 0x000fd80000000000 */
[----:B------:R-:W-:Y:S05]  /*03a0*/  @!P0 BRA `(.L_x_150) ;  /* 0x0000000400208947 */ /* 0x000fea0003800000 */
[----:B------:R-:W-:Y:S01]  /*03b0*/  VIADD R6, R16, 0x1 ;  /* 0x0000000110067836 */ /* 0x000fe20000000000 */
[----:B------:R-:W-:Y:S01]  /*03c0*/  MOV R15, RZ ;  /* 0x000000ff000f7202 */ /* 0x000fe20000000f00 */
[----:B------:R-:W-:-:S03]  /*03d0*/  IMAD.MOV.U32 R10, RZ, RZ, R12 ;  /* 0x000000ffff0a7224 */ /* 0x000fc600078e000c */
[----:B------:R-:W-:-:S07]  /*03e0*/  LOP3.LUT R6, R6, 0x3, RZ, 0xc0, !PT ;  /* 0x0000000306067812 */ /* 0x000fce00078ec0ff */
.L_x_158:
[----:B0-----:R-:W0:Y:S01]  /*03f0*/  MUFU.RCP R2, R3 ;  /* 0x0000000300027308 */ /* 0x001e220000001000 */
[----:B------:R-:W-:Y:S01]  /*0400*/  I2FP.F32.U32 R0, R10 ;  /* 0x0000000a00007245 */ /* 0x000fe20000201000 */
[----:B------:R-:W-:Y:S04]  /*0410*/  BSSY.RECONVERGENT B2, `(.L_x_151) ;  /* 0x000000c000027945 */ /* 0x000fe80003800200 */
[----:B------:R-:W-:-:S04]  /*0420*/  FADD R0, R0, R0 ;  /* 0x0000000000007221 */ /* 0x000fc80000000000 */
[----:B------:R-:W1:Y:S01]  /*0430*/  FCHK P0, R0, R3 ;  /* 0x0000000300007302 */ /* 0x000e620000000000 */
[----:B0-----:R-:W-:-:S04]  /*0440*/  FFMA R9, -R3, R2, 1 ;  /* 0x3f80000003097423 */ /* 0x001fc80000000102 */
[----:B------:R-:W-:-:S04]  /*0450*/  FFMA R9, R2, R9, R2 ;  /* 0x0000000902097223 */ /* 0x000fc80000000002 */
[----:B------:R-:W-:-:S04]  /*0460*/  FFMA R2, R0, R9, RZ ;  /* 0x0000000900027223 */ /* 0x000fc800000000ff */
[----:B------:R-:W-:-:S04]  /*0470*/  FFMA R8, -R3, R2, R0 ;  /* 0x0000000203087223 */ /* 0x000fc80000000100 */
[----:B------:R-:W-:Y:S01]  /*0480*/  FFMA R2, R9, R8, R2 ;  /* 0x0000000809027223 */ /* 0x000fe20000000002 */
[----:B-1----:R-:W-:Y:S06]  /*0490*/  @!P0 BRA `(.L_x_152) ;  /* 0x00000000000c8947 */ /* 0x002fec0003800000 */
[----:B------:R-:W-:-:S07]  /*04a0*/  MOV R8, 0x4c0 ;  /* 0x000004c000087802 */ /* 0x000fce0000000f00 */
[----:B------:R-:W-:Y:S05]  /*04b0*/  CALL.REL.NOINC `($__internal_3_$__cuda_sm3x_div_rn_noftz_f32_slowpath) ;  /* 0x0000003c00c47944 */ /* 0x000fea0003c00000 */
[----:B------:R-:W-:-:S07]  /*04c0*/  MOV R2, R0 ;  /* 0x0000000000027202 */ /* 0x000fce0000000f00 */
.L_x_152:
[----:B------:R-:W-:Y:S05]  /*04d0*/  BSYNC.RECONVERGENT B2 ;  /* 0x0000000000027941 */ /* 0x000fea0003800200 */
.L_x_151:
[----:B------:R-:W-:Y:S01]  /*04e0*/  FSETP.NEU.AND P0, PT, R2, RZ, PT ;  /* 0x000000ff0200720b */ /* 0x000fe20003f0d000 */
[----:B------:R-:W-:Y:S01]  /*04f0*/  BSSY.RECONVERGENT B2, `(.L_x_153) ;  /* 0x000001c000027945 */ /* 0x000fe20003800200 */
[----:B------:R-:W-:-:S11]  /*0500*/  IMAD.MOV.U32 R0, RZ, RZ, 0x3f800000 ;  /* 0x3f800000ff007424 */ /* 0x000fd600078e00ff */
[----:B------:R-:W-:Y:S05]  /*0510*/  @!P0 BRA `(.L_x_154) ;  /* 0x0000000000648947 */ /* 0x000fea0003800000 */
[CC--:B------:R-:W-:Y:S01]  /*0520*/  FMUL R0, R5.reuse, R2.reuse ;  /* 0x0000000205007220 */ /* 0x0c0fe20000400000 */
[----:B------:R-:W-:Y:S01]  /*0530*/  HFMA2 R13, -RZ, RZ, 0.64013671875, -15.109375 ;  /* 0x391fcb8eff0d7431 */ /* 0x000fe200000001ff */
[-C--:B------:R-:W-:Y:S02]  /*0540*/  FSETP.NAN.AND P2, PT, |R2|, |R2|.reuse, PT ;  /* 0x400000020200720b */ /* 0x080fe40003f48200 */
[----:B------:R-:W0:Y:S01]  /*0550*/  FRND R9, R0 ;  /* 0x0000000000097307 */ /* 0x000e220000201000 */
[----:B------:R-:W-:Y:S01]  /*0560*/  FFMA R11, R5, R2, -R0 ;  /* 0x00000002050b7223 */ /* 0x000fe20000000800 */
[----:B------:R-:W-:-:S03]  /*0570*/  FSETP.GT.AND P0, PT, |R0|, 152, PT ;  /* 0x431800000000780b */ /* 0x000fc60003f04200 */
[----:B------:R-:W-:-:S03]  /*0580*/  FFMA R11, R4, R2, R11 ;  /* 0x00000002040b7223 */ /* 0x000fc6000000000b */
[----:B------:R-:W1:Y:S01]  /*0590*/  F2I.NTZ R14, R0 ;  /* 0x00000000000e7305 */ /* 0x000e620000203100 */
[----:B0-----:R-:W-:Y:S01]  /*05a0*/  FADD R8, R0, -R9 ;  /* 0x8000000900087221 */ /* 0x001fe20000000000 */
[----:B------:R-:W-:-:S03]  /*05b0*/  FSETP.GT.AND P1, PT, R9, RZ, PT ;  /* 0x000000ff0900720b */ /* 0x000fc60003f24000 */
[----:B------:R-:W-:Y:S01]  /*05c0*/  FADD R8, R8, R11 ;  /* 0x0000000b08087221 */ /* 0x000fe20000000000 */
[----:B------:R-:W-:Y:S02]  /*05d0*/  SEL R9, RZ, 0x83000000, P1 ;  /* 0x83000000ff097807 */ /* 0x000fe40000800000 */
[----:B------:R-:W-:Y:S01]  /*05e0*/  FSETP.GEU.AND P1, PT, R0, RZ, PT ;  /* 0x000000ff0000720b */ /* 0x000fe20003f2e000 */
[----:B------:R-:W-:Y:S01]  /*05f0*/  FFMA R11, R8, R13, 0.0013391353422775864601 ;  /* 0x3aaf85ed080b7423 */ /* 0x000fe2000000000d */
[----:B-1----:R-:W-:Y:S02]  /*0600*/  LEA R14, R14, -R9, 0x17 ;  /* 0x800000090e0e7211 */ /* 0x002fe400078eb8ff */
[----:B------:R-:W-:Y:S01]  /*0610*/  FSEL R0, RZ, +INF , !P1 ;  /* 0x7f800000ff007808 */ /* 0x000fe20004800000 */
[----:B------:R-:W-:-:S04]  /*0620*/  FFMA R11, R8, R11, 0.0096188392490148544312 ;  /* 0x3c1d9856080b7423 */ /* 0x000fc8000000000b */
[----:B------:R-:W-:-:S04]  /*0630*/  FFMA R11, R8, R11, 0.055503588169813156128 ;  /* 0x3d6357bb080b7423 */ /* 0x000fc8000000000b */
[----:B------:R-:W-:-:S04]  /*0640*/  FFMA R11, R8, R11, 0.24022644758224487305 ;  /* 0x3e75fdec080b7423 */ /* 0x000fc8000000000b */
[----:B------:R-:W-:Y:S01]  /*0650*/  FFMA R13, R8, R11, 0.69314718246459960938 ;  /* 0x3f317218080d7423 */ /* 0x000fe2000000000b */
[----:B------:R-:W-:-:S03]  /*0660*/  VIADD R11, R9, 0x7f000000 ;  /* 0x7f000000090b7836 */ /* 0x000fc60000000000 */
[----:B------:R-:W-:-:S04]  /*0670*/  FFMA R8, R8, R13, 1 ;  /* 0x3f80000008087423 */ /* 0x000fc8000000000d */
[----:B------:R-:W-:-:S04]  /*0680*/  FMUL R11, R11, R8 ;  /* 0x000000080b0b7220 */ /* 0x000fc80000400000 */
[----:B------:R-:W-:Y:S01]  /*0690*/  @!P0 FMUL R0, R14, R11 ;  /* 0x0000000b0e008220 */ /* 0x000fe20000400000 */
[----:B------:R-:W-:-:S07]  /*06a0*/  @P2 FADD R0, R2, 10000 ;  /* 0x461c400002002421 */ /* 0x000fce0000000000 */
.L_x_154:
[----:B------:R-:W-:Y:S05]  /*06b0*/  BSYNC.RECONVERGENT B2 ;  /* 0x0000000000027941 */ /* 0x000fea0003800200 */
.L_x_153:
[----:B------:R-:W-:Y:S01]  /*06c0*/  IADD3 R2, PT, PT, R0, 0x1800000, RZ ;  /* 0x0180000000027810 */ /* 0x000fe20007ffe0ff */
[----:B------:R-:W-:Y:S03]  /*06d0*/  BSSY.RECONVERGENT B2, `(.L_x_155) ;  /* 0x000000c000027945 */ /* 0x000fe60003800200 */
[----:B------:R-:W-:-:S04]  /*06e0*/  LOP3.LUT R2, R2, 0x7f800000, RZ, 0xc0, !PT ;  /* 0x7f80000002027812 */ /* 0x000fc800078ec0ff */
[----:B------:R-:W-:-:S13]  /*06f0*/  ISETP.GT.U32.AND P0, PT, R2, 0x1ffffff, PT ;  /* 0x01ffffff0200780c */ /* 0x000fda0003f04070 */
[----:B------:R-:W-:Y:S05]  /*0700*/  @P0 BRA `(.L_x_156) ;  /* 0x0000000000100947 */ /* 0x000fea0003800000 */
[----:B------:R-:W-:-:S07]  /*0710*/  MOV R8, 0x730 ;  /* 0x0000073000087802 */ /* 0x000fce0000000f00 */
[----:B------:R-:W-:Y:S05]  /*0720*/  CALL.REL.NOINC `($__internal_2_$__cuda_sm20_rcp_rn_f32_slowpath) ;  /* 0x0000003800547944 */ /* 0x000fea0003c00000 */
[----:B------:R-:W-:Y:S01]  /*0730*/  IMAD.MOV.U32 R2, RZ, RZ, R0 ;  /* 0x000000ffff027224 */ /* 0x000fe200078e0000 */
[----:B------:R-:W-:Y:S06]  /*0740*/  BRA `(.L_x_157) ;  /* 0x0000000000107947 */ /* 0x000fec0003800000 */
.L_x_156:
[----:B------:R-:W0:Y:S02]  /*0750*/  MUFU.RCP R9, R0 ;  /* 0x0000000000097308 */ /* 0x000e240000001000 */
[----:B0-----:R-:W-:-:S04]  /*0760*/  FFMA R2, R9, R0, -1 ;  /* 0xbf80000009027423 */ /* 0x001fc80000000000 */
[----:B------:R-:W-:-:S04]  /*0770*/  FADD.FTZ R2, -R2, -RZ ;  /* 0x800000ff02027221 */ /* 0x000fc80000010100 */
[----:B------:R-:W-:-:S07]  /*0780*/  FFMA R2, R9, R2, R9 ;  /* 0x0000000209027223 */ /* 0x000fce0000000009 */
.L_x_157:
[----:B------:R-:W-:Y:S05]  /*0790*/  BSYNC.RECONVERGENT B2 ;  /* 0x0000000000027941 */ /* 0x000fea0003800200 */
.L_x_155:
[----:B------:R-:W0:Y:S01]  /*07a0*/  S2UR UR5, SR_CgaCtaId ;  /* 0x00000000000579c3 */ /* 0x000e220000008800 */
[----:B------:R-:W-:Y:S01]  /*07b0*/  UMOV UR4, 0x400 ;  /* 0x0000040000047882 */ /* 0x000fe20000000000 */
[----:B------:R-:W-:-:S04]  /*07c0*/  IADD3 R15, PT, PT, R15, 0x1, RZ ;  /* 0x000000010f0f7810 */ /* 0x000fc80007ffe0ff */
[----:B------:R-:W-:Y:S01]  /*07d0*/  ISETP.NE.AND P0, PT, R15, R6, PT ;  /* 0x000000060f00720c */ /* 0x000fe20003f05270 */
[----:B0-----:R-:W-:-:S06]  /*07e0*/  ULEA UR4, UR5, UR4, 0x18 ;  /* 0x0000000405047291 */ /* 0x001fcc000f8ec0ff */
[----:B------:R-:W-:Y:S02]  /*07f0*/  LEA R9, R10, UR4, 0x2 ;  /* 0x000000040a097c11 */ /* 0x000fe4000f8e10ff */
[----:B------:R-:W-:-:S03]  /*0800*/  IADD3 R10, PT, PT, R7, R10, RZ ;  /* 0x0000000a070a7210 */ /* 0x000fc60007ffe0ff */
[----:B------:R0:W-:Y:S01]  /*0810*/  STS [R9], R2 ;  /* 0x0000000209007388 */ /* 0x0001e20000000800 */
[----:B------:R-:W-:Y:S05]  /*0820*/  @P0 BRA `(.L_x_158) ;  /* 0xfffffff800f00947 */ /* 0x000fea000383ffff */
.L_x_150:
[----:B------:R-:W-:Y:S05]  /*0830*/  BSYNC.RECONVERGENT B1 ;  /* 0x0000000000017941 */ /* 0x000fea0003800200 */
.L_x_149:
[----:B------:R-:W-:-:S13]  /*0840*/  ISETP.GE.U32.AND P0, PT, R16, 0x3, PT ;  /* 0x000000031000780c */ /* 0x000fda0003f06070 */
[----:B------:R-:W-:Y:S05]  /*0850*/  @!P0 BRA `(.L_x_148) ;  /* 0x0000001000008947 */ /* 0x000fea0003800000 */
[----:B0-----:R-:W0:Y:S01]  /*0860*/  S2R R9, SR_CgaCtaId ;  /* 0x0000000000097919 */ /* 0x001e220000008800 */
[----:B------:R-:W-:-:S04]  /*0870*/  MOV R6, 0x400 ;  /* 0x0000040000067802 */ /* 0x000fc80000000f00 */
[----:B0-----:R-:W-:-:S07]  /*0880*/  LEA R6, R9, R6, 0x18 ;  /* 0x0000000609067211 */ /* 0x001fce00078ec0ff */
.L_x_187:
[----:B------:R-:W0:Y:S01]  /*0890*/  MUFU.RCP R2, R3 ;  /* 0x0000000300027308 */ /* 0x000e220000001000 */
        /* <DEDUP_REMOVED lines=10> */
[----:B------:R-:W-:Y:S01]  /*0940*/  IMAD.MOV.U32 R0, RZ, RZ, R8 ;  /* 0x000000ffff007224 */ /* 0x000fe200078e0008 */
[----:B------:R-:W-:-:S07]  /*0950*/  MOV R8, 0x970 ;  /* 0x0000097000087802 */ /* 0x000fce0000000f00 */
[----:B------:R-:W-:Y:S05]  /*0960*/  CALL.REL.NOINC `($__internal_3_$__cuda_sm3x_div_rn_noftz_f32_slowpath) ;  /* 0x0000003800987944 */ /* 0x000fea0003c00000 */
.L_x_160:
[----:B------:R-:W-:Y:S05]  /*0970*/  BSYNC.RECONVERGENT B1 ;  /* 0x0000000000017941 */ /* 0x000fea0003800200 */
.L_x_159:
[----:B------:R-:W-:Y:S01]  /*0980*/  FSETP.NEU.AND P0, PT, R0, RZ, PT ;  /* 0x000000ff0000720b */ /* 0x000fe20003f0d000 */
[----:B------:R-:W-:Y:S01]  /*0990*/  BSSY.RECONVERGENT B1, `(.L_x_161) ;  /* 0x000001c000017945 */ /* 0x000fe20003800200 */
[----:B------:R-:W-:-:S11]  /*09a0*/  MOV R2, 0x3f800000 ;  /* 0x3f80000000027802 */ /* 0x000fd60000000f00 */
        /* <DEDUP_REMOVED lines=26> */
.L_x_162:
[----:B------:R-:W-:Y:S05]  /*0b50*/  BSYNC.RECONVERGENT B1 ;  /* 0x0000000000017941 */ /* 0x000fea0003800200 */
.L_x_161:
[----:B------:R-:W-:Y:S01]  /*0b60*/  IADD3 R0, PT, PT, R2, 0x1800000, RZ ;  /* 0x0180000002007810 */ /* 0x000fe20007ffe0ff */
[----:B------:R-:W-:Y:S03]  /*0b70*/  BSSY.RECONVERGENT B1, `(.L_x_163) ;  /* 0x000000d000017945 */ /* 0x000fe60003800200 */
[----:B------:R-:W-:-:S04]  /*0b80*/  LOP3.LUT R0, R0, 0x7f800000, RZ, 0xc0, !PT ;  /* 0x7f80000000007812 */ /* 0x000fc800078ec0ff */
[----:B------:R-:W-:-:S13]  /*0b90*/  ISETP.GT.U32.AND P0, PT, R0, 0x1ffffff, PT ;  /* 0x01ffffff0000780c */ /* 0x000fda0003f04070 */
[----:B------:R-:W-:Y:S05]  /*0ba0*/  @P0 BRA `(.L_x_164) ;  /* 0x0000000000140947 */ /* 0x000fea0003800000 */
[----:B------:R-:W-:Y:S01]  /*0bb0*/  IMAD.MOV.U32 R0, RZ, RZ, R2 ;  /* 0x000000ffff007224 */ /* 0x000fe200078e0002 */
[----:B------:R-:W-:-:S07]  /*0bc0*/  MOV R8, 0xbe0 ;  /* 0x00000be000087802 */ /* 0x000fce0000000f00 */
[----:B------:R-:W-:Y:S05]  /*0bd0*/  CALL.REL.NOINC `($__internal_2_$__cuda_sm20_rcp_rn_f32_slowpath) ;  /* 0x0000003400287944 */ /* 0x000fea0003c00000 */
[----:B------:R-:W-:Y:S01]  /*0be0*/  MOV R9, R0 ;  /* 0x0000000000097202 */ /* 0x000fe20000000f00 */
[----:B------:R-:W-:Y:S06]  /*0bf0*/  BRA `(.L_x_165) ;  /* 0x0000000000107947 */ /* 0x000fec0003800000 */
.L_x_164:
[----:B------:R-:W0:Y:S02]  /*0c00*/  MUFU.RCP R9, R2 ;  /* 0x0000000200097308 */ /* 0x000e240000001000 */
[----:B0-----:R-:W-:-:S04]  /*0c10*/  FFMA R0, R9, R2, -1 ;  /* 0xbf80000009007423 */ /* 0x001fc80000000002 */
[----:B------:R-:W-:-:S04]  /*0c20*/  FADD.FTZ R0, -R0, -RZ ;  /* 0x800000ff00007221 */ /* 0x000fc80000010100 */
[----:B------:R-:W-:-:S07]  /*0c30*/  FFMA R9, R9, R0, R9 ;  /* 0x0000000009097223 */ /* 0x000fce0000000009 */
.L_x_165:
[----:B------:R-:W-:Y:S05]  /*0c40*/  BSYNC.RECONVERGENT B1 ;  /* 0x0000000000017941 */ /* 0x000fea0003800200 */
.L_x_163:
[----:B------:R-:W0:Y:S01]  /*0c50*/  MUFU.RCP R2, R3 ;  /* 0x0000000300027308 */ /* 0x000e220000001000 */
[----:B------:R-:W-:Y:S01]  /*0c60*/  IMAD.IADD R16, R7, 0x1, R10 ;  /* 0x0000000107107824 */ /* 0x000fe200078e020a */
[----:B------:R-:W-:Y:S01]  /*0c70*/  LEA R18, R10, R6, 0x2 ;  /* 0x000000060a127211 */ /* 0x000fe200078e10ff */
[----:B------:R-:W-:Y:S03]  /*0c80*/  BSSY.RECONVERGENT B1, `(.L_x_166) ;  /* 0x000000e000017945 */ /* 0x000fe60003800200 */
[----:B------:R-:W-:Y:S01]  /*0c90*/  I2FP.F32.U32 R0, R16 ;  /* 0x0000001000007245 */ /* 0x000fe20000201000 */
[----:B------:R1:W-:Y:S04]  /*0ca0*/  STS [R18], R9 ;  /* 0x0000000912007388 */ /* 0x0003e80000000800 */
[----:B------:R-:W-:-:S04]  /*0cb0*/  FADD R8, R0, R0 ;  /* 0x0000000000087221 */ /* 0x000fc80000000000 */
[----:B------:R-:W2:Y:S01]  /*0cc0*/  FCHK P0, R8, R3 ;  /* 0x0000000308007302 */ /* 0x000ea20000000000 */
[----:B0-----:R-:W-:-:S04]  /*0cd0*/  FFMA R11, -R3, R2, 1 ;  /* 0x3f800000030b7423 */ /* 0x001fc80000000102 */
[----:B------:R-:W-:-:S04]  /*0ce0*/  FFMA R0, R2, R11, R2 ;  /* 0x0000000b02007223 */ /* 0x000fc80000000002 */
[----:B------:R-:W-:-:S04]  /*0cf0*/  FFMA R2, R0, R8, RZ ;  /* 0x0000000800027223 */ /* 0x000fc800000000ff */
[----:B------:R-:W-:-:S04]  /*0d00*/  FFMA R11, -R3, R2, R8 ;  /* 0x00000002030b7223 */ /* 0x000fc80000000108 */
[----:B------:R-:W-:Y:S01]  /*0d10*/  FFMA R0, R0, R11, R2 ;  /* 0x0000000b00007223 */ /* 0x000fe20000000002 */
[----:B-12---:R-:W-:Y:S06]  /*0d20*/  @!P0 BRA `(.L_x_167) ;  /* 0x00000000000c8947 */ /* 0x006fec0003800000 */
[----:B------:R-:W-:Y:S02]  /*0d30*/  MOV R0, R8 ;  /* 0x0000000800007202 */ /* 0x000fe40000000f00 */
[----:B------:R-:W-:-:S07]  /*0d40*/  MOV R8, 0xd60 ;  /* 0x00000d6000087802 */ /* 0x000fce0000000f00 */
[----:B------:R-:W-:Y:S05]  /*0d50*/  CALL.REL.NOINC `($__internal_3_$__cuda_sm3x_div_rn_noftz_f32_slowpath) ;  /* 0x00000034009c7944 */ /* 0x000fea0003c00000 */
.L_x_167:
[----:B------:R-:W-:Y:S05]  /*0d60*/  BSYNC.RECONVERGENT B1 ;  /* 0x0000000000017941 */ /* 0x000fea0003800200 */
.L_x_166:
[----:B------:R-:W-:Y:S01]  /*0d70*/  FSETP.NEU.AND P0, PT, R0, RZ, PT ;  /* 0x000000ff0000720b */ /* 0x000fe20003f0d000 */
[----:B------:R-:W-:Y:S01]  /*0d80*/  BSSY.RECONVERGENT B1, `(.L_x_168) ;  /* 0x000001c000017945 */ /* 0x000fe20003800200 */
[----:B------:R-:W-:-:S11]  /*0d90*/  HFMA2 R2, -RZ, RZ, 1.875, 0 ;  /* 0x3f800000ff027431 */ /* 0x000fd600000001ff */
[----:B------:R-:W-:Y:S05]  /*0da0*/  @!P0 BRA `(.L_x_169) ;  /* 0x0000000000648947 */ /* 0x000fea0003800000 */
[CC--:B------:R-:W-:Y:S01]  /*0db0*/  FMUL R2, R5.reuse, R0.reuse ;  /* 0x0000000005027220 */ /* 0x0c0fe20000400000 */
[----:B------:R-:W-:Y:S01]  /*0dc0*/  IMAD.MOV.U32 R13, RZ, RZ, 0x391fcb8e ;  /* 0x391fcb8eff0d7424 */ /* 0x000fe200078e00ff */
        /* <DEDUP_REMOVED lines=18> */
[----:B------:R-:W-:-:S03]  /*0ef0*/  IADD3 R11, PT, PT, R9, 0x7f000000, RZ ;  /* 0x7f000000090b7810 */ /* 0x000fc60007ffe0ff */
[----:B------:R-:W-:-:S04]  /*0f00*/  FFMA R8, R8, R13, 1 ;  /* 0x3f80000008087423 */ /* 0x000fc8000000000d */
[----:B------:R-:W-:-:S04]  /*0f10*/  FMUL R11, R11, R8 ;  /* 0x000000080b0b7220 */ /* 0x000fc80000400000 */
[----:B------:R-:W-:Y:S01]  /*0f20*/  @!P0 FMUL R2, R10, R11 ;  /* 0x0000000b0a028220 */ /* 0x000fe20000400000 */
[----:B------:R-:W-:-:S07]  /*0f30*/  @P2 FADD R2, R0, 10000 ;  /* 0x461c400000022421 */ /* 0x000fce0000000000 */
.L_x_169:
[----:B------:R-:W-:Y:S05]  /*0f40*/  BSYNC.RECONVERGENT B1 ;  /* 0x0000000000017941 */ /* 0x000fea0003800200 */
.L_x_168:
[----:B------:R-:W-:Y:S01]  /*0f50*/  VIADD R0, R2, 0x1800000 ;  /* 0x0180000002007836 */ /* 0x000fe20000000000 */
[----:B------:R-:W-:Y:S04]  /*0f60*/  BSSY.RECONVERGENT B1, `(.L_x_170) ;  /* 0x000000d000017945 */ /* 0x000fe80003800200 */
[----:B------:R-:W-:-:S04]  /*0f70*/  LOP3.LUT R0, R0, 0x7f800000, RZ, 0xc0, !PT ;  /* 0x7f80000000007812 */ /* 0x000fc800078ec0ff */
[----:B------:R-:W-:-:S13]  /*0f80*/  ISETP.GT.U32.AND P0, PT, R0, 0x1ffffff, PT ;  /* 0x01ffffff0000780c */ /* 0x000fda0003f04070 */
[----:B------:R-:W-:Y:S05]  /*0f90*/  @P0 BRA `(.L_x_171) ;  /* 0x0000000000140947 */ /* 0x000fea0003800000 */
[----:B------:R-:W-:Y:S02]  /*0fa0*/  MOV R0, R2 ;  /* 0x0000000200007202 */ /* 0x000fe40000000f00 */
[----:B------:R-:W-:-:S07]  /*0fb0*/  MOV R8, 0xfd0 ;  /* 0x00000fd000087802 */ /* 0x000fce0000000f00 */
[----:B------:R-:W-:Y:S05]  /*0fc0*/  CALL.REL.NOINC `($__internal_2_$__cuda_sm20_rcp_rn_f32_slowpath) ;  /* 0x00000030002c7944 */ /* 0x000fea0003c00000 */
[----:B------:R-:W-:Y:S01]  /*0fd0*/  MOV R9, R0 ;  /* 0x0000000000097202 */ /* 0x000fe20000000f00 */
[----:B------:R-:W-:Y:S06]  /*0fe0*/  BRA `(.L_x_172) ;  /* 0x0000000000107947 */ /* 0x000fec0003800000 */
.L_x_171:
[----:B------:R-:W0:Y:S02]  /*0ff0*/  MUFU.RCP R9, R2 ;  /* 0x0000000200097308 */ /* 0x000e240000001000 */
[----:B0-----:R-:W-:-:S04]  /*1000*/  FFMA R0, R9, R2, -1 ;  /* 0xbf80000009007423 */ /* 0x001fc80000000002 */
[----:B------:R-:W-:-:S04]  /*1010*/  FADD.FTZ R0, -R0, -RZ ;  /* 0x800000ff00007221 */ /* 0x000fc80000010100 */
[----:B------:R-:W-:-:S07]  /*1020*/  FFMA R9, R9, R0, R9 ;  /* 0x0000000009097223 */ /* 0x000fce0000000009 */
.L_x_172:
[----:B------:R-:W-:Y:S05]  /*1030*/  BSYNC.RECONVERGENT B1 ;  /* 0x0000000000017941 */ /* 0x000fea0003800200 */
.L_x_170:
[----:B------:R-:W0:Y:S01]  /*1040*/  MUFU.RCP R2, R3 ;  /* 0x0000000300027308 */ /* 0x000e220000001000 */
[----:B------:R-:W-:Y:S01]  /*1050*/  IADD3 R16, PT, PT, R16, R7, RZ ;  /* 0x0000000710107210 */ /* 0x000fe20007ffe0ff */
[----:B------:R-:W-:Y:S01]  /*1060*/  IMAD R10, R7, 0x4, R18 ;  /* 0x00000004070a7824 */ /* 0x000fe200078e0212 */
[----:B------:R-:W-:Y:S02]  /*1070*/  BSSY.RECONVERGENT B1, `(.L_x_173) ;  /* 0x000000e000017945 */ /* 0x000fe40003800200 */
[----:B------:R-:W-:Y:S02]  /*1080*/  I2FP.F32.U32 R0, R16 ;  /* 0x0000001000007245 */ /* 0x000fe40000201000 */
[----:B------:R1:W-:Y:S03]  /*1090*/  STS [R10], R9 ;  /* 0x000000090a007388 */ /* 0x0003e60000000800 */
        /* <DEDUP_REMOVED lines=11> */
.L_x_174:
[----:B------:R-:W-:Y:S05]  /*1150*/  BSYNC.RECONVERGENT B1 ;  /* 0x0000000000017941 */ /* 0x000fea0003800200 */
.L_x_173:
        /* <DEDUP_REMOVED lines=17> */
[----:B------:R-:W-:Y:S02]  /*1270*/  FFMA R11, R8, R13, 0.0013391353422775864601 ;  /* 0x3aaf85ed080b7423 */ /* 0x000fe4000000000d */
[----:B-1----:R-:W-:Y:S01]  /*1280*/  IMAD R14, R14, 0x800000, -R9 ;  /* 0x008000000e0e7824 */ /* 0x002fe200078e0a09 */
        /* <DEDUP_REMOVED lines=10> */
.L_x_176:
[----:B------:R-:W-:Y:S05]  /*1330*/  BSYNC.RECONVERGENT B1 ;  /* 0x0000000000017941 */ /* 0x000fea0003800200 */
.L_x_175:
[----:B------:R-:W-:Y:S01]  /*1340*/  IADD3 R0, PT, PT, R2, 0x1800000, RZ ;  /* 0x0180000002007810 */ /* 0x000fe20007ffe0ff */
[----:B------:R-:W-:Y:S03]  /*1350*/  BSSY.RECONVERGENT B1, `(.L_x_177) ;  /* 0x000000d000017945 */ /* 0x000fe60003800200 */
[----:B------:R-:W-:-:S04]  /*1360*/  LOP3.LUT R0, R0, 0x7f800000, RZ, 0xc0, !PT ;  /* 0x7f80000000007812 */ /* 0x000fc800078ec0ff */
[----:B------:R-:W-:-:S13]  /*1370*/  ISETP.GT.U32.AND P0, PT, R0, 0x1ffffff, PT ;  /* 0x01ffffff0000780c */ /* 0x000fda0003f04070 */
[----:B------:R-:W-:Y:S05]  /*1380*/  @P0 BRA `(.L_x_178) ;  /* 0x0000000000140947 */ /* 0x000fea0003800000 */
[----:B------:R-:W-:Y:S02]  /*1390*/  MOV R0, R2 ;  /* 0x0000000200007202 */ /* 0x000fe40000000f00 */
[----:B------:R-:W-:-:S07]  /*13a0*/  MOV R8, 0x13c0 ;  /* 0x000013c000087802 */ /* 0x000fce0000000f00 */
[----:B------:R-:W-:Y:S05]  /*13b0*/  CALL.REL.NOINC `($__internal_2_$__cuda_sm20_rcp_rn_f32_slowpath) ;  /* 0x0000002c00307944 */ /* 0x000fea0003c00000 */
[----:B------:R-:W-:Y:S01]  /*13c0*/  IMAD.MOV.U32 R9, RZ, RZ, R0 ;  /* 0x000000ffff097224 */ /* 0x000fe200078e0000 */
[----:B------:R-:W-:Y:S06]  /*13d0*/  BRA `(.L_x_179) ;  /* 0x0000000000107947 */ /* 0x000fec0003800000 */
.L_x_178:
[----:B------:R-:W0:Y:S02]  /*13e0*/  MUFU.RCP R9, R2 ;  /* 0x0000000200097308 */ /* 0x000e240000001000 */
[----:B0-----:R-:W-:-:S04]  /*13f0*/  FFMA R0, R9, R2, -1 ;  /* 0xbf80000009007423 */ /* 0x001fc80000000002 */
[----:B------:R-:W-:-:S04]  /*1400*/  FADD.FTZ R0, -R0, -RZ ;  /* 0x800000ff00007221 */ /* 0x000fc80000010100 */
[----:B------:R-:W-:-:S07]  /*1410*/  FFMA R9, R9, R0, R9 ;  /* 0x0000000009097223 */ /* 0x000fce0000000009 */
.L_x_179:
[----:B------:R-:W-:Y:S05]  /*1420*/  BSYNC.RECONVERGENT B1 ;  /* 0x0000000000017941 */ /* 0x000fea0003800200 */
.L_x_177:
[----:B------:R-:W0:Y:S01]  /*1430*/  MUFU.RCP R2, R3 ;  /* 0x0000000300027308 */ /* 0x000e220000001000 */
[----:B------:R-:W-:Y:S01]  /*1440*/  IADD3 R16, PT, PT, R16, R7, RZ ;  /* 0x0000000710107210 */ /* 0x000fe20007ffe0ff */
[----:B------:R-:W-:Y:S01]  /*1450*/  BSSY.RECONVERGENT B1, `(.L_x_180) ;  /* 0x000000f000017945 */ /* 0x000fe20003800200 */
[----:B------:R-:W-:Y:S02]  /*1460*/  LEA R10, R7, R10, 0x2 ;  /* 0x0000000a070a7211 */ /* 0x000fe400078e10ff */
[----:B------:R-:W-:-:S03]  /*1470*/  I2FP.F32.U32 R0, R16 ;  /* 0x0000001000007245 */ /* 0x000fc60000201000 */
[----:B------:R1:W-:Y:S02]  /*1480*/  STS [R10], R9 ;  /* 0x000000090a007388 */ /* 0x0003e40000000800 */
        /* <DEDUP_REMOVED lines=8> */
[----:B------:R-:W-:Y:S01]  /*1510*/  IMAD.MOV.U32 R0, RZ, RZ, R8 ;  /* 0x000000ffff007224 */ /* 0x000fe200078e0008 */
[----:B------:R-:W-:-:S07]  /*1520*/  MOV R8, 0x1540 ;  /* 0x0000154000087802 */ /* 0x000fce0000000f00 */
[----:B------:R-:W-:Y:S05]  /*1530*/  CALL.REL.NOINC `($__internal_3_$__cuda_sm3x_div_rn_noftz_f32_slowpath) ;  /* 0x0000002c00a47944 */ /* 0x000fea0003c00000 */
.L_x_181:
[----:B------:R-:W-:Y:S05]  /*1540*/  BSYNC.RECONVERGENT B1 ;  /* 0x0000000000017941 */ /* 0x000fea0003800200 */
.L_x_180:
[----:B------:R-:W-:Y:S01]  /*1550*/  FSETP.NEU.AND P0, PT, R0, RZ, PT ;  /* 0x000000ff0000720b */ /* 0x000fe20003f0d000 */
[----:B------:R-:W-:Y:S01]  /*1560*/  BSSY.RECONVERGENT B1, `(.L_x_182) ;  /* 0x000001c000017945 */ /* 0x000fe20003800200 */
[----:B------:R-:W-:-:S11]  /*1570*/  HFMA2 R2, -RZ, RZ, 1.875, 0 ;  /* 0x3f800000ff027431 */ /* 0x000fd600000001ff */
[----:B------:R-:W-:Y:S05]  /*1580*/  @!P0 BRA `(.L_x_183) ;  /* 0x0000000000648947 */ /* 0x000fea0003800000 */
[CC--:B------:R-:W-:Y:S01]  /*1590*/  FMUL R2, R5.reuse, R0.reuse ;  /* 0x0000000005027220 */ /* 0x0c0fe20000400000 */
[----:B------:R-:W-:Y:S02]  /*15a0*/  MOV R13, 0x391fcb8e ;  /* 0x391fcb8e000d7802 */ /* 0x000fe40000000f00 */
[-C--:B------:R-:W-:Y:S01]  /*15b0*/  FSETP.NAN.AND P2, PT, |R0|, |R0|.reuse, PT ;  /* 0x400000000000720b */ /* 0x080fe20003f48200 */
        /* <DEDUP_REMOVED lines=22> */
.L_x_183:
[----:B------:R-:W-:Y:S05]  /*1720*/  BSYNC.RECONVERGENT B1 ;  /* 0x0000000000017941 */ /* 0x000fea0003800200 */
.L_x_182:
        /* <DEDUP_REMOVED lines=8> */
[----:B------:R-:W-:Y:S05]  /*17b0*/  BRA `(.L_x_186) ;  /* 0x0000000000107947 */ /* 0x000fea0003800000 */
.L_x_185:
[----:B------:R-:W0:Y:S02]  /*17c0*/  MUFU.RCP R9, R2 ;  /* 0x0000000200097308 */ /* 0x000e240000001000 */
[----:B0-----:R-:W-:-:S04]  /*17d0*/  FFMA R0, R9, R2, -1 ;  /* 0xbf80000009007423 */ /* 0x001fc80000000002 */
[----:B------:R-:W-:-:S04]  /*17e0*/  FADD.FTZ R0, -R0, -RZ ;  /* 0x800000ff00007221 */ /* 0x000fc80000010100 */
[----:B------:R-:W-:-:S07]  /*17f0*/  FFMA R0, R9, R0, R9 ;  /* 0x0000000009007223 */ /* 0x000fce0000000009 */
.L_x_186:
[----:B------:R-:W-:Y:S05]  /*1800*/  BSYNC.RECONVERGENT B1 ;  /* 0x0000000000017941 */ /* 0x000fea0003800200 */
.L_x_184:
[----:B------:R-:W-:Y:S02]  /*1810*/  LEA R9, R7, R10, 0x2 ;  /* 0x0000000a07097211 */ /* 0x000fe400078e10ff */
[----:B------:R-:W-:-:S03]  /*1820*/  IADD3 R10, PT, PT, R16, R7, RZ ;  /* 0x00000007100a7210 */ /* 0x000fc60007ffe0ff */
[----:B------:R1:W-:Y:S01]  /*1830*/  STS [R9], R0 ;  /* 0x0000000009007388 */ /* 0x0003e20000000800 */
[----:B------:R-:W-:-:S13]  /*1840*/  ISETP.GE.AND P0, PT, R10, UR8, PT ;  /* 0x000000080a007c0c */ /* 0x000fda000bf06270 */
[----:B-1----:R-:W-:Y:S05]  /*1850*/  @!P0 BRA `(.L_x_187) ;  /* 0xfffffff0000c8947 */ /* 0x002fea000383ffff */
.L_x_148:
[----:B------:R-:W-:Y:S05]  /*1860*/  BSYNC.RECONVERGENT B0 ;  /* 0x0000000000007941 */ /* 0x000fea0003800200 */
.L_x_147:
[----:B------:R-:W1:Y:S01]  /*1870*/  LDCU UR4, c[0x0][0x3b0] ;  /* 0x00007600ff0477ac */ /* 0x000e620008000800 */
[----:B------:R-:W2:Y:S01]  /*1880*/  S2UR UR5, SR_CgaCtaId ;  /* 0x00000000000579c3 */ /* 0x000ea20000008800 */
[----:B------:R-:W-:Y:S01]  /*1890*/  BSSY.RECONVERGENT B0, `(.L_x_188) ;  /* 0x000002a000007945 */ /* 0x000fe20003800200 */
[----:B------:R-:W3:Y:S01]  /*18a0*/  LDCU.64 UR18, c[0x0][0x358] ;  /* 0x00006b00ff1277ac */ /* 0x000ee20008000a00 */
[----:B-1----:R-:W-:Y:S01]  /*18b0*/  IMAD.U32 R23, RZ, RZ, UR4 ;  /* 0x00000004ff177e24 */ /* 0x002fe2000f8e00ff */
[----:B------:R-:W-:-:S04]  /*18c0*/  UMOV UR4, 0x400 ;  /* 0x0000040000047882 */ /* 0x000fc80000000000 */
[----:B------:R-:W-:Y:S01]  /*18d0*/  R2UR UR10, R23 ;  /* 0x00000000170a72ca */ /* 0x000fe200000e0000 */
[----:B--2---:R-:W-:Y:S01]  /*18e0*/  ULEA UR13, UR5, UR4, 0x18 ;  /* 0x00000004050d7291 */ /* 0x004fe2000f8ec0ff */
[----:B------:R-:W-:Y:S01]  /*18f0*/  BAR.SYNC.DEFER_BLOCKING 0x0 ;  /* 0x0000000000007b1d */ /* 0x000fe20000010000 */
[----:B------:R-:W-:Y:S02]  /*1900*/  ISETP.GE.AND P0, PT, R12, R23, PT ;  /* 0x000000170c00720c */ /* 0x000fe40003f06270 */
[----:B------:R-:W-:-:S03]  /*1910*/  ULEA UR14, UR8, UR13, 0x2 ;  /* 0x0000000d080e7291 */ /* 0x000fc6000f8e10ff */
[----:B------:R-:W1:Y:S05]  /*1920*/  LDCU UR4, c[0x0][0x3b0] ;  /* 0x00007600ff0477ac */ /* 0x000e6a0008000800 */
[----:B------:R-:W-:-:S04]  /*1930*/  ULEA UR15, UR10, UR14, 0x2 ;  /* 0x0000000e0a0f7291 */ /* 0x000fc8000f8e10ff */
[----:B------:R-:W-:Y:S01]  /*1940*/  ULEA UR10, UR10, UR15, 0x2 ;  /* 0x0000000f0a0a7291 */ /* 0x000fe2000f8e10ff */
[----:B---3--:R-:W-:Y:S11]  /*1950*/  @P0 BRA `(.L_x_189) ;  /* 0x0000000000740947 */ /* 0x008ff60003800000 */
[----:B0-----:R-:W0:Y:S01]  /*1960*/  LDC R9, c[0x0][0x360] ;  /* 0x0000d800ff097b82 */ /* 0x001e220000000800 */
[----:B------:R-:W-:Y:S02]  /*1970*/  I2FP.F32.U32 R0, UR6 ;  /* 0x0000000600007c45 */ /* 0x000fe40008201000 */
[----:B------:R-:W-:-:S05]  /*1980*/  MOV R6, R12 ;  /* 0x0000000c00067202 */ /* 0x000fca0000000f00 */
[----:B------:R-:W2:Y:S02]  /*1990*/  LDC.64 R2, c[0x0][0x380] ;  /* 0x0000e000ff027b82 */ /* 0x000ea40000000a00 */
.L_x_190:
[----:B------:R-:W-:Y:S02]  /*19a0*/  LEA.HI R7, R6, R6, RZ, 0x1 ;  /* 0x0000000606077211 */ /* 0x000fe400078f08ff */
[----:B-1----:R-:W-:Y:S02]  /*19b0*/  MOV R23, UR4 ;  /* 0x0000000400177c02 */ /* 0x002fe40008000f00 */
[----:B------:R-:W-:-:S05]  /*19c0*/  LOP3.LUT R4, R7, 0xfffffffe, RZ, 0xc0, !PT ;  /* 0xfffffffe07047812 */ /* 0x000fca00078ec0ff */
[----:B---3--:R-:W-:-:S04]  /*19d0*/  IMAD R5, R23, UR9, R4 ;  /* 0x0000000917057c24 */ /* 0x008fc8000f8e0204 */
[----:B--2---:R-:W-:-:S05]  /*19e0*/  IMAD.WIDE R4, R5, 0x4, R2 ;  /* 0x0000000405047825 */ /* 0x004fca00078e0202 */
[----:B------:R-:W2:Y:S04]  /*19f0*/  LDG.E.CONSTANT R16, desc[UR18][R4.64+0x4] ;  /* 0x0000041204107981 */ /* 0x000ea8000c1e9900 */
[----:B------:R1:W3:Y:S01]  /*1a00*/  LDG.E.CONSTANT R14, desc[UR18][R4.64] ;  /* 0x00000012040e7981 */ /* 0x0002e2000c1e9900 */
[----:B------:R-:W-:-:S05]  /*1a10*/  IMAD.SHL.U32 R7, R7, 0x2, RZ ;  /* 0x0000000207077824 */ /* 0x000fca00078e00ff */
[----:B------:R-:W-:Y:S02]  /*1a20*/  LOP3.LUT R7, R7, 0xfffffffc, RZ, 0xc0, !PT ;  /* 0xfffffffc07077812 */ /* 0x000fe400078ec0ff */
[----:B-1----:R-:W-:-:S04]  /*1a30*/  LEA R5, R6, UR10, 0x2 ;  /* 0x0000000a06057c11 */ /* 0x002fc8000f8e10ff */
[----:B------:R-:W1:Y:S02]  /*1a40*/  LDS R7, [R7+UR13] ;  /* 0x0000000d07077984 */ /* 0x000e640008000800 */
[----:B-1----:R-:W-:-:S04]  /*1a50*/  FMUL R8, R0, R7 ;  /* 0x0000000700087220 */ /* 0x002fc80000400000 */
[----:B------:R-:W-:Y:S01]  /*1a60*/  FMUL.RZ R10, R8, 0.15915493667125701904 ;  /* 0x3e22f983080a7820 */ /* 0x000fe2000040c000 */
[----:B------:R-:W-:Y:S02]  /*1a70*/  LOP3.LUT R8, R6, 0x1, RZ, 0xc0, !PT ;  /* 0x0000000106087812 */ /* 0x000fe400078ec0ff */
[----:B0-----:R-:W-:Y:S01]  /*1a80*/  IADD3 R6, PT, PT, R9, R6, RZ ;  /* 0x0000000609067210 */ /* 0x001fe20007ffe0ff */
[----:B------:R-:W2:Y:S01]  /*1a90*/  MUFU.SIN R11, R10 ;  /* 0x0000000a000b7308 */ /* 0x000ea20000000400 */
[----:B------:R-:W-:-:S07]  /*1aa0*/  ISETP.NE.U32.AND P0, PT, R8, 0x1, PT ;  /* 0x000000010800780c */ /* 0x000fce0003f05070 */
[----:B------:R-:W0:Y:S06]  /*1ab0*/  MUFU.COS R13, R10 ;  /* 0x0000000a000d7308 */ /* 0x000e2c0000000000 */
[-C--:B--2---:R-:W-:Y:S01]  /*1ac0*/  @P0 FMUL R8, R11, R16.reuse ;  /* 0x000000100b080220 */ /* 0x084fe20000400000 */
[----:B0-----:R-:W-:-:S03]  /*1ad0*/  @!P0 FMUL R4, R13, R16 ;  /* 0x000000100d048220 */ /* 0x001fc60000400000 */
[-C--:B---3--:R-:W-:Y:S01]  /*1ae0*/  @P0 FFMA R8, R13, R14.reuse, -R8 ;  /* 0x0000000e0d080223 */ /* 0x088fe20000000808 */
[----:B------:R-:W-:Y:S01]  /*1af0*/  @!P0 FFMA R8, R11, R14, R4 ;  /* 0x0000000e0b088223 */ /* 0x000fe20000000004 */
[----:B------:R-:W-:-:S04]  /*1b00*/  ISETP.GE.AND P0, PT, R6, R23, PT ;  /* 0x000000170600720c */ /* 0x000fc80003f06270 */
[----:B------:R3:W-:Y:S09]  /*1b10*/  STS [R5+0x180], R8 ;  /* 0x0001800805007388 */ /* 0x0007f20000000800 */
[----:B------:R-:W-:Y:S05]  /*1b20*/  @!P0 BRA `(.L_x_190) ;  /* 0xfffffffc009c8947 */ /* 0x000fea000383ffff */
.L_x_189:
[----:B-1----:R-:W-:Y:S05]  /*1b30*/  BSYNC.RECONVERGENT B0 ;  /* 0x0000000000007941 */ /* 0x002fea0003800200 */
.L_x_188:
[----:B------:R-:W1:Y:S02]  /*1b40*/  LDCU UR4, c[0x0][0x3ac] ;  /* 0x00007580ff0477ac */ /* 0x000e640008000800 */
[----:B-1----:R-:W-:-:S03]  /*1b50*/  UISETP.GE.AND UP0, UPT, UR4, 0x1, UPT ;  /* 0x000000010400788c */ /* 0x002fc6000bf06270 */
[----:B------:R-:W-:Y:S01]  /*1b60*/  UMOV UR4, URZ ;  /* 0x000000ff00047c82 */ /* 0x000fe20008000000 */
[----:B------:R-:W-:Y:S06]  /*1b70*/  BAR.SYNC.DEFER_BLOCKING 0x0 ;  /* 0x0000000000007b1d */ /* 0x000fec0000010000 */
[----:B------:R-:W-:Y:S05]  /*1b80*/  BRA.U !UP0, `(.L_x_191) ;  /* 0x0000001d080c7547 */ /* 0x000fea000b800000 */
[----:B------:R-:W1:Y:S01]  /*1b90*/  LDC R13, c[0x0][0x360] ;  /* 0x0000d800ff0d7b82 */ /* 0x000e620000000800 */
[----:B---3--:R-:W-:Y:S01]  /*1ba0*/  IMAD.U32 R8, RZ, RZ, UR8 ;  /* 0x00000008ff087e24 */ /* 0x008fe2000f8e00ff */
[C---:B0-----:R-:W-:Y:S01]  /*1bb0*/  SHF.L.U32 R9, R12.reuse, 0x2, RZ ;  /* 0x000000020c097819 */ /* 0x041fe200000006ff */
[----:B------:R-:W-:Y:S01]  /*1bc0*/  IMAD.MOV.U32 R15, RZ, RZ, -0x800000 ;  /* 0xff800000ff0f7424 */ /* 0x000fe200078e00ff */
[----:B------:R-:W-:Y:S01]  /*1bd0*/  LOP3.LUT R11, R12, 0x1f, RZ, 0xc0, !PT ;  /* 0x0000001f0c0b7812 */ /* 0x000fe200078ec0ff */
[----:B------:R-:W-:Y:S01]  /*1be0*/  UMOV UR4, URZ ;  /* 0x000000ff00047c82 */ /* 0x000fe20008000000 */
[----:B------:R-:W-:Y:S01]  /*1bf0*/  LEA R8, R8, R9, 0x2 ;  /* 0x0000000908087211 */ /* 0x000fe200078e10ff */
[----:B------:R-:W-:Y:S01]  /*1c00*/  UMOV UR5, URZ ;  /* 0x000000ff00057c82 */ /* 0x000fe20008000000 */
[----:B------:R-:W-:Y:S01]  /*1c10*/  LEA.HI R10, R12, UR10, RZ, 0x1d ;  /* 0x0000000a0c0a7c11 */ /* 0x000fe2000f8fe8ff */
[----:B------:R-:W-:Y:S01]  /*1c20*/  UMOV UR6, URZ ;  /* 0x000000ff00067c82 */ /* 0x000fe20008000000 */
[----:B------:R-:W-:-:S02]  /*1c30*/  LOP3.LUT R9, R9, 0x7c, RZ, 0xc0, !PT ;  /* 0x0000007c09097812 */ /* 0x000fc400078ec0ff */
[----:B------:R-:W-:Y:S02]  /*1c40*/  IADD3 R8, PT, PT, R8, UR13, RZ ;  /* 0x0000000d08087c10 */ /* 0x000fe4000fffe0ff */
[----:B-1----:R-:W-:-:S04]  /*1c50*/  IADD3 R7, PT, PT, R13, 0x1f, RZ ;  /* 0x0000001f0d077810 */ /* 0x002fc80007ffe0ff */
[----:B------:R-:W-:-:S07]  /*1c60*/  SHF.R.U32.HI R7, RZ, 0x5, R7 ;  /* 0x00000005ff077819 */ /* 0x000fce0000011607 */
.L_x_221:
[----:B------:R-:W0:Y:S01]  /*1c70*/  LDCU UR12, c[0x0][0x3ac] ;  /* 0x00007580ff0c77ac */ /* 0x000e220008000800 */
[----:B------:R-:W-:-:S04]  /*1c80*/  UIADD3 UR11, UPT, UPT, UR6, 0x40, URZ ;  /* 0x00000040060b7890 */ /* 0x000fc8000fffe0ff */
[----:B0-----:R-:W-:-:S04]  /*1c90*/  UISETP.LT.AND UP0, UPT, UR11, UR12, UPT ;  /* 0x0000000c0b00728c */ /* 0x001fc8000bf01270 */
[----:B------:R-:W-:-:S04]  /*1ca0*/  USEL UR12, UR11, UR12, UP0 ;  /* 0x0000000c0b0c7287 */ /* 0x000fc80008000000 */
[----:B------:R-:W-:Y:S02]  /*1cb0*/  UIADD3 UR22, UPT, UPT, UR12, -UR6, URZ ;  /* 0x800000060c167290 */ /* 0x000fe4000fffe0ff */
[----:B------:R-:W-:Y:S02]  /*1cc0*/  ULOP3.LUT UR20, UR12, 0x7, URZ, 0xc0, !UPT ;  /* 0x000000070c147892 */ /* 0x000fe4000f8ec0ff */
[----:B------:R-:W-:Y:S02]  /*1cd0*/  UISETP.GE.AND UP0, UPT, UR22, 0x1, UPT ;  /* 0x000000011600788c */ /* 0x000fe4000bf06270 */
[----:B------:R-:W-:-:S07]  /*1ce0*/  ULOP3.LUT UR21, UR12, 0xf, URZ, 0xc0, !UPT ;  /* 0x0000000f0c157892 */ /* 0x000fce000f8ec0ff */
[----:B-1234-:R-:W-:Y:S05]  /*1cf0*/  BRA.U !UP0, `(.L_x_192) ;  /* 0x00000005089c7547 */ /* 0x01efea000b800000 */
[----:B------:R-:W-:-:S07]  /*1d00*/  HFMA2 R0, -RZ, RZ, 0, 0 ;  /* 0x00000000ff007431 */ /* 0x000fce00000001ff */
.L_x_201:
[----:B0-----:R-:W0:Y:S01]  /*1d10*/  LDC R17, c[0x0][0x3b0] ;  /* 0x0000ec00ff117b82 */ /* 0x001e220000000800 */
[----:B------:R-:W-:Y:S01]  /*1d20*/  IMAD.SHL.U32 R14, R12, 0x2, RZ ;  /* 0x000000020c0e7824 */ /* 0x000fe200078e00ff */
[----:B------:R-:W-:Y:S01]  /*1d30*/  BSSY.RECONVERGENT B0, `(.L_x_193) ;  /* 0x000001c000007945 */ /* 0x000fe20003800200 */
[----:B------:R-:W-:Y:S02]  /*1d40*/  MOV R6, RZ ;  /* 0x000000ff00067202 */ /* 0x000fe40000000f00 */
[----:B------:R-:W-:Y:S02]  /*1d50*/  IADD3 R4, PT, PT, R0, UR6, RZ ;  /* 0x0000000600047c10 */ /* 0x000fe4000fffe0ff */
[-C--:B0-----:R-:W-:Y:S02]  /*1d60*/  ISETP.GE.AND P0, PT, R12, R17.reuse, PT ;  /* 0x000000110c00720c */ /* 0x081fe40003f06270 */
[----:B------:R-:W-:-:S11]  /*1d70*/  ISETP.GE.AND P1, PT, R14, R17, PT ;  /* 0x000000110e00720c */ /* 0x000fd60003f26270 */
[----:B-12---:R-:W-:Y:S05]  /*1d80*/  @P0 BRA `(.L_x_194) ;  /* 0x0000000000580947 */ /* 0x006fea0003800000 */
[----:B------:R-:W0:Y:S01]  /*1d90*/  S2R R16, SR_CgaCtaId ;  /* 0x0000000000107919 */ /* 0x000e220000008800 */
[----:B------:R-:W-:Y:S01]  /*1da0*/  MOV R3, 0x400 ;  /* 0x0000040000037802 */ /* 0x000fe20000000f00 */
[----:B------:R-:W-:Y:S01]  /*1db0*/  IMAD.MOV.U32 R2, RZ, RZ, R8 ;  /* 0x000000ffff027224 */ /* 0x000fe200078e0008 */
[----:B------:R-:W-:Y:S02]  /*1dc0*/  I2FP.F32.U32 R22, R4 ;  /* 0x0000000400167245 */ /* 0x000fe40000201000 */
[----:B0-----:R-:W-:Y:S02]  /*1dd0*/  LEA R24, R16, R3, 0x18 ;  /* 0x0000000310187211 */ /* 0x001fe400078ec0ff */
[----:B------:R-:W-:-:S07]  /*1de0*/  MOV R16, R12 ;  /* 0x0000000c00107202 */ /* 0x000fce0000000f00 */
.L_x_195:
[----:B------:R-:W-:Y:S02]  /*1df0*/  LEA.HI R3, R16, R16, RZ, 0x1 ;  /* 0x0000001010037211 */ /* 0x000fe400078f08ff */
[----:B-1----:R-:W-:Y:S02]  /*1e00*/  LEA R18, R17, R2, 0x2 ;  /* 0x0000000211127211 */ /* 0x002fe400078e10ff */
[----:B------:R-:W-:Y:S02]  /*1e10*/  SHF.L.U32 R3, R3, 0x1, RZ ;  /* 0x0000000103037819 */ /* 0x000fe400000006ff */
[----:B------:R-:W-:Y:S02]  /*1e20*/  IADD3 R16, PT, PT, R13, R16, RZ ;  /* 0x000000100d107210 */ /* 0x000fe40007ffe0ff */
[----:B------:R-:W-:Y:S02]  /*1e30*/  LOP3.LUT R3, R3, 0xfffffffc, RZ, 0xc0, !PT ;  /* 0xfffffffc03037812 */ /* 0x000fe400078ec0ff */
[----:B------:R-:W-:-:S03]  /*1e40*/  ISETP.GE.AND P0, PT, R16, R17, PT ;  /* 0x000000111000720c */ /* 0x000fc60003f06270 */
[----:B------:R-:W-:-:S06]  /*1e50*/  IMAD.IADD R3, R24, 0x1, R3 ;  /* 0x0000000118037824 */ /* 0x000fcc00078e0203 */
[----:B------:R-:W0:Y:S02]  /*1e60*/  LDS R3, [R3] ;  /* 0x0000000003037984 */ /* 0x000e240000000800 */
[----:B0-----:R-:W-:-:S04]  /*1e70*/  FMUL R5, R22, R3 ;  /* 0x0000000316057220 */ /* 0x001fc80000400000 */
[----:B------:R-:W-:-:S04]  /*1e80*/  FMUL.RZ R20, R5, 0.15915493667125701904 ;  /* 0x3e22f98305147820 */ /* 0x000fc8000040c000 */
[----:B------:R-:W0:Y:S08]  /*1e90*/  MUFU.COS R19, R20 ;  /* 0x0000001400137308 */ /* 0x000e300000000000 */
[----:B------:R-:W1:Y:S01]  /*1ea0*/  MUFU.SIN R5, R20 ;  /* 0x0000001400057308 */ /* 0x000e620000000400 */
[----:B0-----:R0:W-:Y:S04]  /*1eb0*/  STS [R2], R19 ;  /* 0x0000001302007388 */ /* 0x0011e80000000800 */
[----:B-1----:R1:W-:Y:S01]  /*1ec0*/  STS [R18], R5 ;  /* 0x0000000512007388 */ /* 0x0023e20000000800 */
[----:B0-----:R-:W-:Y:S01]  /*1ed0*/  IMAD R2, R13, 0x4, R2 ;  /* 0x000000040d027824 */ /* 0x001fe200078e0202 */
[----:B------:R-:W-:Y:S06]  /*1ee0*/  @!P0 BRA `(.L_x_195) ;  /* 0xfffffffc00c08947 */ /* 0x000fec000383ffff */
.L_x_194:
[----:B------:R-:W-:Y:S05]  /*1ef0*/  BSYNC.RECONVERGENT B0 ;  /* 0x0000000000007941 */ /* 0x000fea0003800200 */
.L_x_193:
[----:B------:R-:W-:Y:S06]  /*1f00*/  BAR.SYNC.DEFER_BLOCKING 0x0 ;  /* 0x0000000000007b1d */ /* 0x000fec0000010000 */
[----:B------:R-:W-:Y:S04]  /*1f10*/  BSSY.RECONVERGENT B0, `(.L_x_196) ;  /* 0x000001a000007945 */ /* 0x000fe80003800200 */
[----:B------:R-:W-:Y:S05]  /*1f20*/  @P1 BRA `(.L_x_197) ;  /* 0x0000000000601947 */ /* 0x000fea0003800000 */
[----:B------:R-:W0:Y:S01]  /*1f30*/  LDC.64 R2, c[0x0][0x388] ;  /* 0x0000e200ff027b82 */ /* 0x000e220000000a00 */
[----:B------:R-:W-:Y:S02]  /*1f40*/  HFMA2 R6, -RZ, RZ, 0, 0 ;  /* 0x00000000ff067431 */ /* 0x000fe400000001ff */
[----:B------:R-:W-:-:S07]  /*1f50*/  IMAD R19, R4, R17, UR7 ;  /* 0x0000000704137e24 */ /* 0x000fce000f8e0211 */
.L_x_198:
[----:B-1----:R-:W-:-:S05]  /*1f60*/  IADD3 R5, PT, PT, R19, R14, RZ ;  /* 0x0000000e13057210 */ /* 0x002fca0007ffe0ff */
[----:B0-----:R-:W-:-:S05]  /*1f70*/  IMAD.WIDE R4, R5, 0x4, R2 ;  /* 0x0000000405047825 */ /* 0x001fca00078e0202 */
[----:B------:R-:W2:Y:S04]  /*1f80*/  LDG.E.CONSTANT R18, desc[UR18][R4.64+0x4] ;  /* 0x0000041204127981 */ /* 0x000ea8000c1e9900 */
[----:B------:R-:W3:Y:S01]  /*1f90*/  LDG.E.CONSTANT R16, desc[UR18][R4.64] ;  /* 0x0000001204107981 */ /* 0x000ee2000c1e9900 */
[C---:B------:R-:W-:Y:S02]  /*1fa0*/  LEA R20, R14.reuse, UR14, 0x2 ;  /* 0x0000000e0e147c11 */ /* 0x040fe4000f8e10ff */
[C---:B------:R-:W-:Y:S02]  /*1fb0*/  LEA R22, R14.reuse, UR15, 0x2 ;  /* 0x0000000f0e167c11 */ /* 0x040fe4000f8e10ff */
[----:B------:R-:W-:Y:S01]  /*1fc0*/  LEA R24, R14, UR10, 0x2 ;  /* 0x0000000a0e187c11 */ /* 0x000fe2000f8e10ff */
[----:B------:R-:W2:Y:S01]  /*1fd0*/  LDS R21, [R20] ;  /* 0x0000000014157984 */ /* 0x000ea20000000800 */
[----:B------:R-:W-:-:S03]  /*1fe0*/  IMAD R14, R13, 0x2, R14 ;  /* 0x000000020d0e7824 */ /* 0x000fc600078e020e */
[----:B------:R-:W0:Y:S02]  /*1ff0*/  LDS R23, [R22] ;  /* 0x0000000016177984 */ /* 0x000e240000000800 */
[----:B------:R-:W-:Y:S02]  /*2000*/  ISETP.GE.AND P0, PT, R14, R17, PT ;  /* 0x000000110e00720c */ /* 0x000fe40003f06270 */
[----:B------:R-:W1:Y:S04]  /*2010*/  LDS R26, [R24+0x184] ;  /* 0x00018400181a7984 */ /* 0x000e680000000800 */
[----:B------:R-:W4:Y:S01]  /*2020*/  LDS R27, [R24+0x180] ;  /* 0x00018000181b7984 */ /* 0x000f220000000800 */
[C---:B--2---:R-:W-:Y:S01]  /*2030*/  FMUL R25, R18.reuse, R21 ;  /* 0x0000001512197220 */ /* 0x044fe20000400000 */
[----:B0-----:R-:W-:-:S03]  /*2040*/  FMUL R18, R18, R23 ;  /* 0x0000001712127220 */ /* 0x001fc60000400000 */
[C---:B---3--:R-:W-:Y:S01]  /*2050*/  FFMA R25, R16.reuse, R23, R25 ;  /* 0x0000001710197223 */ /* 0x048fe20000000019 */
[----:B------:R-:W-:-:S03]  /*2060*/  FFMA R18, R16, R21, -R18 ;  /* 0x0000001510127223 */ /* 0x000fc60000000812 */
[----:B-1----:R-:W-:-:S04]  /*2070*/  FMUL R25, R25, R26 ;  /* 0x0000001a19197220 */ /* 0x002fc80000400000 */
[----:B----4-:R-:W-:-:S04]  /*2080*/  FFMA R25, R18, R27, R25 ;  /* 0x0000001b12197223 */ /* 0x010fc80000000019 */
[----:B------:R-:W-:Y:S01]  /*2090*/  FADD R6, R25, R6 ;  /* 0x0000000619067221 */ /* 0x000fe20000000000 */
[----:B------:R-:W-:Y:S06]  /*20a0*/  @!P0 BRA `(.L_x_198) ;  /* 0xfffffffc00ac8947 */ /* 0x000fec000383ffff */
.L_x_197:
[----:B------:R-:W-:Y:S05]  /*20b0*/  BSYNC.RECONVERGENT B0 ;  /* 0x0000000000007941 */ /* 0x000fea0003800200 */
.L_x_196:
[----:B------:R-:W0:Y:S01]  /*20c0*/  SHFL.BFLY PT, R3, R6, 0x10, 0x1f ;  /* 0x0e001f0006037f89 */ /* 0x000e2200000e0000 */
[----:B------:R-:W-:Y:S02]  /*20d0*/  ISETP.NE.AND P1, PT, R11, RZ, PT ;  /* 0x000000ff0b00720c */ /* 0x000fe40003f25270 */
[----:B------:R-:W-:Y:S01]  /*20e0*/  ISETP.GT.U32.AND P0, PT, R12, 0x1f, PT ;  /* 0x0000001f0c00780c */ /* 0x000fe20003f04070 */
[----:B0-----:R-:W-:-:S05]  /*20f0*/  FADD R3, R3, R6 ;  /* 0x0000000603037221 */ /* 0x001fca0000000000 */
[----:B------:R-:W0:Y:S02]  /*2100*/  SHFL.BFLY PT, R2, R3, 0x8, 0x1f ;  /* 0x0d001f0003027f89 */ /* 0x000e2400000e0000 */
[----:B0-----:R-:W-:-:S05]  /*2110*/  FADD R2, R3, R2 ;  /* 0x0000000203027221 */ /* 0x001fca0000000000 */
[----:B-1----:R-:W0:Y:S02]  /*2120*/  SHFL.BFLY PT, R5, R2, 0x4, 0x1f ;  /* 0x0c801f0002057f89 */ /* 0x002e2400000e0000 */
[----:B0-----:R-:W-:-:S05]  /*2130*/  FADD R5, R2, R5 ;  /* 0x0000000502057221 */ /* 0x001fca0000000000 */
[----:B------:R-:W0:Y:S02]  /*2140*/  SHFL.BFLY PT, R4, R5, 0x2, 0x1f ;  /* 0x0c401f0005047f89 */ /* 0x000e2400000e0000 */
[----:B0-----:R-:W-:-:S05]  /*2150*/  FADD R4, R5, R4 ;  /* 0x0000000405047221 */ /* 0x001fca0000000000 */
[----:B------:R-:W0:Y:S02]  /*2160*/  SHFL.BFLY PT, R17, R4, 0x1, 0x1f ;  /* 0x0c201f0004117f89 */ /* 0x000e2400000e0000 */
[----:B0-----:R-:W-:-:S05]  /*2170*/  FADD R17, R4, R17 ;  /* 0x0000001104117221 */ /* 0x001fca0000000000 */
[----:B------:R0:W-:Y:S01]  /*2180*/  @!P1 STS [R10+0x100], R17 ;  /* 0x000100110a009388 */ /* 0x0001e20000000800 */
[----:B------:R-:W-:Y:S06]  /*2190*/  BAR.SYNC.DEFER_BLOCKING 0x0 ;  /* 0x0000000000007b1d */ /* 0x000fec0000010000 */
[----:B------:R-:W-:Y:S05]  /*21a0*/  @P0 BRA `(.L_x_199) ;  /* 0x0000000000400947 */ /* 0x000fea0003800000 */
[----:B------:R-:W-:Y:S01]  /*21b0*/  ISETP.GE.U32.AND P0, PT, R12, R7, PT ;  /* 0x000000070c00720c */ /* 0x000fe20003f06070 */
[----:B------:R-:W-:Y:S01]  /*21c0*/  UMOV UR16, 0xffffffff ;  /* 0xffffffff00107882 */ /* 0x000fe20000000000 */
[----:B------:R-:W-:-:S11]  /*21d0*/  MOV R5, RZ ;  /* 0x000000ff00057202 */ /* 0x000fd60000000f00 */
[----:B------:R1:W2:Y:S01]  /*21e0*/  @!P0 LDS R5, [R9+UR10+0x100] ;  /* 0x0001000a09058984 */ /* 0x0002a20008000800 */
[----:B------:R-:W-:Y:S05]  /*21f0*/  BRA.DIV UR16, `(.L_x_200) ;  /* 0x0000001610e47947 */ /* 0x000fea000b800000 */
[----:B--2---:R-:W2:Y:S02]  /*2200*/  SHFL.BFLY PT, R6, R5, 0x10, 0x1f ;  /* 0x0e001f0005067f89 */ /* 0x004ea400000e0000 */
[----:B--2---:R-:W-:-:S05]  /*2210*/  FADD R6, R6, R5 ;  /* 0x0000000506067221 */ /* 0x004fca0000000000 */
[----:B0-----:R-:W0:Y:S02]  /*2220*/  SHFL.BFLY PT, R17, R6, 0x8, 0x1f ;  /* 0x0d001f0006117f89 */ /* 0x001e2400000e0000 */
[----:B0-----:R-:W-:-:S05]  /*2230*/  FADD R17, R6, R17 ;  /* 0x0000001106117221 */ /* 0x001fca0000000000 */
[----:B------:R-:W0:Y:S02]  /*2240*/  SHFL.BFLY PT, R14, R17, 0x4, 0x1f ;  /* 0x0c801f00110e7f89 */ /* 0x000e2400000e0000 */
[----:B0-----:R-:W-:-:S05]  /*2250*/  FADD R14, R17, R14 ;  /* 0x0000000e110e7221 */ /* 0x001fca0000000000 */
[----:B------:R-:W0:Y:S02]  /*2260*/  SHFL.BFLY PT, R19, R14, 0x2, 0x1f ;  /* 0x0c401f000e137f89 */ /* 0x000e2400000e0000 */
[----:B0-----:R-:W-:-:S05]  /*2270*/  FADD R19, R14, R19 ;  /* 0x000000130e137221 */ /* 0x001fca0000000000 */
[----:B------:R0:W2:Y:S02]  /*2280*/  SHFL.BFLY PT, R16, R19, 0x1, 0x1f ;  /* 0x0c201f0013107f89 */ /* 0x0000a400000e0000 */
.L_x_230:
[----:B--2---:R-:W-:-:S05]  /*2290*/  FADD R16, R19, R16 ;  /* 0x0000001013107221 */ /* 0x004fca0000000000 */
[----:B------:R2:W-:Y:S02]  /*22a0*/  @!P1 STS [UR10+0x100], R16 ;  /* 0x00010010ff009988 */ /* 0x0005e4000800080a */
.L_x_199:
[----:B------:R-:W-:Y:S05]  /*22b0*/  WARPSYNC.ALL ;  /* 0x0000000000007948 */ /* 0x000fea0003800000 */
[----:B------:R-:W-:Y:S01]  /*22c0*/  ISETP.NE.AND P0, PT, R12, RZ, PT ;  /* 0x000000ff0c00720c */ /* 0x000fe20003f05270 */
[----:B------:R-:W-:-:S12]  /*22d0*/  BAR.SYNC.DEFER_BLOCKING 0x0 ;  /* 0x0000000000007b1d */ /* 0x000fd80000010000 */
[C---:B------:R-:W-:Y:S02]  /*22e0*/  @!P0 LEA R3, R0.reuse, UR10, 0x2 ;  /* 0x0000000a00038c11 */ /* 0x040fe4000f8e10ff */
[----:B------:R-:W-:Y:S01]  /*22f0*/  IADD3 R0, PT, PT, R0, 0x1, RZ ;  /* 0x0000000100007810 */ /* 0x000fe20007ffe0ff */
[----:B------:R-:W3:Y:S01]  /*2300*/  @!P0 LDC R5, c[0x0][0x3b4] ;  /* 0x0000ed00ff058b82 */ /* 0x000ee20000000800 */
[----:B------:R-:W3:Y:S02]  /*2310*/  @!P0 LDS R2, [UR10+0x100] ;  /* 0x0001000aff028984 */ /* 0x000ee40008000800 */
[----:B---3--:R-:W-:-:S05]  /*2320*/  @!P0 FMUL R2, R2, R5 ;  /* 0x0000000502028220 */ /* 0x008fca0000400000 */
[----:B------:R3:W-:Y:S01]  /*2330*/  @!P0 STS [R3], R2 ;  /* 0x0000000203008388 */ /* 0x0007e20000000800 */
[----:B------:R-:W-:Y:S01]  /*2340*/  BAR.SYNC.DEFER_BLOCKING 0x0 ;  /* 0x0000000000007b1d */ /* 0x000fe20000010000 */
[----:B------:R-:W-:-:S13]  /*2350*/  ISETP.GE.AND P0, PT, R0, UR22, PT ;  /* 0x0000001600007c0c */ /* 0x000fda000bf06270 */
[----:B---3--:R-:W-:Y:S05]  /*2360*/  @!P0 BRA `(.L_x_201) ;  /* 0xfffffff800688947 */ /* 0x008fea000383ffff */
.L_x_192:
[----:B------:R-:W-:Y:S01]  /*2370*/  ISETP.GE.AND P0, PT, R12, UR22, PT ;  /* 0x000000160c007c0c */ /* 0x000fe2000bf06270 */
[----:B------:R-:W-:Y:S01]  /*2380*/  BSSY.RECONVERGENT B0, `(.L_x_202) ;  /* 0x000000b000007945 */ /* 0x000fe20003800200 */
[----:B------:R-:W-:-:S11]  /*2390*/  IMAD.MOV.U32 R0, RZ, RZ, -0x800000 ;  /* 0xff800000ff007424 */ /* 0x000fd600078e00ff */
[----:B------:R-:W-:Y:S05]  /*23a0*/  @P0 BRA `(.L_x_203) ;  /* 0x0000000000200947 */ /* 0x000fea0003800000 */
[----:B------:R-:W-:Y:S02]  /*23b0*/  MOV R0, 0xff800000 ;  /* 0xff80000000007802 */ /* 0x000fe40000000f00 */
[----:B------:R-:W-:-:S07]  /*23c0*/  MOV R2, R12 ;  /* 0x0000000c00027202 */ /* 0x000fce0000000f00 */
.L_x_204:
[----:B------:R-:W-:Y:S01]  /*23d0*/  LEA R3, R2, UR10, 0x2 ;  /* 0x0000000a02037c11 */ /* 0x000fe2000f8e10ff */
[----:B------:R-:W-:-:S05]  /*23e0*/  IMAD.IADD R2, R13, 0x1, R2 ;  /* 0x000000010d027824 */ /* 0x000fca00078e0202 */
[----:B------:R-:W3:Y:S01]  /*23f0*/  LDS R3, [R3] ;  /* 0x0000000003037984 */ /* 0x000ee20000000800 */
[----:B------:R-:W-:Y:S02]  /*2400*/  ISETP.GE.AND P0, PT, R2, UR22, PT ;  /* 0x0000001602007c0c */ /* 0x000fe4000bf06270 */
[----:B---3--:R-:W-:-:S11]  /*2410*/  FMNMX R0, R3, R0, !PT ;  /* 0x0000000003007209 */ /* 0x008fd60007800000 */
[----:B------:R-:W-:Y:S05]  /*2420*/  @!P0 BRA `(.L_x_204) ;  /* 0xfffffffc00e88947 */ /* 0x000fea000383ffff */
.L_x_203:
[----:B------:R-:W-:Y:S05]  /*2430*/  BSYNC.RECONVERGENT B0 ;  /* 0x0000000000007941 */ /* 0x000fea0003800200 */
.L_x_202:
[----:B------:R-:W3:Y:S01]  /*2440*/  SHFL.BFLY PT, R3, R0, 0x10, 0x1f ;  /* 0x0e001f0000037f89 */ /* 0x000ee200000e0000 */
[----:B------:R-:W-:Y:S02]  /*2450*/  ISETP.NE.AND P1, PT, R11, RZ, PT ;  /* 0x000000ff0b00720c */ /* 0x000fe40003f25270 */
[----:B------:R-:W-:Y:S02]  /*2460*/  ISETP.GT.U32.AND P0, PT, R12, 0x1f, PT ;  /* 0x0000001f0c00780c */ /* 0x000fe40003f04070 */
[----:B---3--:R-:W-:-:S05]  /*2470*/  FMNMX R3, R3, R0, !PT ;  /* 0x0000000003037209 */ /* 0x008fca0007800000 */
[----:B------:R-:W3:Y:S02]  /*2480*/  SHFL.BFLY PT, R2, R3, 0x8, 0x1f ;  /* 0x0d001f0003027f89 */ /* 0x000ee400000e0000 */
[----:B---3--:R-:W-:-:S05]  /*2490*/  FMNMX R2, R3, R2, !PT ;  /* 0x0000000203027209 */ /* 0x008fca0007800000 */
[----:B------:R-:W3:Y:S02]  /*24a0*/  SHFL.BFLY PT, R5, R2, 0x4, 0x1f ;  /* 0x0c801f0002057f89 */ /* 0x000ee400000e0000 */
[----:B---3--:R-:W-:-:S05]  /*24b0*/  FMNMX R5, R2, R5, !PT ;  /* 0x0000000502057209 */ /* 0x008fca0007800000 */
[----:B------:R-:W3:Y:S02]  /*24c0*/  SHFL.BFLY PT, R4, R5, 0x2, 0x1f ;  /* 0x0c401f0005047f89 */ /* 0x000ee400000e0000 */
[----:B---3--:R-:W-:-:S05]  /*24d0*/  FMNMX R4, R5, R4, !PT ;  /* 0x0000000405047209 */ /* 0x008fca0007800000 */
[----:B0-----:R-:W0:Y:S02]  /*24e0*/  SHFL.BFLY PT, R17, R4, 0x1, 0x1f ;  /* 0x0c201f0004117f89 */ /* 0x001e2400000e0000 */
[----:B0-----:R-:W-:-:S05]  /*24f0*/  FMNMX R17, R4, R17, !PT ;  /* 0x0000001104117209 */ /* 0x001fca0007800000 */
[----:B------:R0:W-:Y:S01]  /*2500*/  @!P1 STS [R10+0x100], R17 ;  /* 0x000100110a009388 */ /* 0x0001e20000000800 */
[----:B------:R-:W-:Y:S06]  /*2510*/  BAR.SYNC.DEFER_BLOCKING 0x0 ;  /* 0x0000000000007b1d */ /* 0x000fec0000010000 */
[----:B------:R-:W-:Y:S05]  /*2520*/  @P0 BRA `(.L_x_205) ;  /* 0x0000000000400947 */ /* 0x000fea0003800000 */
[----:B------:R-:W-:Y:S01]  /*2530*/  ISETP.GE.U32.AND P0, PT, R12, R7, PT ;  /* 0x000000070c00720c */ /* 0x000fe20003f06070 */
[----:B------:R-:W-:Y:S01]  /*2540*/  UMOV UR16, 0xffffffff ;  /* 0xffffffff00107882 */ /* 0x000fe20000000000 */
[----:B------:R-:W-:-:S11]  /*2550*/  MOV R0, 0xff800000 ;  /* 0xff80000000007802 */ /* 0x000fd60000000f00 */
[----:B------:R3:W4:Y:S01]  /*2560*/  @!P0 LDS R0, [R9+UR10+0x100] ;  /* 0x0001000a09008984 */ /* 0x0007220008000800 */
[----:B------:R-:W-:Y:S05]  /*2570*/  BRA.DIV UR16, `(.L_x_206) ;  /* 0x0000001610987947 */ /* 0x000fea000b800000 */
[----:B----4-:R-:W4:Y:S02]  /*2580*/  SHFL.BFLY PT, R5, R0, 0x10, 0x1f ;  /* 0x0e001f0000057f89 */ /* 0x010f2400000e0000 */
[----:B----4-:R-:W-:-:S05]  /*2590*/  FMNMX R5, R5, R0, !PT ;  /* 0x0000000005057209 */ /* 0x010fca0007800000 */
[----:B------:R-:W4:Y:S02]  /*25a0*/  SHFL.BFLY PT, R6, R5, 0x8, 0x1f ;  /* 0x0d001f0005067f89 */ /* 0x000f2400000e0000 */
[----:B----4-:R-:W-:-:S05]  /*25b0*/  FMNMX R6, R5, R6, !PT ;  /* 0x0000000605067209 */ /* 0x010fca0007800000 */
[----:B0-----:R-:W0:Y:S02]  /*25c0*/  SHFL.BFLY PT, R17, R6, 0x4, 0x1f ;  /* 0x0c801f0006117f89 */ /* 0x001e2400000e0000 */
[----:B0-----:R-:W-:-:S05]  /*25d0*/  FMNMX R17, R6, R17, !PT ;  /* 0x0000001106117209 */ /* 0x001fca0007800000 */
[----:B------:R-:W0:Y:S02]  /*25e0*/  SHFL.BFLY PT, R14, R17, 0x2, 0x1f ;  /* 0x0c401f00110e7f89 */ /* 0x000e2400000e0000 */
[----:B0-----:R-:W-:-:S05]  /*25f0*/  FMNMX R14, R17, R14, !PT ;  /* 0x0000000e110e7209 */ /* 0x001fca0007800000 */
[----:B------:R0:W4:Y:S02]  /*2600*/  SHFL.BFLY PT, R19, R14, 0x1, 0x1f ;  /* 0x0c201f000e137f89 */ /* 0x00012400000e0000 */
.L_x_236:
[----:B----4-:R-:W-:-:S05]  /*2610*/  FMNMX R19, R14, R19, !PT ;  /* 0x000000130e137209 */ /* 0x010fca0007800000 */
[----:B------:R4:W-:Y:S02]  /*2620*/  @!P1 STS [UR10+0x100], R19 ;  /* 0x00010013ff009988 */ /* 0x0009e4000800080a */
.L_x_205:
[----:B------:R-:W-:Y:S05]  /*2630*/  WARPSYNC.ALL ;  /* 0x0000000000007948 */ /* 0x000fea0003800000 */
[----:B------:R-:W-:Y:S01]  /*2640*/  ISETP.GE.AND P0, PT, R12, UR22, PT ;  /* 0x000000160c007c0c */ /* 0x000fe2000bf06270 */
[----:B------:R-:W-:Y:S01]  /*2650*/  BAR.SYNC.DEFER_BLOCKING 0x0 ;  /* 0x0000000000007b1d */ /* 0x000fe20000010000 */
[----:B------:R-:W-:Y:S02]  /*2660*/  HFMA2 R2, -RZ, RZ, 0.96630859375, -0.0022525787353515625 ;  /* 0x3bbb989dff027431 */ /* 0x000fe400000001ff */
[----:B------:R-:W-:Y:S01]  /*2670*/  IMAD.MOV.U32 R0, RZ, RZ, 0x437c0000 ;  /* 0x437c0000ff007424 */ /* 0x000fe200078e00ff */
[----:B------:R-:W-:-:S02]  /*2680*/  MOV R4, RZ ;  /* 0x000000ff00047202 */ /* 0x000fc40000000f00 */
[----:B------:R-:W-:Y:S01]  /*2690*/  BSSY.RECONVERGENT B0, `(.L_x_207) ;  /* 0x0000016000007945 */ /* 0x000fe20003800200 */
[----:B------:R-:W5:Y:S02]  /*26a0*/  LDS R6, [UR10+0x100] ;  /* 0x0001000aff067984 */ /* 0x000f640008000800 */
[----:B-----5:R-:W-:-:S03]  /*26b0*/  FMNMX R6, R6, R15, !PT ;  /* 0x0000000f06067209 */ /* 0x020fc60007800000 */
[----:B------:R-:W-:Y:S05]  /*26c0*/  @P0 BRA `(.L_x_208) ;  /* 0x0000000000480947 */ /* 0x000fea0003800000 */
[----:B------:R-:W-:Y:S01]  /*26d0*/  MOV R4, RZ ;  /* 0x000000ff00047202 */ /* 0x000fe20000000f00 */
[----:B0-----:R-:W-:-:S07]  /*26e0*/  IMAD.MOV.U32 R14, RZ, RZ, R12 ;  /* 0x000000ffff0e7224 */ /* 0x001fce00078e000c */
.L_x_209:
[----:B0-----:R-:W-:Y:S02]  /*26f0*/  LEA R3, R14, UR10, 0x2 ;  /* 0x0000000a0e037c11 */ /* 0x001fe4000f8e10ff */
[----:B------:R-:W-:-:S03]  /*2700*/  IADD3 R14, PT, PT, R13, R14, RZ ;  /* 0x0000000e0d0e7210 */ /* 0x000fc60007ffe0ff */
[----:B------:R-:W0:Y:S01]  /*2710*/  LDS R5, [R3] ;  /* 0x0000000003057984 */ /* 0x000e220000000800 */
[----:B------:R-:W-:Y:S01]  /*2720*/  ISETP.GE.AND P0, PT, R14, UR22, PT ;  /* 0x000000160e007c0c */ /* 0x000fe2000bf06270 */
[----:B0-----:R-:W-:-:S04]  /*2730*/  FADD R5, -R6, R5 ;  /* 0x0000000506057221 */ /* 0x001fc80000000100 */
[----:B------:R-:W-:-:S04]  /*2740*/  FFMA.SAT R17, R5, R2, 0.5 ;  /* 0x3f00000005117423 */ /* 0x000fc80000002002 */
[----:B------:R-:W-:-:S04]  /*2750*/  FFMA.RM R17, R17, R0, 12582913 ;  /* 0x4b40000111117423 */ /* 0x000fc80000004000 */
[C---:B--2---:R-:W-:Y:S01]  /*2760*/  FADD R16, R17.reuse, -12583039 ;  /* 0xcb40007f11107421 */ /* 0x044fe20000000000 */
        /* <DEDUP_REMOVED lines=8> */
.L_x_208:
[----:B------:R-:W-:Y:S05]  /*27f0*/  BSYNC.RECONVERGENT B0 ;  /* 0x0000000000007941 */ /* 0x000fea0003800200 */
.L_x_207:
[----:B0-----:R-:W0:Y:S01]  /*2800*/  SHFL.BFLY PT, R3, R4, 0x10, 0x1f ;  /* 0x0e001f0004037f89 */ /* 0x001e2200000e0000 */
[----:B------:R-:W-:Y:S02]  /*2810*/  ISETP.NE.AND P1, PT, R11, RZ, PT ;  /* 0x000000ff0b00720c */ /* 0x000fe40003f25270 */
[----:B------:R-:W-:Y:S01]  /*2820*/  ISETP.GT.U32.AND P0, PT, R12, 0x1f, PT ;  /* 0x0000001f0c00780c */ /* 0x000fe20003f04070 */
[----:B0-----:R-:W-:-:S05]  /*2830*/  FADD R14, R3, R4 ;  /* 0x00000004030e7221 */ /* 0x001fca0000000000 */
[----:B------:R-:W2:Y:S02]  /*2840*/  SHFL.BFLY PT, R3, R14, 0x8, 0x1f ;  /* 0x0d001f000e037f89 */ /* 0x000ea400000e0000 */
[----:B--2---:R-:W-:-:S05]  /*2850*/  FADD R16, R14, R3 ;  /* 0x000000030e107221 */ /* 0x004fca0000000000 */
[----:B------:R-:W0:Y:S02]  /*2860*/  SHFL.BFLY PT, R3, R16, 0x4, 0x1f ;  /* 0x0c801f0010037f89 */ /* 0x000e2400000e0000 */
[----:B0-----:R-:W-:Y:S01]  /*2870*/  FADD R17, R16, R3 ;  /* 0x0000000310117221 */ /* 0x001fe20000000000 */
[----:B------:R-:W-:-:S04]  /*2880*/  FADD R3, -R6, R15 ;  /* 0x0000000f06037221 */ /* 0x000fc80000000100 */
[----:B------:R-:W0:Y:S01]  /*2890*/  SHFL.BFLY PT, R18, R17, 0x2, 0x1f ;  /* 0x0c401f0011127f89 */ /* 0x000e2200000e0000 */
[----:B------:R-:W-:-:S04]  /*28a0*/  FFMA.SAT R5, R3, R2, 0.5 ;  /* 0x3f00000003057423 */ /* 0x000fc80000002002 */
[----:B------:R-:W-:-:S04]  /*28b0*/  FFMA.RM R5, R5, R0, 12582913 ;  /* 0x4b40000105057423 */ /* 0x000fc80000004000 */
[C---:B------:R-:W-:Y:S01]  /*28c0*/  FADD R0, R5.reuse, -12583039 ;  /* 0xcb40007f05007421 */ /* 0x040fe20000000000 */
[----:B------:R-:W-:-:S03]  /*28d0*/  IMAD.SHL.U32 R5, R5, 0x800000, RZ ;  /* 0x0080000005057824 */ /* 0x000fc600078e00ff */
[----:B------:R-:W-:-:S04]  /*28e0*/  FFMA R0, R3, 1.4426950216293334961, -R0 ;  /* 0x3fb8aa3b03007823 */ /* 0x000fc80000000800 */
[----:B------:R-:W-:-:S06]  /*28f0*/  FFMA R0, R3, 1.925963033500011079e-08, R0 ;  /* 0x32a5706003007823 */ /* 0x000fcc0000000000 */
[----:B------:R-:W2:Y:S01]  /*2900*/  MUFU.EX2 R0, R0 ;  /* 0x0000000000007308 */ /* 0x000ea20000000800 */
[----:B0-----:R-:W-:-:S05]  /*2910*/  FADD R18, R17, R18 ;  /* 0x0000001211127221 */ /* 0x001fca0000000000 */
[----:B----4-:R-:W0:Y:S01]  /*2920*/  SHFL.BFLY PT, R19, R18, 0x1, 0x1f ;  /* 0x0c201f0012137f89 */ /* 0x010e2200000e0000 */
[----:B--2---:R-:W-:Y:S01]  /*2930*/  FMUL R5, R5, R0 ;  /* 0x0000000005057220 */ /* 0x004fe20000400000 */
[----:B0-----:R-:W-:-:S05]  /*2940*/  FADD R19, R18, R19 ;  /* 0x0000001312137221 */ /* 0x001fca0000000000 */
[----:B------:R0:W-:Y:S01]  /*2950*/  @!P1 STS [R10+0x100], R19 ;  /* 0x000100130a009388 */ /* 0x0001e20000000800 */
[----:B------:R-:W-:Y:S06]  /*2960*/  BAR.SYNC.DEFER_BLOCKING 0x0 ;  /* 0x0000000000007b1d */ /* 0x000fec0000010000 */
[----:B------:R-:W-:Y:S05]  /*2970*/  @P0 BRA `(.L_x_210) ;  /* 0x0000000000400947 */ /* 0x000fea0003800000 */
[----:B------:R-:W-:Y:S01]  /*2980*/  ISETP.GE.U32.AND P0, PT, R12, R7, PT ;  /* 0x000000070c00720c */ /* 0x000fe20003f06070 */
[----:B------:R-:W-:Y:S01]  /*2990*/  HFMA2 R0, -RZ, RZ, 0, 0 ;  /* 0x00000000ff007431 */ /* 0x000fe200000001ff */
[----:B------:R-:W-:-:S11]  /*29a0*/  UMOV UR16, 0xffffffff ;  /* 0xffffffff00107882 */ /* 0x000fd60000000000 */
[----:B------:R2:W4:Y:S01]  /*29b0*/  @!P0 LDS R0, [R9+UR10+0x100] ;  /* 0x0001000a09008984 */ /* 0x0005220008000800 */
[----:B------:R-:W-:Y:S05]  /*29c0*/  BRA.DIV UR16, `(.L_x_211) ;  /* 0x0000001610187947 */ /* 0x000fea000b800000 */
[----:B----4-:R-:W4:Y:S02]  /*29d0*/  SHFL.BFLY PT, R15, R0, 0x10, 0x1f ;  /* 0x0e001f00000f7f89 */ /* 0x010f2400000e0000 */
[----:B----4-:R-:W-:-:S05]  /*29e0*/  FADD R15, R15, R0 ;  /* 0x000000000f0f7221 */ /* 0x010fca0000000000 */
[----:B------:R-:W4:Y:S02]  /*29f0*/  SHFL.BFLY PT, R14, R15, 0x8, 0x1f ;  /* 0x0d001f000f0e7f89 */ /* 0x000f2400000e0000 */
[----:B----4-:R-:W-:-:S05]  /*2a00*/  FADD R14, R15, R14 ;  /* 0x0000000e0f0e7221 */ /* 0x010fca0000000000 */
[----:B------:R-:W4:Y:S02]  /*2a10*/  SHFL.BFLY PT, R17, R14, 0x4, 0x1f ;  /* 0x0c801f000e117f89 */ /* 0x000f2400000e0000 */
[----:B----4-:R-:W-:-:S05]  /*2a20*/  FADD R17, R14, R17 ;  /* 0x000000110e117221 */ /* 0x010fca0000000000 */
[----:B------:R-:W4:Y:S02]  /*2a30*/  SHFL.BFLY PT, R16, R17, 0x2, 0x1f ;  /* 0x0c401f0011107f89 */ /* 0x000f2400000e0000 */
[----:B----4-:R-:W-:-:S05]  /*2a40*/  FADD R16, R17, R16 ;  /* 0x0000001011107221 */ /* 0x010fca0000000000 */
[----:B0-----:R0:W4:Y:S02]  /*2a50*/  SHFL.BFLY PT, R19, R16, 0x1, 0x1f ;  /* 0x0c201f0010137f89 */ /* 0x00112400000e0000 */
.L_x_242:
[----:B----4-:R-:W-:-:S05]  /*2a60*/  FADD R19, R16, R19 ;  /* 0x0000001310137221 */ /* 0x010fca0000000000 */
[----:B------:R4:W-:Y:S02]  /*2a70*/  @!P1 STS [UR10+0x100], R19 ;  /* 0x00010013ff009988 */ /* 0x0009e4000800080a */
.L_x_210:
        /* <DEDUP_REMOVED lines=10> */
[----:B------:R-:W-:Y:S02]  /*2b20*/  UIMAD UR16, UR5, -0x40, UR12 ;  /* 0xffffffc0051078a4 */ /* 0x000fe4000f8e020c */
[----:B------:R-:W-:Y:S01]  /*2b30*/  MOV R3, UR12 ;  /* 0x0000000c00037c02 */ /* 0x000fe20008000f00 */
[----:B------:R-:W-:Y:S01]  /*2b40*/  IMAD.MOV.U32 R4, RZ, RZ, R12 ;  /* 0x000000ffff047224 */ /* 0x000fe200078e000c */
[----:B------:R-:W-:Y:S02]  /*2b50*/  UIADD3 UR17, UPT, UPT, UR16, -0x1, URZ ;  /* 0xffffffff10117890 */ /* 0x000fe4000fffe0ff */
[----:B------:R-:W-:Y:S02]  /*2b60*/  LOP3.LUT R3, R3, 0x3, RZ, 0xc0, !PT ;  /* 0x0000000303037812 */ /* 0x000fe400078ec0ff */
[----:B------:R-:W-:Y:S02]  /*2b70*/  MOV R2, UR16 ;  /* 0x0000001000027c02 */ /* 0x000fe40008000f00 */
[----:B------:R-:W-:-:S02]  /*2b80*/  IMAD.U32 R0, RZ, RZ, UR17 ;  /* 0x00000011ff007e24 */ /* 0x000fc4000f8e00ff */
[----:B------:R-:W-:-:S03]  /*2b90*/  IADD3 R2, PT, PT, R2, -UR21, RZ ;  /* 0x8000001502027c10 */ /* 0x000fc6000fffe0ff */
[----:B------:R-:W-:-:S13]  /*2ba0*/  ISETP.GE.U32.AND P0, PT, R0, 0xf, PT ;  /* 0x0000000f0000780c */ /* 0x000fda0003f06070 */
.L_x_220:
[----:B0-----:R-:W0:Y:S01]  /*2bb0*/  LDC.64 R14, c[0x0][0x398] ;  /* 0x0000e600ff0e7b82 */ /* 0x001e220000000a00 */
[----:B------:R-:W5:Y:S01]  /*2bc0*/  LDCU UR16, c[0x0][0x3b0] ;  /* 0x00007600ff1077ac */ /* 0x000f620008000800 */
[----:B------:R-:W-:Y:S01]  /*2bd0*/  HFMA2 R0, -RZ, RZ, 0, 0 ;  /* 0x00000000ff007431 */ /* 0x000fe200000001ff */
[----:B------:R-:W-:Y:S02]  /*2be0*/  UISETP.NE.AND UP0, UPT, UR6, URZ, UPT ;  /* 0x000000ff0600728c */ /* 0x000fe4000bf05270 */
[----:B------:R-:W-:Y:S01]  /*2bf0*/  UISETP.GE.AND UP1, UPT, UR22, 0x1, UPT ;  /* 0x000000011600788c */ /* 0x000fe2000bf26270 */
[----:B-----5:R-:W-:-:S06]  /*2c00*/  IMAD.U32 R23, RZ, RZ, UR16 ;  /* 0x00000010ff177e24 */ /* 0x020fcc000f8e00ff */
[----:B------:R-:W-:Y:S05]  /*2c10*/  BRA.U !UP0, `(.L_x_214) ;  /* 0x00000001080c7547 */ /* 0x000fea000b800000 */
[----:B------:R-:W-:-:S04]  /*2c20*/  IMAD R17, R23, UR9, R4 ;  /* 0x0000000917117c24 */ /* 0x000fc8000f8e0204 */
[----:B0-----:R-:W-:-:S05]  /*2c30*/  IMAD.WIDE R16, R17, 0x4, R14 ;  /* 0x0000000411107825 */ /* 0x001fca00078e020e */
[----:B------:R0:W5:Y:S02]  /*2c40*/  LDG.E R0, desc[UR18][R16.64] ;  /* 0x0000001210007981 */ /* 0x000164000c1e1900 */
.L_x_214:
[----:B------:R-:W-:Y:S01]  /*2c50*/  MOV R20, RZ ;  /* 0x000000ff00147202 */ /* 0x000fe20000000f00 */
[----:B------:R-:W-:Y:S06]  /*2c60*/  BRA.U !UP1, `(.L_x_215) ;  /* 0x0000000909987547 */ /* 0x000fec000b800000 */
[----:B------:R-:W-:Y:S02]  /*2c70*/  IADD3 R22, PT, PT, R4, UR7, RZ ;  /* 0x0000000704167c10 */ /* 0x000fe4000fffe0ff */
[----:B------:R-:W-:Y:S01]  /*2c80*/  CS2R R20, SRZ ;  /* 0x0000000000147805 */ /* 0x000fe2000001ff00 */
[----:B------:R-:W-:Y:S06]  /*2c90*/  @!P0 BRA `(.L_x_216) ;  /* 0x0000000400288947 */ /* 0x000fec0003800000 */
[----:B------:R-:W-:Y:S01]  /*2ca0*/  IMAD.MOV.U32 R20, RZ, RZ, RZ ;  /* 0x000000ffff147224 */ /* 0x000fe200078e00ff */
[----:B------:R-:W-:-:S07]  /*2cb0*/  MOV R25, RZ ;  /* 0x000000ff00197202 */ /* 0x000fce0000000f00 */
.L_x_217:
[----:B0---4-:R-:W0:Y:S01]  /*2cc0*/  LDC.64 R18, c[0x0][0x390] ;  /* 0x0000e400ff127b82 */ /* 0x011e220000000a00 */
[----:B------:R-:W-:-:S05]  /*2cd0*/  IADD3 R16, PT, PT, R25, UR6, RZ ;  /* 0x0000000619107c10 */ /* 0x000fca000fffe0ff */
[----:B------:R-:W-:-:S04]  /*2ce0*/  IMAD R17, R16, R23, R22 ;  /* 0x0000001710117224 */ /* 0x000fc800078e0216 */
[----:B0-----:R-:W-:-:S05]  /*2cf0*/  IMAD.WIDE R18, R17, 0x4, R18 ;  /* 0x0000000411127825 */ /* 0x001fca00078e0212 */
[----:B------:R-:W4:Y:S01]  /*2d00*/  LDG.E.CONSTANT R21, desc[UR18][R18.64] ;  /* 0x0000001212157981 */ /* 0x000f22000c1e9900 */
[----:B------:R-:W-:-:S05]  /*2d10*/  IMAD.WIDE R16, R23, 0x4, R18 ;  /* 0x0000000417107825 */ /* 0x000fca00078e0212 */
[----:B------:R0:W2:Y:S02]  /*2d20*/  LDG.E.CONSTANT R28, desc[UR18][R16.64] ;  /* 0x00000012101c7981 */ /* 0x0000a4000c1e9900 */
[----:B0-----:R-:W-:-:S05]  /*2d30*/  IMAD.WIDE R16, R23, 0x4, R16 ;  /* 0x0000000417107825 */ /* 0x001fca00078e0210 */
[----:B------:R-:W3:Y:S01]  /*2d40*/  LDG.E.CONSTANT R24, desc[UR18][R16.64] ;  /* 0x0000001210187981 */ /* 0x000ee2000c1e9900 */
[----:B------:R-:W-:-:S05]  /*2d50*/  IMAD.WIDE R18, R23, 0x4, R16 ;  /* 0x0000000417127825 */ /* 0x000fca00078e0210 */
[----:B------:R0:W3:Y:S01]  /*2d60*/  LDG.E.CONSTANT R26, desc[UR18][R18.64] ;  /* 0x00000012121a7981 */ /* 0x0000e2000c1e9900 */
[----:B------:R-:W-:-:S05]  /*2d70*/  LEA R27, R25, UR10, 0x2 ;  /* 0x0000000a191b7c11 */ /* 0x000fca000f8e10ff */
[----:B------:R-:W4:Y:S02]  /*2d80*/  LDS R29, [R27] ;  /* 0x000000001b1d7984 */ /* 0x000f240000000800 */
[----:B----4-:R-:W-:Y:S02]  /*2d90*/  FFMA R29, R29, R21, R20 ;  /* 0x000000151d1d7223 */ /* 0x010fe40000000014 */
[----:B------:R-:W2:Y:S02]  /*2da0*/  LDS R20, [R27+0x4] ;  /* 0x000004001b147984 */ /* 0x000ea40000000800 */
[----:B--2---:R-:W-:Y:S01]  /*2db0*/  FFMA R29, R20, R28, R29 ;  /* 0x0000001c141d7223 */ /* 0x004fe2000000001d */
[C---:B------:R-:W-:Y:S02]  /*2dc0*/  IMAD.WIDE R20, R23.reuse, 0x4, R18 ;  /* 0x0000000417147825 */ /* 0x040fe400078e0212 */
[----:B0-----:R-:W3:Y:S04]  /*2dd0*/  LDS R18, [R27+0x8] ;  /* 0x000008001b127984 */ /* 0x001ee80000000800 */
[----:B------:R0:W2:Y:S01]  /*2de0*/  LDG.E.CONSTANT R28, desc[UR18][R20.64] ;  /* 0x00000012141c7981 */ /* 0x0000a2000c1e9900 */
[----:B------:R-:W-:-:S03]  /*2df0*/  IMAD.WIDE R16, R23, 0x4, R20 ;  /* 0x0000000417107825 */ /* 0x000fc600078e0214 */
[----:B0-----:R-:W0:Y:S01]  /*2e00*/  LDS R21, [R27+0xc] ;  /* 0x00000c001b157984 */ /* 0x001e220000000800 */
[----:B---3--:R-:W-:-:S03]  /*2e10*/  FFMA R24, R18, R24, R29 ;  /* 0x0000001812187223 */ /* 0x008fc6000000001d */
[----:B------:R3:W4:Y:S01]  /*2e20*/  LDG.E.CONSTANT R29, desc[UR18][R16.64] ;  /* 0x00000012101d7981 */ /* 0x000722000c1e9900 */
[----:B------:R-:W-:-:S03]  /*2e30*/  IMAD.WIDE R18, R23, 0x4, R16 ;  /* 0x0000000417127825 */ /* 0x000fc600078e0210 */
[----:B---3--:R-:W2:Y:S01]  /*2e40*/  LDS R16, [R27+0x10] ;  /* 0x000010001b107984 */ /* 0x008ea20000000800 */
[----:B0-----:R-:W-:-:S03]  /*2e50*/  FFMA R21, R21, R26, R24 ;  /* 0x0000001a15157223 */ /* 0x001fc60000000018 */
[----:B------:R0:W3:Y:S02]  /*2e60*/  LDG.E.CONSTANT R26, desc[UR18][R18.64] ;  /* 0x00000012121a7981 */ /* 0x0000e4000c1e9900 */
[----:B0-----:R-:W-:-:S05]  /*2e70*/  IMAD.WIDE R18, R23, 0x4, R18 ;  /* 0x0000000417127825 */ /* 0x001fca00078e0212 */
[----:B------:R-:W3:Y:S01]  /*2e80*/  LDG.E.CONSTANT R24, desc[UR18][R18.64] ;  /* 0x0000001212187981 */ /* 0x000ee2000c1e9900 */
[----:B--2---:R-:W-:-:S03]  /*2e90*/  FFMA R28, R16, R28, R21 ;  /* 0x0000001c101c7223 */ /* 0x004fc60000000015 */
[----:B------:R-:W4:Y:S04]  /*2ea0*/  LDS R21, [R27+0x14] ;  /* 0x000014001b157984 */ /* 0x000f280000000800 */
[----:B------:R-:W3:Y:S01]  /*2eb0*/  LDS R16, [R27+0x18] ;  /* 0x000018001b107984 */ /* 0x000ee20000000800 */
[----:B----4-:R-:W-:Y:S01]  /*2ec0*/  FFMA R21, R21, R29, R28 ;  /* 0x0000001d15157223 */ /* 0x010fe2000000001c */
[----:B------:R-:W-:-:S05]  /*2ed0*/  IMAD.WIDE R28, R23, 0x4, R18 ;  /* 0x00000004171c7825 */ /* 0x000fca00078e0212 */
[----:B------:R0:W2:Y:S01]  /*2ee0*/  LDG.E.CONSTANT R18, desc[UR18][R28.64] ;  /* 0x000000121c127981 */ /* 0x0000a2000c1e9900 */
[----:B---3--:R-:W-:Y:S01]  /*2ef0*/  FFMA R26, R16, R26, R21 ;  /* 0x0000001a101a7223 */ /* 0x008fe20000000015 */
[C---:B------:R-:W-:Y:S02]  /*2f00*/  IMAD.WIDE R20, R23.reuse, 0x4, R28 ;  /* 0x0000000417147825 */ /* 0x040fe400078e021c */
[----:B0-----:R-:W0:Y:S04]  /*2f10*/  LDS R29, [R27+0x1c] ;  /* 0x00001c001b1d7984 */ /* 0x001e280000000800 */
[----:B------:R3:W4:Y:S01]  /*2f20*/  LDG.E.CONSTANT R19, desc[UR18][R20.64] ;  /* 0x0000001214137981 */ /* 0x000722000c1e9900 */
[----:B------:R-:W-:-:S03]  /*2f30*/  IMAD.WIDE R16, R23, 0x4, R20 ;  /* 0x0000000417107825 */ /* 0x000fc600078e0214 */
[----:B------:R-:W-:Y:S04]  /*2f40*/  LDS R28, [R27+0x2c] ;  /* 0x00002c001b1c7984 */ /* 0x000fe80000000800 */
[----:B---3--:R-:W2:Y:S01]  /*2f50*/  LDS R20, [R27+0x20] ;  /* 0x000020001b147984 */ /* 0x008ea20000000800 */
[----:B0-----:R-:W-:-:S03]  /*2f60*/  FFMA R29, R29, R24, R26 ;  /* 0x000000181d1d7223 */ /* 0x001fc6000000001a */
[----:B------:R0:W3:Y:S02]  /*2f70*/  LDG.E.CONSTANT R24, desc[UR18][R16.64] ;  /* 0x0000001210187981 */ /* 0x0000e4000c1e9900 */
[----:B0-----:R-:W-:-:S05]  /*2f80*/  IMAD.WIDE R16, R23, 0x4, R16 ;  /* 0x0000000417107825 */ /* 0x001fca00078e0210 */
[----:B------:R-:W3:Y:S01]  /*2f90*/  LDG.E.CONSTANT R26, desc[UR18][R16.64] ;  /* 0x00000012101a7981 */ /* 0x000ee2000c1e9900 */
[----:B--2---:R-:W-:Y:S01]  /*2fa0*/  FFMA R18, R20, R18, R29 ;  /* 0x0000001214127223 */ /* 0x004fe2000000001d */
[----:B------:R-:W-:Y:S02]  /*2fb0*/  IMAD.WIDE R20, R23, 0x4, R16 ;  /* 0x0000000417147825 */ /* 0x000fe400078e0210 */
[----:B------:R-:W4:Y:S02]  /*2fc0*/  LDS R29, [R27+0x24] ;  /* 0x000024001b1d7984 */ /* 0x000f240000000800 */
[----:B----4-:R-:W-:Y:S02]  /*2fd0*/  FFMA R19, R29, R19, R18 ;  /* 0x000000131d137223 */ /* 0x010fe40000000012 */
[----:B------:R-:W3:Y:S02]  /*2fe0*/  LDS R18, [R27+0x28] ;  /* 0x000028001b127984 */ /* 0x000ee40000000800 */
[----:B---3--:R-:W-:-:S02]  /*2ff0*/  FFMA R29, R18, R24, R19 ;  /* 0x00000018121d7223 */ /* 0x008fc40000000013 */
[----:B------:R0:W2:Y:S01]  /*3000*/  LDG.E.CONSTANT R24, desc[UR18][R20.64] ;  /* 0x0000001214187981 */ /* 0x0000a2000c1e9900 */
[----:B------:R-:W-:-:S04]  /*3010*/  IMAD.WIDE R18, R23, 0x4, R20 ;  /* 0x0000000417127825 */ /* 0x000fc800078e0214 */
[----:B------:R-:W-:Y:S01]  /*3020*/  FFMA R26, R28, R26, R29 ;  /* 0x0000001a1c1a7223 */ /* 0x000fe2000000001d */
[C---:B------:R-:W-:Y:S02]  /*3030*/  IMAD.WIDE R16, R23.reuse, 0x4, R18 ;  /* 0x0000000417107825 */ /* 0x040fe400078e0212 */
[----:B------:R-:W3:Y:S02]  /*3040*/  LDG.E.CONSTANT R19, desc[UR18][R18.64] ;  /* 0x0000001212137981 */ /* 0x000ee4000c1e9900 */
[----:B------:R-:W-:Y:S02]  /*3050*/  IMAD.WIDE R28, R23, 0x4, R16 ;  /* 0x00000004171c7825 */ /* 0x000fe400078e0210 */
[----:B0-----:R-:W-:Y:S04]  /*3060*/  LDS R20, [R27+0x38] ;  /* 0x000038001b147984 */ /* 0x001fe80000000800 */
[----:B------:R0:W4:Y:S04]  /*3070*/  LDG.E.CONSTANT R18, desc[UR18][R16.64] ;  /* 0x0000001210127981 */ /* 0x000128000c1e9900 */
[----:B------:R-:W4:Y:S01]  /*3080*/  LDG.E.CONSTANT R28, desc[UR18][R28.64] ;  /* 0x000000121c1c7981 */ /* 0x000f22000c1e9900 */
[----:B------:R-:W-:-:S03]  /*3090*/  VIADD R25, R25, 0x10 ;  /* 0x0000001019197836 */ /* 0x000fc60000000000 */
[----:B0-----:R-:W2:Y:S02]  /*30a0*/  LDS R17, [R27+0x30] ;  /* 0x000030001b117984 */ /* 0x001ea40000000800 */
[----:B------:R-:W-:Y:S02]  /*30b0*/  ISETP.NE.AND P1, PT, R25, R2, PT ;  /* 0x000000021900720c */ /* 0x000fe40003f25270 */
[----:B------:R-:W-:Y:S01]  /*30c0*/  LDS R16, [R27+0x3c] ;  /* 0x00003c001b107984 */ /* 0x000fe20000000800 */
[----:B--2---:R-:W-:-:S03]  /*30d0*/  FFMA R24, R17, R24, R26 ;  /* 0x0000001811187223 */ /* 0x004fc6000000001a */
[----:B------:R-:W3:Y:S02]  /*30e0*/  LDS R26, [R27+0x34] ;  /* 0x000034001b1a7984 */ /* 0x000ee40000000800 */
[----:B---3--:R-:W-:-:S04]  /*30f0*/  FFMA R21, R26, R19, R24 ;  /* 0x000000131a157223 */ /* 0x008fc80000000018 */
[----:B----4-:R-:W-:-:S04]  /*3100*/  FFMA R21, R20, R18, R21 ;  /* 0x0000001214157223 */ /* 0x010fc80000000015 */
[----:B------:R-:W-:Y:S01]  /*3110*/  FFMA R20, R16, R28, R21 ;  /* 0x0000001c10147223 */ /* 0x000fe20000000015 */
[----:B------:R-:W-:Y:S06]  /*3120*/  @P1 BRA `(.L_x_217) ;  /* 0xfffffff800e41947 */ /* 0x000fec000383ffff */
[----:B------:R-:W-:-:S07]  /*3130*/  MOV R21, R2 ;  /* 0x0000000200157202 */ /* 0x000fce0000000f00 */
.L_x_216:
[----:B------:R-:W-:-:S09]  /*3140*/  UISETP.NE.AND UP0, UPT, UR21, URZ, UPT ;  /* 0x000000ff1500728c */ /* 0x000fd2000bf05270 */
[----:B------:R-:W-:Y:S05]  /*3150*/  BRA.U !UP0, `(.L_x_215) ;  /* 0x00000005085c7547 */ /* 0x000fea000b800000 */
[----:B------:R-:W-:Y:S02]  /*3160*/  UIADD3 UR16, UPT, UPT, UR21, -0x1, URZ ;  /* 0xffffffff15107890 */ /* 0x000fe4000fffe0ff */
[----:B------:R-:W-:Y:S02]  /*3170*/  UISETP.NE.AND UP1, UPT, UR20, URZ, UPT ;  /* 0x000000ff1400728c */ /* 0x000fe4000bf25270 */
[----:B------:R-:W-:-:S09]  /*3180*/  UISETP.GE.U32.AND UP0, UPT, UR16, 0x7, UPT ;  /* 0x000000071000788c */ /* 0x000fd2000bf06070 */
[----:B------:R-:W-:Y:S05]  /*3190*/  BRA.U !UP0, `(.L_x_218) ;  /* 0x0000000108947547 */ /* 0x000fea000b800000 */
[----:B0-----:R-:W0:Y:S01]  /*31a0*/  LDC.64 R16, c[0x0][0x390] ;  /* 0x0000e400ff107b82 */ /* 0x001e220000000a00 */
[----:B------:R-:W-:-:S05]  /*31b0*/  IADD3 R18, PT, PT, R21, UR6, RZ ;  /* 0x0000000615127c10 */ /* 0x000fca000fffe0ff */
[----:B------:R-:W-:-:S04]  /*31c0*/  IMAD R29, R18, R23, R22 ;  /* 0x00000017121d7224 */ /* 0x000fc800078e0216 */
[----:B0-----:R-:W-:-:S05]  /*31d0*/  IMAD.WIDE R28, R29, 0x4, R16 ;  /* 0x000000041d1c7825 */ /* 0x001fca00078e0210 */
[----:B------:R-:W2:Y:S01]  /*31e0*/  LDG.E.CONSTANT R27, desc[UR18][R28.64] ;  /* 0x000000121c1b7981 */ /* 0x000ea2000c1e9900 */
[----:B------:R-:W-:-:S05]  /*31f0*/  IMAD.WIDE R24, R23, 0x4, R28 ;  /* 0x0000000417187825 */ /* 0x000fca00078e021c */
[----:B------:R-:W3:Y:S01]  /*3200*/  LDG.E.CONSTANT R28, desc[UR18][R24.64] ;  /* 0x00000012181c7981 */ /* 0x000ee2000c1e9900 */
[----:B----4-:R-:W-:-:S05]  /*3210*/  IMAD.WIDE R18, R23, 0x4, R24 ;  /* 0x0000000417127825 */ /* 0x010fca00078e0218 */
[----:B------:R0:W4:Y:S01]  /*3220*/  LDG.E.CONSTANT R25, desc[UR18][R18.64] ;  /* 0x0000001212197981 */ /* 0x000122000c1e9900 */
[----:B------:R-:W-:-:S05]  /*3230*/  IMAD.WIDE R16, R23, 0x4, R18 ;  /* 0x0000000417107825 */ /* 0x000fca00078e0212 */
[----:B------:R1:W4:Y:S01]  /*3240*/  LDG.E.CONSTANT R24, desc[UR18][R16.64] ;  /* 0x0000001210187981 */ /* 0x000322000c1e9900 */
[----:B------:R-:W-:-:S05]  /*3250*/  LEA R26, R21, UR10, 0x2 ;  /* 0x0000000a151a7c11 */ /* 0x000fca000f8e10ff */
[----:B0-----:R-:W2:Y:S02]  /*3260*/  LDS R19, [R26] ;  /* 0x000000001a137984 */ /* 0x001ea40000000800 */
[----:B--2---:R-:W-:Y:S02]  /*3270*/  FFMA R27, R19, R27, R20 ;  /* 0x0000001b131b7223 */ /* 0x004fe40000000014 */
[----:B------:R-:W3:Y:S02]  /*3280*/  LDS R20, [R26+0x4] ;  /* 0x000004001a147984 */ /* 0x000ee40000000800 */
[----:B---3--:R-:W-:Y:S01]  /*3290*/  FFMA R20, R20, R28, R27 ;  /* 0x0000001c14147223 */ /* 0x008fe2000000001b */
[C---:B------:R-:W-:Y:S01]  /*32a0*/  IMAD.WIDE R28, R23.reuse, 0x4, R16 ;  /* 0x00000004171c7825 */ /* 0x040fe200078e0210 */
[----:B------:R-:W4:Y:S03]  /*32b0*/  LDS R27, [R26+0x8] ;  /* 0x000008001a1b7984 */ /* 0x000f260000000800 */
[----:B------:R-:W-:-:S04]  /*32c0*/  IMAD.WIDE R18, R23, 0x4, R28 ;  /* 0x0000000417127825 */ /* 0x000fc800078e021c */
[----:B----4-:R-:W-:Y:S02]  /*32d0*/  FFMA R27, R27, R25, R20 ;  /* 0x000000191b1b7223 */ /* 0x010fe40000000014 */
[----:B------:R0:W2:Y:S04]  /*32e0*/  LDG.E.CONSTANT R20, desc[UR18][R28.64] ;  /* 0x000000121c147981 */ /* 0x0000a8000c1e9900 */
[----:B------:R-:W3:Y:S01]  /*32f0*/  LDS R25, [R26+0xc] ;  /* 0x00000c001a197984 */ /* 0x000ee20000000800 */
[----:B-1----:R-:W-:-:S03]  /*3300*/  IMAD.WIDE R16, R23, 0x4, R18 ;  /* 0x0000000417107825 */ /* 0x002fc600078e0212 */
[----:B------:R-:W4:Y:S04]  /*3310*/  LDG.E.CONSTANT R19, desc[UR18][R18.64] ;  /* 0x0000001212137981 */ /* 0x000f28000c1e9900 */
[----:B0-----:R-:W-:Y:S04]  /*3320*/  LDS R28, [R26+0x18] ;  /* 0x000018001a1c7984 */ /* 0x001fe80000000800 */
[----:B------:R-:W-:Y:S04]  /*3330*/  LDS R29, [R26+0x1c] ;  /* 0x00001c001a1d7984 */ /* 0x000fe80000000800 */
[----:B------:R0:W4:Y:S01]  /*3340*/  LDG.E.CONSTANT R18, desc[UR18][R16.64] ;  /* 0x0000001210127981 */ /* 0x000122000c1e9900 */
[----:B---3--:R-:W-:Y:S01]  /*3350*/  FFMA R27, R25, R24, R27 ;  /* 0x00000018191b7223 */ /* 0x008fe2000000001b */
[----:B------:R-:W-:-:S02]  /*3360*/  IMAD.WIDE R24, R23, 0x4, R16 ;  /* 0x0000000417187825 */ /* 0x000fc400078e0210 */
[----:B0-----:R-:W2:Y:S04]  /*3370*/  LDS R16, [R26+0x10] ;  /* 0x000010001a107984 */ /* 0x001ea80000000800 */
[----:B------:R-:W3:Y:S01]  /*3380*/  LDG.E.CONSTANT R24, desc[UR18][R24.64] ;  /* 0x0000001218187981 */ /* 0x000ee2000c1e9900 */
[----:B------:R-:W-:Y:S02]  /*3390*/  VIADD R21, R21, 0x8 ;  /* 0x0000000815157836 */ /* 0x000fe40000000000 */
[----:B--2---:R-:W-:Y:S02]  /*33a0*/  FFMA R20, R16, R20, R27 ;  /* 0x0000001410147223 */ /* 0x004fe4000000001b */
[----:B------:R-:W4:Y:S02]  /*33b0*/  LDS R27, [R26+0x14] ;  /* 0x000014001a1b7984 */ /* 0x000f240000000800 */
[----:B----4-:R-:W-:-:S04]  /*33c0*/  FFMA R27, R27, R19, R20 ;  /* 0x000000131b1b7223 */ /* 0x010fc80000000014 */
[----:B------:R-:W-:-:S04]  /*33d0*/  FFMA R27, R28, R18, R27 ;  /* 0x000000121c1b7223 */ /* 0x000fc8000000001b */
[----:B---3--:R-:W-:-:S07]  /*33e0*/  FFMA R20, R29, R24, R27 ;  /* 0x000000181d147223 */ /* 0x008fce000000001b */
.L_x_218:
[----:B------:R-:W-:Y:S05]  /*33f0*/  BRA.U !UP1, `(.L_x_215) ;  /* 0x0000000109b47547 */ /* 0x000fea000b800000 */
[----:B------:R-:W-:Y:S01]  /*3400*/  UIADD3 UR16, UPT, UPT, UR20, -0x1, URZ ;  /* 0xffffffff14107890 */ /* 0x000fe2000fffe0ff */
[----:B------:R-:W-:-:S03]  /*3410*/  ISETP.NE.AND P1, PT, R3, RZ, PT ;  /* 0x000000ff0300720c */ /* 0x000fc60003f25270 */
[----:B------:R-:W-:-:S09]  /*3420*/  UISETP.GE.U32.AND UP0, UPT, UR16, 0x3, UPT ;  /* 0x000000031000788c */ /* 0x000fd2000bf06070 */
[----:B------:R-:W-:Y:S05]  /*3430*/  BRA.U !UP0, `(.L_x_219) ;  /* 0x0000000108547547 */ /* 0x000fea000b800000 */
[----:B------:R-:W1:Y:S01]  /*3440*/  LDC.64 R26, c[0x0][0x390] ;  /* 0x0000e400ff1a7b82 */ /* 0x000e620000000a00 */
[----:B0-----:R-:W-:-:S05]  /*3450*/  IADD3 R16, PT, PT, R21, UR6, RZ ;  /* 0x0000000615107c10 */ /* 0x001fca000fffe0ff */
[----:B------:R-:W-:-:S04]  /*3460*/  IMAD R17, R16, R23, R22 ;  /* 0x0000001710117224 */ /* 0x000fc800078e0216 */
[----:B-1----:R-:W-:-:S05]  /*3470*/  IMAD.WIDE R26, R17, 0x4, R26 ;  /* 0x00000004111a7825 */ /* 0x002fca00078e021a */
[----:B------:R-:W2:Y:S01]  /*3480*/  LDG.E.CONSTANT R29, desc[UR18][R26.64] ;  /* 0x000000121a1d7981 */ /* 0x000ea2000c1e9900 */
[----:B----4-:R-:W-:-:S04]  /*3490*/  IMAD.WIDE R18, R23, 0x4, R26 ;  /* 0x0000000417127825 */ /* 0x010fc800078e021a */
[C---:B------:R-:W-:Y:S02]  /*34a0*/  IMAD.WIDE R16, R23.reuse, 0x4, R18 ;  /* 0x0000000417107825 */ /* 0x040fe400078e0212 */
[----:B------:R-:W4:Y:S02]  /*34b0*/  LDG.E.CONSTANT R18, desc[UR18][R18.64] ;  /* 0x0000001212127981 */ /* 0x000f24000c1e9900 */
[----:B------:R-:W-:Y:S02]  /*34c0*/  IMAD.WIDE R24, R23, 0x4, R16 ;  /* 0x0000000417187825 */ /* 0x000fe400078e0210 */
[----:B------:R0:W3:Y:S04]  /*34d0*/  LDG.E.CONSTANT R28, desc[UR18][R16.64] ;  /* 0x00000012101c7981 */ /* 0x0000e8000c1e9900 */
[----:B------:R-:W3:Y:S01]  /*34e0*/  LDG.E.CONSTANT R24, desc[UR18][R24.64] ;  /* 0x0000001218187981 */ /* 0x000ee2000c1e9900 */
[----:B0-----:R-:W-:-:S02]  /*34f0*/  LEA R16, R21, UR10, 0x2 ;  /* 0x0000000a15107c11 */ /* 0x001fc4000f8e10ff */
[----:B------:R-:W-:-:S03]  /*3500*/  IADD3 R21, PT, PT, R21, 0x4, RZ ;  /* 0x0000000415157810 */ /* 0x000fc60007ffe0ff */
[----:B------:R-:W2:Y:S04]  /*3510*/  LDS R17, [R16] ;  /* 0x0000000010117984 */ /* 0x000ea80000000800 */
[----:B------:R-:W-:Y:S04]  /*3520*/  LDS R26, [R16+0x8] ;  /* 0x00000800101a7984 */ /* 0x000fe80000000800 */
[----:B------:R-:W-:Y:S01]  /*3530*/  LDS R27, [R16+0xc] ;  /* 0x00000c00101b7984 */ /* 0x000fe20000000800 */
[----:B--2---:R-:W-:-:S03]  /*3540*/  FFMA R29, R17, R29, R20 ;  /* 0x0000001d111d7223 */ /* 0x004fc60000000014 */
[----:B------:R-:W4:Y:S02]  /*3550*/  LDS R20, [R16+0x4] ;  /* 0x0000040010147984 */ /* 0x000f240000000800 */
[----:B----4-:R-:W-:-:S04]  /*3560*/  FFMA R29, R20, R18, R29 ;  /* 0x00000012141d7223 */ /* 0x010fc8000000001d */
[----:B---3--:R-:W-:-:S04]  /*3570*/  FFMA R29, R26, R28, R29 ;  /* 0x0000001c1a1d7223 */ /* 0x008fc8000000001d */
[----:B------:R-:W-:-:S07]  /*3580*/  FFMA R20, R27, R24, R29 ;  /* 0x000000181b147223 */ /* 0x000fce000000001d */
.L_x_219:
[----:B------:R-:W-:Y:S05]  /*3590*/  @!P1 BRA `(.L_x_215) ;  /* 0x00000000004c9947 */ /* 0x000fea0003800000 */
[----:B0-----:R-:W0:Y:S01]  /*35a0*/  LDC.64 R16, c[0x0][0x390] ;  /* 0x0000e400ff107b82 */ /* 0x001e220000000a00 */
[----:B------:R-:W-:-:S04]  /*35b0*/  VIADD R18, R21, UR6 ;  /* 0x0000000615127c36 */ /* 0x000fc80008000000 */
[----:B----4-:R-:W-:-:S04]  /*35c0*/  IMAD R19, R18, R23, R22 ;  /* 0x0000001712137224 */ /* 0x010fc800078e0216 */
[----:B0-----:R-:W-:-:S05]  /*35d0*/  IMAD.WIDE R16, R19, 0x4, R16 ;  /* 0x0000000413107825 */ /* 0x001fca00078e0210 */
[----:B------:R-:W4:Y:S01]  /*35e0*/  LDG.E.CONSTANT R18, desc[UR18][R16.64] ;  /* 0x0000001210127981 */ /* 0x000f22000c1e9900 */
[----:B------:R-:W-:Y:S02]  /*35f0*/  LEA R22, R21, UR10, 0x2 ;  /* 0x0000000a15167c11 */ /* 0x000fe4000f8e10ff */
[----:B------:R-:W-:-:S03]  /*3600*/  ISETP.NE.AND P1, PT, R3, 0x1, PT ;  /* 0x000000010300780c */ /* 0x000fc60003f25270 */
[----:B------:R-:W4:Y:S02]  /*3610*/  LDS R19, [R22] ;  /* 0x0000000016137984 */ /* 0x000f240000000800 */
[----:B----4-:R-:W-:-:S08]  /*3620*/  FFMA R20, R19, R18, R20 ;  /* 0x0000001213147223 */ /* 0x010fd00000000014 */
[----:B------:R-:W-:Y:S05]  /*3630*/  @!P1 BRA `(.L_x_215) ;  /* 0x0000000000249947 */ /* 0x000fea0003800000 */
        /* <DEDUP_REMOVED lines=9> */
.L_x_215:
[----:B0---4-:R-:W-:Y:S02]  /*36d0*/  IMAD R19, R23, UR9, R4 ;  /* 0x0000000917137c24 */ /* 0x011fe4000f8e0204 */
[----:B-----5:R-:W-:Y:S01]  /*36e0*/  FFMA R17, R5, R0, R20 ;  /* 0x0000000005117223 */ /* 0x020fe20000000014 */
[----:B------:R-:W-:Y:S01]  /*36f0*/  IADD3 R4, PT, PT, R13, R4, RZ ;  /* 0x000000040d047210 */ /* 0x000fe20007ffe0ff */
[----:B------:R-:W-:-:S03]  /*3700*/  IMAD.WIDE R14, R19, 0x4, R14 ;  /* 0x00000004130e7825 */ /* 0x000fc600078e020e */
[----:B------:R-:W-:Y:S02]  /*3710*/  ISETP.GE.AND P1, PT, R4, R23, PT ;  /* 0x000000170400720c */ /* 0x000fe40003f26270 */
[----:B------:R0:W-:Y:S11]  /*3720*/  STG.E desc[UR18][R14.64], R17 ;  /* 0x000000110e007986 */ /* 0x0001f6000c101912 */
[----:B------:R-:W-:Y:S05]  /*3730*/  @!P1 BRA `(.L_x_220) ;  /* 0xfffffff4001c9947 */ /* 0x000fea000383ffff */
.L_x_213:
[----:B------:R-:W-:Y:S05]  /*3740*/  BSYNC.RECONVERGENT B0 ;  /* 0x0000000000007941 */ /* 0x000fea0003800200 */
.L_x_212:
[----:B------:R-:W5:Y:S01]  /*3750*/  LDCU UR6, c[0x0][0x3ac] ;  /* 0x00007580ff0677ac */ /* 0x000f620008000800 */
[----:B0-----:R-:W-:Y:S01]  /*3760*/  MOV R15, R6 ;  /* 0x00000006000f7202 */ /* 0x001fe20000000f00 */
[----:B------:R-:W-:Y:S02]  /*3770*/  UIADD3 UR5, UPT, UPT, UR5, 0x1, URZ ;  /* 0x0000000105057890 */ /* 0x000fe4000fffe0ff */
[----:B-----5:R-:W-:-:S03]  /*3780*/  UISETP.GE.AND UP0, UPT, UR11, UR6, UPT ;  /* 0x000000060b00728c */ /* 0x020fc6000bf06270 */
[----:B------:R-:W-:Y:S01]  /*3790*/  UMOV UR6, UR11 ;  /* 0x0000000b00067c82 */ /* 0x000fe20008000000 */
[----:B------:R-:W-:Y:S06]  /*37a0*/  BAR.SYNC.DEFER_BLOCKING 0x0 ;  /* 0x0000000000007b1d */ /* 0x000fec0000010000 */
[----:B------:R-:W-:Y:S05]  /*37b0*/  BRA.U !UP0, `(.L_x_221) ;  /* 0xffffffe5082c7547 */ /* 0x000fea000b83ffff */
.L_x_191:
[----:B------:R-:W-:-:S13]  /*37c0*/  ISETP.GE.AND P0, PT, R12, R23, PT ;  /* 0x000000170c00720c */ /* 0x000fda0003f06270 */
[----:B------:R-:W-:Y:S05]  /*37d0*/  @P0 EXIT ;  /* 0x000000000000094d */ /* 0x000fea0003800000 */
[----:B---3--:R-:W3:Y:S01]  /*37e0*/  LDC.64 R4, c[0x0][0x398] ;  /* 0x0000e600ff047b82 */ /* 0x008ee20000000a00 */
[----:B------:R-:W0:Y:S01]  /*37f0*/  LDCU UR5, c[0x0][0x360] ;  /* 0x00006c00ff0577ac */ /* 0x000e220008000800 */
[----:B------:R-:W0:Y:S02]  /*3800*/  LDCU UR6, c[0x0][0x3b0] ;  /* 0x00007600ff0677ac */ /* 0x000e240008000800 */
.L_x_224:
[----:B0-----:R-:W-:-:S04]  /*3810*/  IMAD.U32 R7, RZ, RZ, UR6 ;  /* 0x00000006ff077e24 */ /* 0x001fc8000f8e00ff */
[----:B------:R-:W-:-:S04]  /*3820*/  IMAD R7, R7, UR9, R12 ;  /* 0x0000000907077c24 */ /* 0x000fc8000f8e020c */
[----:B---3--:R-:W-:-:S05]  /*3830*/  IMAD.WIDE R6, R7, 0x4, R4 ;  /* 0x0000000407067825 */ /* 0x008fca00078e0204 */
[----:B------:R-:W3:Y:S01]  /*3840*/  LDG.E R0, desc[UR18][R6.64] ;  /* 0x0000001206007981 */ /* 0x000ee2000c1e1900 */
[----:B------:R-:W0:Y:S01]  /*3850*/  MUFU.RCP R2, UR4 ;  /* 0x0000000400027d08 */ /* 0x000e220008001000 */
[----:B------:R-:W-:Y:S01]  /*3860*/  MOV R3, UR4 ;  /* 0x0000000400037c02 */ /* 0x000fe20008000f00 */
[----:B------:R-:W-:Y:S04]  /*3870*/  BSSY.RECONVERGENT B0, `(.L_x_222) ;  /* 0x000000c000007945 */ /* 0x000fe80003800200 */
[----:B0-----:R-:W-:-:S04]  /*3880*/  FFMA R3, R2, -R3, 1 ;  /* 0x3f80000002037423 */ /* 0x001fc80000000803 */
[----:B------:R-:W-:Y:S01]  /*3890*/  FFMA R3, R2, R3, R2 ;  /* 0x0000000302037223 */ /* 0x000fe20000000002 */
[----:B---3--:R-:W0:Y:S03]  /*38a0*/  FCHK P0, R0, UR4 ;  /* 0x0000000400007d02 */ /* 0x008e260008000000 */
[----:B------:R-:W-:-:S04]  /*38b0*/  FFMA R2, R0, R3, RZ ;  /* 0x0000000300027223 */ /* 0x000fc800000000ff */
[----:B------:R-:W-:-:S04]  /*38c0*/  FFMA R8, R2, -UR4, R0 ;  /* 0x8000000402087c23 */ /* 0x000fc80008000000 */
[----:B------:R-:W-:Y:S01]  /*38d0*/  FFMA R3, R3, R8, R2 ;  /* 0x0000000803037223 */ /* 0x000fe20000000002 */
[----:B0-----:R-:W-:Y:S06]  /*38e0*/  @!P0 BRA `(.L_x_223) ;  /* 0x0000000000108947 */ /* 0x001fec0003800000 */
[----:B------:R-:W-:Y:S02]  /*38f0*/  MOV R3, UR4 ;  /* 0x0000000400037c02 */ /* 0x000fe40008000f00 */
[----:B------:R-:W-:-:S07]  /*3900*/  MOV R8, 0x3920 ;  /* 0x0000392000087802 */ /* 0x000fce0000000f00 */
[----:B-12-4-:R-:W-:Y:S05]  /*3910*/  CALL.REL.NOINC `($__internal_3_$__cuda_sm3x_div_rn_noftz_f32_slowpath) ;  /* 0x0000000800ac7944 */ /* 0x016fea0003c00000 */
[----:B------:R-:W-:-:S07]  /*3920*/  IMAD.MOV.U32 R3, RZ, RZ, R0 ;  /* 0x000000ffff037224 */ /* 0x000fce00078e0000 */
.L_x_223:
[----:B------:R-:W-:Y:S05]  /*3930*/  BSYNC.RECONVERGENT B0 ;  /* 0x0000000000007941 */ /* 0x000fea0003800200 */
.L_x_222:
[----:B------:R0:W-:Y:S01]  /*3940*/  STG.E desc[UR18][R6.64], R3 ;  /* 0x0000000306007986 */ /* 0x0001e2000c101912 */
[----:B------:R-:W-:-:S04]  /*3950*/  IADD3 R12, PT, PT, R12, UR5, RZ ;  /* 0x000000050c0c7c10 */ /* 0x000fc8000fffe0ff */
[----:B------:R-:W-:-:S13]  /*3960*/  ISETP.GE.AND P0, PT, R12, UR6, PT ;  /* 0x000000060c007c0c */ /* 0x000fda000bf06270 */
[----:B0-----:R-:W-:Y:S05]  /*3970*/  @!P0 BRA `(.L_x_224) ;  /* 0xfffffffc00a48947 */ /* 0x001fea000383ffff */
[----:B------:R-:W-:Y:S05]  /*3980*/  EXIT ;  /* 0x000000000000794d */ /* 0x000fea0003800000 */
.L_x_200:
[----:B------:R-:W-:Y:S01]  /*3990*/  HFMA2 R3, -RZ, RZ, 0, 1.847743988037109375e-06 ;  /* 0x0000001fff037431 */ /* 0x000fe200000001ff */
[----:B--2---:R-:W-:Y:S01]  /*39a0*/  MOV R21, R5 ;  /* 0x0000000500157202 */ /* 0x004fe20000000f00 */
[----:B------:R-:W-:Y:S01]  /*39b0*/  IMAD.MOV.U32 R2, RZ, RZ, 0x10 ;  /* 0x00000010ff027424 */ /* 0x000fe200078e00ff */
[----:B------:R-:W-:-:S07]  /*39c0*/  MOV R4, 0xffffffff ;  /* 0xffffffff00047802 */ /* 0x000fce0000000f00 */
[----:B01----:R-:W-:Y:S05]  /*39d0*/  WARPSYNC.COLLECTIVE R4, `(.L_x_225) ;  /* 0x0000000004087348 */ /* 0x003fea0003c00000 */
[----:B------:R2:W3:Y:S02]  /*39e0*/  SHFL.BFLY P0, R18, R21, R2, R3 ;  /* 0x0c00000215127389 */ /* 0x0004e40000000003 */
[----:B0123--:R-:W-:Y:S05]  /*39f0*/  ENDCOLLECTIVE ;  /* 0x000000000000791b */ /* 0x00ffea0003800000 */
.L_x_225:
[----:B------:R-:W-:Y:S02]  /*3a00*/  HFMA2 R2, -RZ, RZ, 0, 4.76837158203125e-07 ;  /* 0x00000008ff027431 */ /* 0x000fe400000001ff */
[----:B------:R-:W-:-:S04]  /*3a10*/  IMAD.MOV.U32 R6, RZ, RZ, R18 ;  /* 0x000000ffff067224 */ /* 0x000fc800078e0012 */
[----:B------:R-:W-:-:S05]  /*3a20*/  FADD R6, R6, R5 ;  /* 0x0000000506067221 */ /* 0x000fca0000000000 */
[----:B------:R-:W-:-:S07]  /*3a30*/  MOV R21, R6 ;  /* 0x0000000600157202 */ /* 0x000fce0000000f00 */
[----:B------:R-:W-:Y:S05]  /*3a40*/  WARPSYNC.COLLECTIVE R4, `(.L_x_226) ;  /* 0x0000000004087348 */ /* 0x000fea0003c00000 */
[----:B------:R0:W1:Y:S02]  /*3a50*/  SHFL.BFLY P0, R18, R21, R2, R3 ;  /* 0x0c00000215127389 */ /* 0x0000640000000003 */
[----:B01----:R-:W-:Y:S05]  /*3a60*/  ENDCOLLECTIVE ;  /* 0x000000000000791b */ /* 0x003fea0003800000 */
.L_x_226:
[----:B------:R-:W-:Y:S02]  /*3a70*/  HFMA2 R2, -RZ, RZ, 0, 2.384185791015625e-07 ;  /* 0x00000004ff027431 */ /* 0x000fe400000001ff */
[----:B------:R-:W-:-:S04]  /*3a80*/  IMAD.MOV.U32 R17, RZ, RZ, R18 ;  /* 0x000000ffff117224 */ /* 0x000fc800078e0012 */
[----:B------:R-:W-:-:S05]  /*3a90*/  FADD R17, R6, R17 ;  /* 0x0000001106117221 */ /* 0x000fca0000000000 */
[----:B------:R-:W-:-:S07]  /*3aa0*/  MOV R21, R17 ;  /* 0x0000001100157202 */ /* 0x000fce0000000f00 */
[----:B------:R-:W-:Y:S05]  /*3ab0*/  WARPSYNC.COLLECTIVE R4, `(.L_x_227) ;  /* 0x0000000004087348 */ /* 0x000fea0003c00000 */
[----:B------:R0:W1:Y:S02]  /*3ac0*/  SHFL.BFLY P0, R18, R21, R2, R3 ;  /* 0x0c00000215127389 */ /* 0x0000640000000003 */
[----:B01----:R-:W-:Y:S05]  /*3ad0*/  ENDCOLLECTIVE ;  /* 0x000000000000791b */ /* 0x003fea0003800000 */
.L_x_227:
[----:B------:R-:W-:Y:S02]  /*3ae0*/  HFMA2 R2, -RZ, RZ, 0, 1.1920928955078125e-07 ;  /* 0x00000002ff027431 */ /* 0x000fe400000001ff */
[----:B------:R-:W-:-:S04]  /*3af0*/  IMAD.MOV.U32 R14, RZ, RZ, R18 ;  /* 0x000000ffff0e7224 */ /* 0x000fc800078e0012 */
[----:B------:R-:W-:-:S05]  /*3b00*/  FADD R14, R17, R14 ;  /* 0x0000000e110e7221 */ /* 0x000fca0000000000 */
[----:B------:R-:W-:-:S07]  /*3b10*/  MOV R21, R14 ;  /* 0x0000000e00157202 */ /* 0x000fce0000000f00 */
[----:B------:R-:W-:Y:S05]  /*3b20*/  WARPSYNC.COLLECTIVE R4, `(.L_x_228) ;  /* 0x0000000004087348 */ /* 0x000fea0003c00000 */
[----:B------:R0:W1:Y:S02]  /*3b30*/  SHFL.BFLY P0, R18, R21, R2, R3 ;  /* 0x0c00000215127389 */ /* 0x0000640000000003 */
[----:B01----:R-:W-:Y:S05]  /*3b40*/  ENDCOLLECTIVE ;  /* 0x000000000000791b */ /* 0x003fea0003800000 */
.L_x_228:
[----:B------:R-:W-:Y:S02]  /*3b50*/  HFMA2 R2, -RZ, RZ, 0, 5.9604644775390625e-08 ;  /* 0x00000001ff027431 */ /* 0x000fe400000001ff */
[----:B------:R-:W-:-:S04]  /*3b60*/  IMAD.MOV.U32 R19, RZ, RZ, R18 ;  /* 0x000000ffff137224 */ /* 0x000fc800078e0012 */
[----:B------:R-:W-:-:S05]  /*3b70*/  FADD R19, R14, R19 ;  /* 0x000000130e137221 */ /* 0x000fca0000000000 */
[----:B------:R-:W-:-:S07]  /*3b80*/  MOV R21, R19 ;  /* 0x0000001300157202 */ /* 0x000fce0000000f00 */
[----:B------:R-:W-:Y:S05]  /*3b90*/  WARPSYNC.COLLECTIVE R4, `(.L_x_229) ;  /* 0x0000000004087348 */ /* 0x000fea0003c00000 */
[----:B------:R0:W1:Y:S02]  /*3ba0*/  SHFL.BFLY P0, R18, R21, R2, R3 ;  /* 0x0c00000215127389 */ /* 0x0000640000000003 */
[----:B01----:R-:W-:Y:S05]  /*3bb0*/  ENDCOLLECTIVE ;  /* 0x000000000000791b */ /* 0x003fea0003800000 */
.L_x_229:
[----:B------:R-:W-:Y:S01]  /*3bc0*/  IMAD.MOV.U32 R16, RZ, RZ, R18 ;  /* 0x000000ffff107224 */ /* 0x000fe200078e0012 */
[----:B------:R-:W-:Y:S06]  /*3bd0*/  BRA `(.L_x_230) ;  /* 0xffffffe400ac7947 */ /* 0x000fec000383ffff */
.L_x_206:
[----:B------:R-:W-:Y:S01]  /*3be0*/  HFMA2 R2, -RZ, RZ, 0, 9.5367431640625e-07 ;  /* 0x00000010ff027431 */ /* 0x000fe200000001ff */
[----:B----4-:R-:W-:Y:S01]  /*3bf0*/  MOV R21, R0 ;  /* 0x0000000000157202 */ /* 0x010fe20000000f00 */
[----:B------:R-:W-:Y:S01]  /*3c00*/  IMAD.MOV.U32 R3, RZ, RZ, 0x1f ;  /* 0x0000001fff037424 */ /* 0x000fe200078e00ff */
[----:B------:R-:W-:-:S07]  /*3c10*/  MOV R4, 0xffffffff ;  /* 0xffffffff00047802 */ /* 0x000fce0000000f00 */
[----:B0123--:R-:W-:Y:S05]  /*3c20*/  WARPSYNC.COLLECTIVE R4, `(.L_x_231) ;  /* 0x0000000004087348 */ /* 0x00ffea0003c00000 */
[----:B------:R4:W0:Y:S02]  /*3c30*/  SHFL.BFLY P0, R18, R21, R2, R3 ;  /* 0x0c00000215127389 */ /* 0x0008240000000003 */
[----:B01234-:R-:W-:Y:S05]  /*3c40*/  ENDCOLLECTIVE ;  /* 0x000000000000791b */ /* 0x01ffea0003800000 */
.L_x_231:
[----:B------:R-:W-:Y:S01]  /*3c50*/  HFMA2 R2, -RZ, RZ, 0, 4.76837158203125e-07 ;  /* 0x00000008ff027431 */ /* 0x000fe200000001ff */
[----:B------:R-:W-:-:S04]  /*3c60*/  MOV R5, R18 ;  /* 0x0000001200057202 */ /* 0x000fc80000000f00 */
[----:B------:R-:W-:-:S05]  /*3c70*/  FMNMX R5, R5, R0, !PT ;  /* 0x0000000005057209 */ /* 0x000fca0007800000 */
[----:B------:R-:W-:-:S07]  /*3c80*/  IMAD.MOV.U32 R21, RZ, RZ, R5 ;  /* 0x000000ffff157224 */ /* 0x000fce00078e0005 */
[----:B------:R-:W-:Y:S05]  /*3c90*/  WARPSYNC.COLLECTIVE R4, `(.L_x_232) ;  /* 0x0000000004087348 */ /* 0x000fea0003c00000 */
[----:B------:R0:W1:Y:S02]  /*3ca0*/  SHFL.BFLY P0, R18, R21, R2, R3 ;  /* 0x0c00000215127389 */ /* 0x0000640000000003 */
[----:B01----:R-:W-:Y:S05]  /*3cb0*/  ENDCOLLECTIVE ;  /* 0x000000000000791b */ /* 0x003fea0003800000 */
.L_x_232:
[----:B------:R-:W-:Y:S01]  /*3cc0*/  HFMA2 R2, -RZ, RZ, 0, 2.384185791015625e-07 ;  /* 0x00000004ff027431 */ /* 0x000fe200000001ff */
[----:B------:R-:W-:-:S04]  /*3cd0*/  MOV R6, R18 ;  /* 0x0000001200067202 */ /* 0x000fc80000000f00 */
[----:B------:R-:W-:-:S05]  /*3ce0*/  FMNMX R6, R5, R6, !PT ;  /* 0x0000000605067209 */ /* 0x000fca0007800000 */
[----:B------:R-:W-:-:S07]  /*3cf0*/  IMAD.MOV.U32 R21, RZ, RZ, R6 ;  /* 0x000000ffff157224 */ /* 0x000fce00078e0006 */
[----:B------:R-:W-:Y:S05]  /*3d00*/  WARPSYNC.COLLECTIVE R4, `(.L_x_233) ;  /* 0x0000000004087348 */ /* 0x000fea0003c00000 */
[----:B------:R0:W1:Y:S02]  /*3d10*/  SHFL.BFLY P0, R18, R21, R2, R3 ;  /* 0x0c00000215127389 */ /* 0x0000640000000003 */
[----:B01----:R-:W-:Y:S05]  /*3d20*/  ENDCOLLECTIVE ;  /* 0x000000000000791b */ /* 0x003fea0003800000 */
.L_x_233:
[----:B------:R-:W-:Y:S01]  /*3d30*/  HFMA2 R2, -RZ, RZ, 0, 1.1920928955078125e-07 ;  /* 0x00000002ff027431 */ /* 0x000fe200000001ff */
[----:B------:R-:W-:-:S04]  /*3d40*/  MOV R17, R18 ;  /* 0x0000001200117202 */ /* 0x000fc80000000f00 */
[----:B------:R-:W-:-:S05]  /*3d50*/  FMNMX R17, R6, R17, !PT ;  /* 0x0000001106117209 */ /* 0x000fca0007800000 */
[----:B------:R-:W-:-:S07]  /*3d60*/  IMAD.MOV.U32 R21, RZ, RZ, R17 ;  /* 0x000000ffff157224 */ /* 0x000fce00078e0011 */
[----:B------:R-:W-:Y:S05]  /*3d70*/  WARPSYNC.COLLECTIVE R4, `(.L_x_234) ;  /* 0x0000000004087348 */ /* 0x000fea0003c00000 */
[----:B------:R0:W1:Y:S02]  /*3d80*/  SHFL.BFLY P0, R18, R21, R2, R3 ;  /* 0x0c00000215127389 */ /* 0x0000640000000003 */
[----:B01----:R-:W-:Y:S05]  /*3d90*/  ENDCOLLECTIVE ;  /* 0x000000000000791b */ /* 0x003fea0003800000 */
.L_x_234:
[----:B------:R-:W-:Y:S01]  /*3da0*/  HFMA2 R2, -RZ, RZ, 0, 5.9604644775390625e-08 ;  /* 0x00000001ff027431 */ /* 0x000fe200000001ff */
[----:B------:R-:W-:-:S04]  /*3db0*/  MOV R14, R18 ;  /* 0x00000012000e7202 */ /* 0x000fc80000000f00 */
[----:B------:R-:W-:-:S05]  /*3dc0*/  FMNMX R14, R17, R14, !PT ;  /* 0x0000000e110e7209 */ /* 0x000fca0007800000 */
[----:B------:R-:W-:-:S07]  /*3dd0*/  IMAD.MOV.U32 R21, RZ, RZ, R14 ;  /* 0x000000ffff157224 */ /* 0x000fce00078e000e */
[----:B------:R-:W-:Y:S05]  /*3de0*/  WARPSYNC.COLLECTIVE R4, `(.L_x_235) ;  /* 0x0000000004087348 */ /* 0x000fea0003c00000 */
[----:B------:R0:W1:Y:S02]  /*3df0*/  SHFL.BFLY P0, R18, R21, R2, R3 ;  /* 0x0c00000215127389 */ /* 0x0000640000000003 */
[----:B01----:R-:W-:Y:S05]  /*3e00*/  ENDCOLLECTIVE ;  /* 0x000000000000791b */ /* 0x003fea0003800000 */
.L_x_235:
[----:B------:R-:W-:Y:S01]  /*3e10*/  MOV R19, R18 ;  /* 0x0000001200137202 */ /* 0x000fe20000000f00 */
[----:B------:R-:W-:Y:S06]  /*3e20*/  BRA `(.L_x_236) ;  /* 0xffffffe400f87947 */ /* 0x000fec000383ffff */
.L_x_211:
[----:B----4-:R-:W-:Y:S01]  /*3e30*/  IMAD.MOV.U32 R21, RZ, RZ, R0 ;  /* 0x000000ffff157224 */ /* 0x010fe200078e0000 */
[----:B------:R-:W-:Y:S01]  /*3e40*/  MOV R2, 0x10 ;  /* 0x0000001000027802 */ /* 0x000fe20000000f00 */
[----:B------:R-:W-:Y:S01]  /*3e50*/  IMAD.MOV.U32 R4, RZ, RZ, -0x1 ;  /* 0xffffffffff047424 */ /* 0x000fe200078e00ff */
[----:B------:R-:W-:-:S07]  /*3e60*/  MOV R3, 0x1f ;  /* 0x0000001f00037802 */ /* 0x000fce0000000f00 */
[----:B0123--:R-:W-:Y:S05]  /*3e70*/  WARPSYNC.COLLECTIVE R4, `(.L_x_237) ;  /* 0x0000000004087348 */ /* 0x00ffea0003c00000 */
[----:B------:R4:W0:Y:S02]  /*3e80*/  SHFL.BFLY P0, R18, R21, R2, R3 ;  /* 0x0c00000215127389 */ /* 0x0008240000000003 */
[----:B01234-:R-:W-:Y:S05]  /*3e90*/  ENDCOLLECTIVE ;  /* 0x000000000000791b */ /* 0x01ffea0003800000 */
.L_x_237:
[----:B------:R-:W-:Y:S01]  /*3ea0*/  IMAD.MOV.U32 R2, RZ, RZ, 0x8 ;  /* 0x00000008ff027424 */ /* 0x000fe200078e00ff */
[----:B------:R-:W-:-:S05]  /*3eb0*/  MOV R15, R18 ;  /* 0x00000012000f7202 */ /* 0x000fca0000000f00 */
[----:B------:R-:W-:-:S05]  /*3ec0*/  FADD R15, R15, R0 ;  /* 0x000000000f0f7221 */ /* 0x000fca0000000000 */
[----:B------:R-:W-:-:S07]  /*3ed0*/  MOV R21, R15 ;  /* 0x0000000f00157202 */ /* 0x000fce0000000f00 */
[----:B------:R-:W-:Y:S05]  /*3ee0*/  WARPSYNC.COLLECTIVE R4, `(.L_x_238) ;  /* 0x0000000004087348 */ /* 0x000fea0003c00000 */
[----:B------:R0:W1:Y:S02]  /*3ef0*/  SHFL.BFLY P0, R18, R21, R2, R3 ;  /* 0x0c00000215127389 */ /* 0x0000640000000003 */
[----:B01----:R-:W-:Y:S05]  /*3f00*/  ENDCOLLECTIVE ;  /* 0x000000000000791b */ /* 0x003fea0003800000 */
.L_x_238:
[----:B------:R-:W-:Y:S01]  /*3f10*/  IMAD.MOV.U32 R2, RZ, RZ, 0x4 ;  /* 0x00000004ff027424 */ /* 0x000fe200078e00ff */
[----:B------:R-:W-:-:S05]  /*3f20*/  MOV R14, R18 ;  /* 0x00000012000e7202 */ /* 0x000fca0000000f00 */
[----:B------:R-:W-:-:S05]  /*3f30*/  FADD R14, R15, R14 ;  /* 0x0000000e0f0e7221 */ /* 0x000fca0000000000 */
[----:B------:R-:W-:-:S07]  /*3f40*/  MOV R21, R14 ;  /* 0x0000000e00157202 */ /* 0x000fce0000000f00 */
[----:B------:R-:W-:Y:S05]  /*3f50*/  WARPSYNC.COLLECTIVE R4, `(.L_x_239) ;  /* 0x0000000004087348 */ /* 0x000fea0003c00000 */
[----:B------:R0:W1:Y:S02]  /*3f60*/  SHFL.BFLY P0, R18, R21, R2, R3 ;  /* 0x0c00000215127389 */ /* 0x0000640000000003 */
[----:B01----:R-:W-:Y:S05]  /*3f70*/  ENDCOLLECTIVE ;  /* 0x000000000000791b */ /* 0x003fea0003800000 */
.L_x_239:
[----:B------:R-:W-:Y:S01]  /*3f80*/  IMAD.MOV.U32 R2, RZ, RZ, 0x2 ;  /* 0x00000002ff027424 */ /* 0x000fe200078e00ff */
[----:B------:R-:W-:-:S05]  /*3f90*/  MOV R17, R18 ;  /* 0x0000001200117202 */ /* 0x000fca0000000f00 */
[----:B------:R-:W-:-:S05]  /*3fa0*/  FADD R17, R14, R17 ;  /* 0x000000110e117221 */ /* 0x000fca0000000000 */
[----:B------:R-:W-:-:S07]  /*3fb0*/  MOV R21, R17 ;  /* 0x0000001100157202 */ /* 0x000fce0000000f00 */
[----:B------:R-:W-:Y:S05]  /*3fc0*/  WARPSYNC.COLLECTIVE R4, `(.L_x_240) ;  /* 0x0000000004087348 */ /* 0x000fea0003c00000 */
[----:B------:R0:W1:Y:S02]  /*3fd0*/  SHFL.BFLY P0, R18, R21, R2, R3 ;  /* 0x0c00000215127389 */ /* 0x0000640000000003 */
[----:B01----:R-:W-:Y:S05]  /*3fe0*/  ENDCOLLECTIVE ;  /* 0x000000000000791b */ /* 0x003fea0003800000 */
.L_x_240:
[----:B------:R-:W-:Y:S01]  /*3ff0*/  IMAD.MOV.U32 R2, RZ, RZ, 0x1 ;  /* 0x00000001ff027424 */ /* 0x000fe200078e00ff */
[----:B------:R-:W-:-:S05]  /*4000*/  MOV R16, R18 ;  /* 0x0000001200107202 */ /* 0x000fca0000000f00 */
[----:B------:R-:W-:-:S05]  /*4010*/  FADD R16, R17, R16 ;  /* 0x0000001011107221 */ /* 0x000fca0000000000 */
[----:B------:R-:W-:-:S07]  /*4020*/  MOV R21, R16 ;  /* 0x0000001000157202 */ /* 0x000fce0000000f00 */
[----:B------:R-:W-:Y:S05]  /*4030*/  WARPSYNC.COLLECTIVE R4, `(.L_x_241) ;  /* 0x0000000004087348 */ /* 0x000fea0003c00000 */
[----:B------:R0:W1:Y:S02]  /*4040*/  SHFL.BFLY P0, R18, R21, R2, R3 ;  /* 0x0c00000215127389 */ /* 0x0000640000000003 */
[----:B01----:R-:W-:Y:S05]  /*4050*/  ENDCOLLECTIVE ;  /* 0x000000000000791b */ /* 0x003fea0003800000 */
.L_x_241:
[----:B------:R-:W-:Y:S01]  /*4060*/  MOV R19, R18 ;  /* 0x0000001200137202 */ /* 0x000fe20000000f00 */
[----:B------:R-:W-:Y:S06]  /*4070*/  BRA `(.L_x_242) ;  /* 0xffffffe800787947 */ /* 0x000fec000383ffff */
        .weak           $__internal_2_$__cuda_sm20_rcp_rn_f32_slowpath
        .type           $__internal_2_$__cuda_sm20_rcp_rn_f32_slowpath,@function
        .size           $__internal_2_$__cuda_sm20_rcp_rn_f32_slowpath,($__internal_3_$__cuda_sm3x_div_rn_noftz_f32_slowpath - $__internal_2_$__cuda_sm20_rcp_rn_f32_slowpath)
$__internal_2_$__cuda_sm20_rcp_rn_f32_slowpath:
[----:B------:R-:W-:Y:S01]  /*4080*/  SHF.L.U32 R2, R0, 0x1, RZ ;  /* 0x0000000100027819 */ /* 0x000fe200000006ff */
[----:B------:R-:W-:Y:S03]  /*4090*/  BSSY.RECONVERGENT B3, `(.L_x_243) ;  /* 0x0000030000037945 */ /* 0x000fe60003800200 */
[----:B------:R-:W-:-:S04]  /*40a0*/  SHF.R.U32.HI R2, RZ, 0x18, R2 ;  /* 0x00000018ff027819 */ /* 0x000fc80000011602 */
[----:B------:R-:W-:-:S13]  /*40b0*/  ISETP.NE.U32.AND P0, PT, R2, RZ, PT ;  /* 0x000000ff0200720c */ /* 0x000fda0003f05070 */
[----:B------:R-:W-:Y:S05]  /*40c0*/  @P0 BRA `(.L_x_244) ;  /* 0x0000000000280947 */ /* 0x000fea0003800000 */
[----:B------:R-:W-:-:S05]  /*40d0*/  IMAD.SHL.U32 R2, R0, 0x2, RZ ;  /* 0x0000000200027824 */ /* 0x000fca00078e00ff */
[----:B------:R-:W-:-:S13]  /*40e0*/  ISETP.NE.AND P0, PT, R2, RZ, PT ;  /* 0x000000ff0200720c */ /* 0x000fda0003f05270 */
[----:B------:R-:W-:Y:S01]  /*40f0*/  @P0 FFMA R11, R0, 1.84467440737095516160e+19, RZ ;  /* 0x5f800000000b0823 */ /* 0x000fe200000000ff */
[----:B------:R-:W-:Y:S08]  /*4100*/  @!P0 MUFU.RCP R9, R0 ;  /* 0x0000000000098308 */ /* 0x000ff00000001000 */
[----:B------:R-:W0:Y:S02]  /*4110*/  @P0 MUFU.RCP R2, R11 ;  /* 0x0000000b00020308 */ /* 0x000e240000001000 */
[----:B0-----:R-:W-:-:S04]  /*4120*/  @P0 FFMA R13, R11, R2, -1 ;  /* 0xbf8000000b0d0423 */ /* 0x001fc80000000002 */
[----:B------:R-:W-:-:S04]  /*4130*/  @P0 FADD.FTZ R13, -R13, -RZ ;  /* 0x800000ff0d0d0221 */ /* 0x000fc80000010100 */
[----:B------:R-:W-:-:S04]  /*4140*/  @P0 FFMA R2, R2, R13, R2 ;  /* 0x0000000d02020223 */ /* 0x000fc80000000002 */
[----:B------:R-:W-:Y:S01]  /*4150*/  @P0 FFMA R9, R2, 1.84467440737095516160e+19, RZ ;  /* 0x5f80000002090823 */ /* 0x000fe200000000ff */
[----:B------:R-:W-:Y:S06]  /*4160*/  BRA `(.L_x_245) ;  /* 0x0000000000887947 */ /* 0x000fec0003800000 */
.L_x_244:
[----:B------:R-:W-:-:S04]  /*4170*/  IADD3 R9, PT, PT, R2, -0xfd, RZ ;  /* 0xffffff0302097810 */ /* 0x000fc80007ffe0ff */
[----:B------:R-:W-:-:S13]  /*4180*/  ISETP.GT.U32.AND P0, PT, R9, 0x1, PT ;  /* 0x000000010900780c */ /* 0x000fda0003f04070 */
[----:B------:R-:W-:Y:S05]  /*4190*/  @P0 BRA `(.L_x_246) ;  /* 0x0000000000780947 */ /* 0x000fea0003800000 */
[----:B------:R-:W-:Y:S01]  /*41a0*/  LOP3.LUT R11, R0, 0x7fffff, RZ, 0xc0, !PT ;  /* 0x007fffff000b7812 */ /* 0x000fe200078ec0ff */
[----:B------:R-:W-:-:S03]  /*41b0*/  HFMA2 R20, -RZ, RZ, 0, 1.78813934326171875e-07 ;  /* 0x00000003ff147431 */ /* 0x000fc600000001ff */
[----:B------:R-:W-:-:S04]  /*41c0*/  LOP3.LUT R11, R11, 0x3f800000, RZ, 0xfc, !PT ;  /* 0x3f8000000b0b7812 */ /* 0x000fc800078efcff */
[----:B------:R-:W0:Y:S01]  /*41d0*/  MUFU.RCP R14, R11 ;  /* 0x0000000b000e7308 */ /* 0x000e220000001000 */
[----:B------:R-:W-:Y:S01]  /*41e0*/  SHF.L.U32 R19, R20, R9, RZ ;  /* 0x0000000914137219 */ /* 0x000fe200000006ff */
[----:B0-----:R-:W-:-:S04]  /*41f0*/  FFMA R13, R11, R14, -1 ;  /* 0xbf8000000b0d7423 */ /* 0x001fc8000000000e */
[----:B------:R-:W-:-:S04]  /*4200*/  FADD.FTZ R13, -R13, -RZ ;  /* 0x800000ff0d0d7221 */ /* 0x000fc80000010100 */
[CCC-:B------:R-:W-:Y:S01]  /*4210*/  FFMA.RM R17, R14.reuse, R13.reuse, R14.reuse ;  /* 0x0000000d0e117223 */ /* 0x1c0fe2000000400e */
[----:B------:R-:W-:-:S04]  /*4220*/  FFMA.RP R14, R14, R13, R14 ;  /* 0x0000000d0e0e7223 */ /* 0x000fc8000000800e */
[C---:B------:R-:W-:Y:S02]  /*4230*/  LOP3.LUT R13, R17.reuse, 0x7fffff, RZ, 0xc0, !PT ;  /* 0x007fffff110d7812 */ /* 0x040fe400078ec0ff */
[----:B------:R-:W-:Y:S02]  /*4240*/  FSETP.NEU.FTZ.AND P0, PT, R17, R14, PT ;  /* 0x0000000e1100720b */ /* 0x000fe40003f1d000 */
[----:B------:R-:W-:Y:S02]  /*4250*/  LOP3.LUT R14, R13, 0x800000, RZ, 0xfc, !PT ;  /* 0x008000000d0e7812 */ /* 0x000fe400078efcff */
[----:B------:R-:W-:Y:S02]  /*4260*/  SEL R13, RZ, 0xffffffff, !P0 ;  /* 0xffffffffff0d7807 */ /* 0x000fe40004000000 */
[----:B------:R-:W-:-:S03]  /*4270*/  LOP3.LUT R20, R19, R14, RZ, 0xc0, !PT ;  /* 0x0000000e13147212 */ /* 0x000fc600078ec0ff */
[----:B------:R-:W-:Y:S01]  /*4280*/  IMAD.MOV R13, RZ, RZ, -R13 ;  /* 0x000000ffff0d7224 */ /* 0x000fe200078e0a0d */
[----:B------:R-:W-:-:S04]  /*4290*/  SHF.R.U32.HI R20, RZ, R9, R20 ;  /* 0x00000009ff147219 */ /* 0x000fc80000011614 */
[----:B------:R-:W-:Y:S02]  /*42a0*/  LOP3.LUT P1, RZ, R13, R9, R14, 0xf8, !PT ;  /* 0x000000090dff7212 */ /* 0x000fe4000782f80e */
[C---:B------:R-:W-:Y:S02]  /*42b0*/  LOP3.LUT P0, RZ, R20.reuse, 0x1, RZ, 0xc0, !PT ;  /* 0x0000000114ff7812 */ /* 0x040fe4000780c0ff */
[----:B------:R-:W-:-:S04]  /*42c0*/  LOP3.LUT P2, RZ, R20, 0x2, RZ, 0xc0, !PT ;  /* 0x0000000214ff7812 */ /* 0x000fc8000784c0ff */
[----:B------:R-:W-:Y:S02]  /*42d0*/  PLOP3.LUT P0, PT, P0, P1, P2, 0xe0, 0x0 ;  /* 0x000000000000781c */ /* 0x000fe40000703c20 */
[----:B------:R-:W-:Y:S02]  /*42e0*/  LOP3.LUT P1, RZ, R0, 0x7fffff, RZ, 0xc0, !PT ;  /* 0x007fffff00ff7812 */ /* 0x000fe4000782c0ff */
[----:B------:R-:W-:-:S04]  /*42f0*/  SEL R9, RZ, 0x1, !P0 ;  /* 0x00000001ff097807 */ /* 0x000fc80004000000 */
[----:B------:R-:W-:-:S04]  /*4300*/  IADD3 R9, PT, PT, -R9, RZ, RZ ;  /* 0x000000ff09097210 */ /* 0x000fc80007ffe1ff */
[----:B------:R-:W-:Y:S02]  /*4310*/  ISETP.GE.AND P0, PT, R9, RZ, PT ;  /* 0x000000ff0900720c */ /* 0x000fe40003f06270 */
[----:B------:R-:W-:-:S04]  /*4320*/  IADD3 R9, PT, PT, R2, -0xfc, RZ ;  /* 0xffffff0402097810 */ /* 0x000fc80007ffe0ff */
[----:B------:R-:W-:-:S07]  /*4330*/  SHF.R.U32.HI R9, RZ, R9, R14 ;  /* 0x00000009ff097219 */ /* 0x000fce000001160e */
[----:B------:R-:W-:-:S05]  /*4340*/  @!P0 VIADD R9, R9, 0x1 ;  /* 0x0000000109098836 */ /* 0x000fca0000000000 */
[----:B------:R-:W-:-:S04]  /*4350*/  @!P1 SHF.L.U32 R9, R9, 0x1, RZ ;  /* 0x0000000109099819 */ /* 0x000fc800000006ff */
[----:B------:R-:W-:Y:S01]  /*4360*/  LOP3.LUT R9, R9, 0x80000000, R0, 0xf8, !PT ;  /* 0x8000000009097812 */ /* 0x000fe200078ef800 */
[----:B------:R-:W-:Y:S06]  /*4370*/  BRA `(.L_x_245) ;  /* 0x0000000000047947 */ /* 0x000fec0003800000 */
.L_x_246:
[----:B------:R0:W1:Y:S02]  /*4380*/  MUFU.RCP R9, R0 ;  /* 0x0000000000097308 */ /* 0x0000640000001000 */
.L_x_245:
[----:B------:R-:W-:Y:S05]  /*4390*/  BSYNC.RECONVERGENT B3 ;  /* 0x0000000000037941 */ /* 0x000fea0003800200 */
.L_x_243:
[----:B01----:R-:W-:Y:S01]  /*43a0*/  MOV R0, R9 ;  /* 0x0000000900007202 */ /* 0x003fe20000000f00 */
[----:B------:R-:W-:-:S04]  /*43b0*/  IMAD.MOV.U32 R9, RZ, RZ, 0x0 ;  /* 0x00000000ff097424 */ /* 0x000fc800078e00ff */
[----:B------:R-:W-:Y:S05]  /*43c0*/  RET.REL.NODEC R8 `(_Z34attention_fwd_kernel_rope_fused_v4ILi64EEvPKfS1_S1_Pfiiiiif) ;  /* 0xffffffbc080c7950 */ /* 0x000fea0003c3ffff */
        .weak           $__internal_3_$__cuda_sm3x_div_rn_noftz_f32_slowpath
        .type           $__internal_3_$__cuda_sm3x_div_rn_noftz_f32_slowpath,@function
        .size           $__internal_3_$__cuda_sm3x_div_rn_noftz_f32_slowpath,(.L_x_562 - $__internal_3_$__cuda_sm3x_div_rn_noftz_f32_slowpath)
$__internal_3_$__cuda_sm3x_div_rn_noftz_f32_slowpath:
[--C-:B------:R-:W-:Y:S01]  /*43d0*/  SHF.R.U32.HI R2, RZ, 0x17, R3.reuse ;  /* 0x00000017ff027819 */ /* 0x100fe20000011603 */
[----:B------:R-:W-:Y:S01]  /*43e0*/  BSSY.RECONVERGENT B3, `(.L_x_247) ;  /* 0x0000063000037945 */ /* 0x000fe20003800200 */
[----:B------:R-:W-:Y:S01]  /*43f0*/  SHF.R.U32.HI R13, RZ, 0x17, R0 ;  /* 0x00000017ff0d7819 */ /* 0x000fe20000011600 */
[----:B------:R-:W-:Y:S01]  /*4400*/  IMAD.MOV.U32 R17, RZ, RZ, R3 ;  /* 0x000000ffff117224 */ /* 0x000fe200078e0003 */
[----:B------:R-:W-:Y:S02]  /*4410*/  LOP3.LUT R2, R2, 0xff, RZ, 0xc0, !PT ;  /* 0x000000ff02027812 */ /* 0x000fe400078ec0ff */
[----:B------:R-:W-:Y:S02]  /*4420*/  LOP3.LUT R13, R13, 0xff, RZ, 0xc0, !PT ;  /* 0x000000ff0d0d7812 */ /* 0x000fe400078ec0ff */
[----:B------:R-:W-:Y:S02]  /*4430*/  IADD3 R14, PT, PT, R2, -0x1, RZ ;  /* 0xffffffff020e7810 */ /* 0x000fe40007ffe0ff */
[----:B------:R-:W-:-:S02]  /*4440*/  IADD3 R11, PT, PT, R13, -0x1, RZ ;  /* 0xffffffff0d0b7810 */ /* 0x000fc40007ffe0ff */
        /* <DEDUP_REMOVED lines=23> */
[----:B------:R-:W-:Y:S02]  /*45c0*/  @!P0 IMAD.MOV.U32 R9, RZ, RZ, -0x40 ;  /* 0xffffffc0ff098424 */ /* 0x000fe400078e00ff */
[----:B------:R-:W-:Y:S01]  /*45d0*/  @!P0 FFMA R0, R0, 1.84467440737095516160e+19, RZ ;  /* 0x5f80000000008823 */ /* 0x000fe200000000ff */
[----:B------:R-:W-:Y:S02]  /*45e0*/  @!P1 FFMA R17, R3, 1.84467440737095516160e+19, RZ ;  /* 0x5f80000003119823 */ /* 0x000fe400000000ff */
[----:B------:R-:W-:-:S07]  /*45f0*/  @!P1 IADD3 R9, PT, PT, R9, 0x40, RZ ;  /* 0x0000004009099810 */ /* 0x000fce0007ffe0ff */
.L_x_248:
[----:B------:R-:W-:Y:S01]  /*4600*/  LEA R14, R2, 0xc0800000, 0x17 ;  /* 0xc0800000020e7811 */ /* 0x000fe200078eb8ff */
[----:B------:R-:W-:Y:S01]  /*4610*/  VIADD R13, R13, 0xffffff81 ;  /* 0xffffff810d0d7836 */ /* 0x000fe20000000000 */
[----:B------:R-:W-:Y:S02]  /*4620*/  BSSY.RECONVERGENT B4, `(.L_x_253) ;  /* 0x0000035000047945 */ /* 0x000fe40003800200 */
[----:B------:R-:W-:Y:S01]  /*4630*/  IADD3 R19, PT, PT, -R14, R17, RZ ;  /* 0x000000110e137210 */ /* 0x000fe20007ffe1ff */
[C---:B------:R-:W-:Y:S01]  /*4640*/  IMAD R0, R13.reuse, -0x800000, R0 ;  /* 0xff8000000d007824 */ /* 0x040fe200078e0200 */
[----:B------:R-:W-:Y:S02]  /*4650*/  IADD3 R22, PT, PT, R13, 0x7f, -R2 ;  /* 0x0000007f0d167810 */ /* 0x000fe40007ffe802 */
[----:B------:R-:W0:Y:S01]  /*4660*/  MUFU.RCP R14, R19 ;  /* 0x00000013000e7308 */ /* 0x000e220000001000 */
[----:B------:R-:W-:Y:S01]  /*4670*/  FADD.FTZ R17, -R19, -RZ ;  /* 0x800000ff13117221 */ /* 0x000fe20000010100 */
[----:B------:R-:W-:-:S03]  /*4680*/  IADD3 R9, PT, PT, R22, R9, RZ ;  /* 0x0000000916097210 */ /* 0x000fc60007ffe0ff */
        /* <DEDUP_REMOVED lines=9> */
[----:B------:R-:W-:-:S05]  /*4720*/  IADD3 R2, PT, PT, R2, R9, RZ ;  /* 0x0000000902027210 */ /* 0x000fca0007ffe0ff */
[----:B------:R-:W-:-:S05]  /*4730*/  VIADD R13, R2, 0xffffffff ;  /* 0xffffffff020d7836 */ /* 0x000fca0000000000 */
        /* <DEDUP_REMOVED lines=10> */
[CCC-:B------:R-:W-:Y:S01]  /*47e0*/  FFMA.RP R9, R14.reuse, R20.reuse, R11.reuse ;  /* 0x000000140e097223 */ /* 0x1c0fe2000000800b */
[----:B------:R-:W-:Y:S01]  /*47f0*/  FFMA.RM R14, R14, R20, R11 ;  /* 0x000000140e0e7223 */ /* 0x000fe2000000400b */
[C---:B------:R-:W-:Y:S02]  /*4800*/  IADD3 R20, PT, PT, R2.reuse, 0x20, RZ ;  /* 0x0000002002147810 */ /* 0x040fe40007ffe0ff */
[----:B------:R-:W-:Y:S02]  /*4810*/  LOP3.LUT R13, R13, 0x7fffff, RZ, 0xc0, !PT ;  /* 0x007fffff0d0d7812 */ /* 0x000fe400078ec0ff */
[C---:B------:R-:W-:Y:S02]  /*4820*/  ISETP.NE.AND P2, PT, R2.reuse, RZ, PT ;  /* 0x000000ff0200720c */ /* 0x040fe40003f45270 */
[----:B------:R-:W-:Y:S02]  /*4830*/  LOP3.LUT R13, R13, 0x800000, RZ, 0xfc, !PT ;  /* 0x008000000d0d7812 */ /* 0x000fe400078efcff */
[----:B------:R-:W-:-:S02]  /*4840*/  ISETP.NE.AND P1, PT, R2, RZ, PT ;  /* 0x000000ff0200720c */ /* 0x000fc40003f25270 */
        /* <DEDUP_REMOVED lines=10> */
[----:B------:R-:W-:-:S05]  /*48f0*/  LOP3.LUT R9, R9, R2, RZ, 0xc0, !PT ;  /* 0x0000000209097212 */ /* 0x000fca00078ec0ff */
[----:B------:R-:W-:-:S05]  /*4900*/  IMAD.IADD R9, R14, 0x1, R9 ;  /* 0x000000010e097824 */ /* 0x000fca00078e0209 */
[----:B------:R-:W-:Y:S01]  /*4910*/  LOP3.LUT R0, R9, R0, RZ, 0xfc, !PT ;  /* 0x0000000009007212 */ /* 0x000fe200078efcff */
[----:B------:R-:W-:Y:S06]  /*4920*/  BRA `(.L_x_256) ;  /* 0x0000000000107947 */ /* 0x000fec0003800000 */
.L_x_255:
[----:B------:R-:W-:-:S04]  /*4930*/  LOP3.LUT R0, R0, 0x80000000, RZ, 0xc0, !PT ;  /* 0x8000000000007812 */ /* 0x000fc800078ec0ff */
[----:B------:R-:W-:Y:S01]  /*4940*/  LOP3.LUT R0, R0, 0x7f800000, RZ, 0xfc, !PT ;  /* 0x7f80000000007812 */ /* 0x000fe200078efcff */
[----:B------:R-:W-:Y:S06]  /*4950*/  BRA `(.L_x_256) ;  /* 0x0000000000047947 */ /* 0x000fec0003800000 */
.L_x_254:
[----:B------:R-:W-:-:S07]  /*4960*/  LEA R0, R9, R0, 0x17 ;  /* 0x0000000009007211 */ /* 0x000fce00078eb8ff */
.L_x_256:
[----:B------:R-:W-:Y:S05]  /*4970*/  BSYNC.RECONVERGENT B4 ;  /* 0x0000000000047941 */ /* 0x000fea0003800200 */
.L_x_253:
[----:B------:R-:W-:Y:S05]  /*4980*/  BRA `(.L_x_257) ;  /* 0x0000000000207947 */ /* 0x000fea0003800000 */
.L_x_252:
[----:B------:R-:W-:-:S04]  /*4990*/  LOP3.LUT R0, R17, 0x80000000, R0, 0x48, !PT ;  /* 0x8000000011007812 */ /* 0x000fc800078e4800 */
[----:B------:R-:W-:Y:S01]  /*49a0*/  LOP3.LUT R0, R0, 0x7f800000, RZ, 0xfc, !PT ;  /* 0x7f80000000007812 */ /* 0x000fe200078efcff */
[----:B------:R-:W-:Y:S06]  /*49b0*/  BRA `(.L_x_257) ;  /* 0x0000000000147947 */ /* 0x000fec0003800000 */
.L_x_251:
[----:B------:R-:W-:Y:S01]  /*49c0*/  LOP3.LUT R0, R17, 0x80000000, R0, 0x48, !PT ;  /* 0x8000000011007812 */ /* 0x000fe200078e4800 */
[----:B------:R-:W-:Y:S06]  /*49d0*/  BRA `(.L_x_257) ;  /* 0x00000000000c7947 */ /* 0x000fec0003800000 */
.L_x_250:
[----:B------:R-:W0:Y:S01]  /*49e0*/  MUFU.RSQ R0, -QNAN ;  /* 0xffc0000000007908 */ /* 0x000e220000001400 */
[----:B------:R-:W-:Y:S05]  /*49f0*/  BRA `(.L_x_257) ;  /* 0x0000000000047947 */ /* 0x000fea0003800000 */
.L_x_249:
[----:B------:R-:W-:-:S07]  /*4a00*/  FADD.FTZ R0, R0, R3 ;  /* 0x0000000300007221 */ /* 0x000fce0000010000 */
.L_x_257:
[----:B------:R-:W-:Y:S05]  /*4a10*/  BSYNC.RECONVERGENT B3 ;  /* 0x0000000000037941 */ /* 0x000fea0003800200 */
.L_x_247:
[----:B------:R-:W-:-:S04]  /*4a20*/  HFMA2 R9, -RZ, RZ, 0, 0 ;  /* 0x00000000ff097431 */ /* 0x000fc800000001ff */
[----:B0-----:R-:W-:Y:S05]  /*4a30*/  RET.REL.NODEC R8 `(_Z34attention_fwd_kernel_rope_fused_v4ILi64EEvPKfS1_S1_Pfiiiiif) ;  /* 0xffffffb408707950 */ /* 0x001fea0003c3ffff */
.L_x_258:
        /* <DEDUP_REMOVED lines=12> */
.L_x_562:


//--------------------- .text._Z34attention_fwd_kernel_rope_fused_v3ILi64ELi4EEvPKfS1_S1_Pfiiiiif --------------------------
	.section	.text._Z34attention_fwd_kernel_rope_fused_v3ILi64ELi4EEvPKfS1_S1_Pfiiiiif,"ax",@progbits
	.align	128
        .global         _Z34attention_fwd_kernel_rope_fused_v3ILi64ELi4EEvPKfS1_S1_Pfiiiiif
        .type           _Z34attention_fwd_kernel_rope_fused_v3ILi64ELi4EEvPKfS1_S1_Pfiiiiif,@function
        .size           _Z34attention_fwd_kernel_rope_fused_v3ILi64ELi4EEvPKfS1_S1_Pfiiiiif,(.L_x_564 - _Z34attention_fwd_kernel_rope_fused_v3ILi64ELi4EEvPKfS1_S1_Pfiiiiif)
        .other          _Z34attention_fwd_kernel_rope_fused_v3ILi64ELi4EEvPKfS1_S1_Pfiiiiif,@"STO_CUDA_ENTRY STV_DEFAULT"
_Z34attention_fwd_kernel_rope_fused_v3ILi64ELi4EEvPKfS1_S1_Pfiiiiif:
.text._Z34attention_fwd_kernel_rope_fused_v3ILi64ELi4EEvPKfS1_S1_Pfiiiiif:
[----:B------:R-:W-:Y:S08]  /*0000*/  LDC R1, c[0x0][0x37c] ;  /* 0x0000df00ff017b82 */ /* 0x000ff00000000800 */
[----:B------:R-:W0:Y:S01]  /*0010*/  S2UR UR9, SR_CTAID.X ;  /* 0x00000000000979c3 */ /* 0x000e220000002500 */
[----:B------:R-:W1:Y:S01]  /*0020*/  LDCU UR10, c[0x0][0x3a8] ;  /* 0x00007500ff0a77ac */ /* 0x000e620008000800 */
[----:B0-----:R-:W-:-:S04]  /*0030*/  USHF.L.U32 UR9, UR9, 0x2, URZ ;  /* 0x0000000209097899 */ /* 0x001fc800080006ff */
[----:B-1----:R-:W-:-:S04]  /*0040*/  UIADD3 UR27, UPT, UPT, -UR9, UR10, URZ ;  /* 0x0000000a091b7290 */ /* 0x002fc8000fffe1ff */
[----:B------:R-:W-:-:S06]  /*0050*/  UISETP.GE.AND UP0, UPT, UR27, 0x1, UPT ;  /* 0x000000011b00788c */ /* 0x000fcc000bf06270 */
[----:B------:R-:W-:-:S13]  /*0060*/  PLOP3.LUT P0, PT, PT, PT, UP0, 0x80, 0x8 ;  /* 0x000000000008781c */ /* 0x000fda0003f0f008 */
[----:B------:R-:W-:Y:S05]  /*0070*/  @!P0 EXIT ;  /* 0x000000000000894d */ /* 0x000fea0003800000 */
[----:B------:R-:W-:Y:S01]  /*0080*/  HFMA2 R3, -RZ, RZ, 0.132568359375, -6360 ;  /* 0x303eee36ff037431 */ /* 0x000fe200000001ff */
[----:B------:R-:W0:Y:S01]  /*0090*/  S2R R20, SR_TID.X ;  /* 0x0000000000147919 */ /* 0x000e220000002100 */
[----:B------:R-:W1:Y:S01]  /*00a0*/  LDCU UR5, c[0x0][0x3b0] ;  /* 0x00007600ff0577ac */ /* 0x000e620008000800 */
[----:B------:R-:W-:Y:S01]  /*00b0*/  MOV R0, 0x3fb8aa3b ;  /* 0x3fb8aa3b00007802 */ /* 0x000fe20000000f00 */
[----:B------:R-:W2:Y:S01]  /*00c0*/  S2UR UR4, SR_CTAID.Y ;  /* 0x00000000000479c3 */ /* 0x000ea20000002600 */
[----:B------:R-:W-:Y:S01]  /*00d0*/  IMAD.MOV.U32 R5, RZ, RZ, 0x3e4b8a05 ;  /* 0x3e4b8a05ff057424 */ /* 0x000fe200078e00ff */
[----:B------:R-:W3:Y:S02]  /*00e0*/  LDCU UR11, c[0x0][0x3ac] ;  /* 0x00007580ff0b77ac */ /* 0x000ee40008000800 */
[----:B------:R-:W-:Y:S01]  /*00f0*/  FFMA R0, -R3, R0, 3.622995450314192567e-07 ;  /* 0x34c2821203007423 */ /* 0x000fe20000000100 */
[----:B------:R-:W-:Y:S01]  /*0100*/  UISETP.LT.U32.AND UP0, UPT, UR27, 0x4, UPT ;  /* 0x000000041b00788c */ /* 0x000fe2000bf01070 */
[----:B------:R-:W4:Y:S02]  /*0110*/  LDCU UR26, c[0x0][0x360] ;  /* 0x00006c00ff1a77ac */ /* 0x000f240008000800 */
[----:B------:R-:W-:Y:S01]  /*0120*/  FFMA R0, R5, 1.9251366722983220825e-08, R0 ;  /* 0x32a55e3405007823 */ /* 0x000fe20000000000 */
[----:B------:R-:W0:Y:S03]  /*0130*/  LDCU.64 UR24, c[0x0][0x358] ;  /* 0x00006b00ff1877ac */ /* 0x000e260008000a00 */
[----:B------:R-:W-:Y:S01]  /*0140*/  FFMA R0, -R3, 0.014334906823933124542, R0 ;  /* 0x3c6adcf503007823 */ /* 0x000fe20000000100 */
[----:B-1----:R-:W-:Y:S01]  /*0150*/  I2FP.F32.S32 R2, UR5 ;  /* 0x0000000500027c45 */ /* 0x002fe20008201400 */
[----:B------:R-:W-:-:S02]  /*0160*/  USEL UR7, UR27, 0x4, UP0 ;  /* 0x000000041b077887 */ /* 0x000fc40008000000 */
[----:B------:R-:W-:Y:S01]  /*0170*/  FFMA R0, R5, 0.0047783022746443748474, R0 ;  /* 0x3b9c934e05007823 */ /* 0x000fe20000000000 */
[----:B------:R-:W-:-:S03]  /*0180*/  R2UR UR28, R2 ;  /* 0x00000000021c72ca */ /* 0x000fc600000e0000 */
[----:B------:R-:W-:Y:S01]  /*0190*/  FADD R22, R0, 13.286762237548828125 ;  /* 0x4154969400167421 */ /* 0x000fe20000000000 */
[----:B--2---:R-:W-:-:S03]  /*01a0*/  UIMAD UR4, UR4, UR5, URZ ;  /* 0x00000005040472a4 */ /* 0x004fc6000f8e02ff */
[----:B------:R-:W-:Y:S01]  /*01b0*/  FADD R21, R22, -13.286762237548828125 ;  /* 0xc154969416157421 */ /* 0x000fe20000000000 */
[----:B------:R-:W-:-:S03]  /*01c0*/  UIMAD UR10, UR10, UR4, URZ ;  /* 0x000000040a0a72a4 */ /* 0x000fc6000f8e02ff */
[----:B------:R-:W-:Y:S01]  /*01d0*/  FADD R21, R0, -R21 ;  /* 0x8000001500157221 */ /* 0x000fe20000000000 */
[----:B0-----:R-:W-:Y:S01]  /*01e0*/  SHF.L.U32 R0, R20, 0x1, RZ ;  /* 0x0000000114007819 */ /* 0x001fe200000006ff */
[----:B---3--:R-:W-:-:S03]  /*01f0*/  UIMAD UR11, UR11, UR4, URZ ;  /* 0x000000040b0b72a4 */ /* 0x008fc6000f8e02ff */
[----:B----4-:R-:W-:-:S09]  /*0200*/  UMOV UR4, URZ ;  /* 0x000000ff00047c82 */ /* 0x010fd20008000000 */
.L_x_269:
[----:B------:R-:W0:Y:S01]  /*0210*/  LDCU UR5, c[0x0][0x3b0] ;  /* 0x00007600ff0577ac */ /* 0x000e220008000800 */
[----:B------:R-:W-:Y:S01]  /*0220*/  BSSY.RECONVERGENT B0, `(.L_x_259) ;  /* 0x0000061000007945 */ /* 0x000fe20003800200 */
[----:B-1----:R-:W1:Y:S01]  /*0230*/  LDCU UR8, c[0x0][0x3b0] ;  /* 0x00007600ff0877ac */ /* 0x002e620008000800 */
[----:B0-----:R-:W-:-:S04]  /*0240*/  MOV R15, UR5 ;  /* 0x00000005000f7c02 */ /* 0x001fc80008000f00 */
[----:B------:R-:W-:-:S13]  /*0250*/  ISETP.GE.AND P0, PT, R0, R15, PT ;  /* 0x0000000f0000720c */ /* 0x000fda0003f06270 */
[----:B-1----:R-:W-:Y:S05]  /*0260*/  @P0 BRA `(.L_x_260) ;  /* 0x0000000400700947 */ /* 0x002fea0003800000 */
[----:B------:R-:W0:Y:S01]  /*0270*/  LDC.64 R2, c[0x0][0x380] ;  /* 0x0000e000ff027b82 */ /* 0x000e220000000a00 */
[----:B------:R-:W-:Y:S01]  /*0280*/  UIADD3 UR5, UPT, UPT, UR9, UR4, URZ ;  /* 0x0000000409057290 */ /* 0x000fe2000fffe0ff */
[----:B------:R-:W-:-:S05]  /*0290*/  MOV R4, R0 ;  /* 0x0000000000047202 */ /* 0x000fca0000000f00 */
[----:B------:R-:W-:-:S04]  /*02a0*/  IMAD.U32 R6, RZ, RZ, UR5 ;  /* 0x00000005ff067e24 */ /* 0x000fc8000f8e00ff */
[----:B------:R-:W-:Y:S01]  /*02b0*/  IMAD R5, R6, R15, UR10 ;  /* 0x0000000a06057e24 */ /* 0x000fe2000f8e020f */
[----:B------:R-:W-:-:S07]  /*02c0*/  I2FP.F32.U32 R6, UR5 ;  /* 0x0000000500067c45 */ /* 0x000fce0008201000 */
.L_x_268:
[----:B-1----:R-:W1:Y:S01]  /*02d0*/  MUFU.RCP R9, UR28 ;  /* 0x0000001c00097d08 */ /* 0x002e620008001000 */
[----:B------:R-:W-:Y:S01]  /*02e0*/  SHF.R.S32.HI R7, RZ, 0x1, R4 ;  /* 0x00000001ff077819 */ /* 0x000fe20000011404 */
[----:B------:R-:W-:Y:S01]  /*02f0*/  BSSY.RECONVERGENT B1, `(.L_x_261) ;  /* 0x000000f000017945 */ /* 0x000fe20003800200 */
[----:B------:R-:W-:Y:S02]  /*0300*/  MOV R10, UR28 ;  /* 0x0000001c000a7c02 */ /* 0x000fe40008000f00 */
[----:B------:R-:W-:-:S05]  /*0310*/  I2FP.F32.S32 R7, R7 ;  /* 0x0000000700077245 */ /* 0x000fca0000201400 */
[----:B------:R-:W-:-:S04]  /*0320*/  FADD R8, R7, R7 ;  /* 0x0000000707087221 */ /* 0x000fc80000000000 */
[----:B------:R-:W2:Y:S01]  /*0330*/  FCHK P0, R8, UR28 ;  /* 0x0000001c08007d02 */ /* 0x000ea20008000000 */
[----:B-1----:R-:W-:-:S04]  /*0340*/  FFMA R10, R9, -R10, 1 ;  /* 0x3f800000090a7423 */ /* 0x002fc8000000080a */
[----:B------:R-:W-:-:S04]  /*0350*/  FFMA R9, R9, R10, R9 ;  /* 0x0000000a09097223 */ /* 0x000fc80000000009 */
[----:B------:R-:W-:-:S04]  /*0360*/  FFMA R7, R8, R9, RZ ;  /* 0x0000000908077223 */ /* 0x000fc800000000ff */
[----:B------:R-:W-:-:S04]  /*0370*/  FFMA R10, R7, -UR28, R8 ;  /* 0x8000001c070a7c23 */ /* 0x000fc80008000008 */
[----:B------:R-:W-:Y:S01]  /*0380*/  FFMA R7, R9, R10, R7 ;  /* 0x0000000a09077223 */ /* 0x000fe20000000007 */
[----:B--2---:R-:W-:Y:S06]  /*0390*/  @!P0 BRA `(.L_x_262) ;  /* 0x0000000000108947 */ /* 0x004fec0003800000 */
[----:B------:R-:W-:Y:S01]  /*03a0*/  IMAD.U32 R9, RZ, RZ, UR28 ;  /* 0x0000001cff097e24 */ /* 0x000fe2000f8e00ff */
[----:B------:R-:W-:-:S07]  /*03b0*/  MOV R28, 0x3d0 ;  /* 0x000003d0001c7802 */ /* 0x000fce0000000f00 */
[----:B0-----:R-:W-:Y:S05]  /*03c0*/  CALL.REL.NOINC `($__internal_5_$__cuda_sm3x_div_rn_noftz_f32_slowpath) ;  /* 0x0000008c00e07944 */ /* 0x001fea0003c00000 */
[----:B------:R-:W-:-:S07]  /*03d0*/  MOV R7, R8 ;  /* 0x0000000800077202 */ /* 0x000fce0000000f00 */
.L_x_262:
[----:B------:R-:W-:Y:S05]  /*03e0*/  BSYNC.RECONVERGENT B1 ;  /* 0x0000000000017941 */ /* 0x000fea0003800200 */
.L_x_261:
[----:B------:R-:W-:Y:S01]  /*03f0*/  FSETP.NEU.AND P0, PT, R7, RZ, PT ;  /* 0x000000ff0700720b */ /* 0x000fe20003f0d000 */
[----:B------:R-:W-:Y:S01]  /*0400*/  BSSY.RECONVERGENT B1, `(.L_x_263) ;  /* 0x000001c000017945 */ /* 0x000fe20003800200 */
[----:B------:R-:W-:-:S11]  /*0410*/  HFMA2 R8, -RZ, RZ, 1.875, 0 ;  /* 0x3f800000ff087431 */ /* 0x000fd600000001ff */
[----:B------:R-:W-:Y:S05]  /*0420*/  @!P0 BRA `(.L_x_264) ;  /* 0x0000000000648947 */ /* 0x000fea0003800000 */
[CC--:B------:R-:W-:Y:S01]  /*0430*/  FMUL R9, R22.reuse, R7.reuse ;  /* 0x0000000716097220 */ /* 0x0c0fe20000400000 */
[----:B------:R-:W-:Y:S01]  /*0440*/  IMAD.MOV.U32 R13, RZ, RZ, 0x391fcb8e ;  /* 0x391fcb8eff0d7424 */ /* 0x000fe200078e00ff */
[-C--:B------:R-:W-:Y:S02]  /*0450*/  FSETP.NAN.AND P2, PT, |R7|, |R7|.reuse, PT ;  /* 0x400000070700720b */ /* 0x080fe40003f48200 */
[----:B------:R-:W1:Y:S01]  /*0460*/  FRND R8, R9 ;  /* 0x0000000900087307 */ /* 0x000e620000201000 */
[----:B------:R-:W-:Y:S01]  /*0470*/  FFMA R10, R22, R7, -R9 ;  /* 0x00000007160a7223 */ /* 0x000fe20000000809 */
[----:B------:R-:W-:-:S03]  /*0480*/  FSETP.GT.AND P1, PT, |R9|, 152, PT ;  /* 0x431800000900780b */ /* 0x000fc60003f24200 */
[----:B------:R-:W-:Y:S01]  /*0490*/  FFMA R11, R21, R7, R10 ;  /* 0x00000007150b7223 */ /* 0x000fe2000000000a */
[----:B-1----:R-:W-:Y:S01]  /*04a0*/  FADD R10, R9, -R8 ;  /* 0x80000008090a7221 */ /* 0x002fe20000000000 */
[----:B------:R-:W-:-:S03]  /*04b0*/  FSETP.GT.AND P0, PT, R8, RZ, PT ;  /* 0x000000ff0800720b */ /* 0x000fc60003f04000 */
[----:B------:R-:W-:Y:S01]  /*04c0*/  FADD R10, R10, R11 ;  /* 0x0000000b0a0a7221 */ /* 0x000fe20000000000 */
[----:B------:R-:W-:Y:S02]  /*04d0*/  SEL R8, RZ, 0x83000000, P0 ;  /* 0x83000000ff087807 */ /* 0x000fe40000000000 */
[----:B------:R-:W-:Y:S01]  /*04e0*/  FSETP.GEU.AND P0, PT, R9, RZ, PT ;  /* 0x000000ff0900720b */ /* 0x000fe20003f0e000 */
[----:B------:R-:W-:Y:S01]  /*04f0*/  FFMA R11, R10, R13, 0.0013391353422775864601 ;  /* 0x3aaf85ed0a0b7423 */ /* 0x000fe2000000000d */
[----:B------:R-:W-:-:S03]  /*0500*/  IADD3 R12, PT, PT, R8, 0x7f000000, RZ ;  /* 0x7f000000080c7810 */ /* 0x000fc60007ffe0ff */
[C---:B------:R-:W-:Y:S02]  /*0510*/  FFMA R13, R10.reuse, R11, 0.0096188392490148544312 ;  /* 0x3c1d98560a0d7423 */ /* 0x040fe4000000000b */
[----:B------:R-:W1:Y:S02]  /*0520*/  F2I.NTZ R11, R9 ;  /* 0x00000009000b7305 */ /* 0x000e640000203100 */
[----:B------:R-:W-:-:S04]  /*0530*/  FFMA R13, R10, R13, 0.055503588169813156128 ;  /* 0x3d6357bb0a0d7423 */ /* 0x000fc8000000000d */
[----:B------:R-:W-:-:S04]  /*0540*/  FFMA R13, R10, R13, 0.24022644758224487305 ;  /* 0x3e75fdec0a0d7423 */ /* 0x000fc8000000000d */
[----:B------:R-:W-:-:S04]  /*0550*/  FFMA R13, R10, R13, 0.69314718246459960938 ;  /* 0x3f3172180a0d7423 */ /* 0x000fc8000000000d */
[----:B------:R-:W-:Y:S01]  /*0560*/  FFMA R13, R10, R13, 1 ;  /* 0x3f8000000a0d7423 */ /* 0x000fe2000000000d */
[----:B-1----:R-:W-:Y:S02]  /*0570*/  LEA R11, R11, -R8, 0x17 ;  /* 0x800000080b0b7211 */ /* 0x002fe400078eb8ff */
[----:B------:R-:W-:Y:S01]  /*0580*/  FSEL R8, RZ, +INF , !P0 ;  /* 0x7f800000ff087808 */ /* 0x000fe20004000000 */
[----:B------:R-:W-:-:S04]  /*0590*/  FMUL R12, R12, R13 ;  /* 0x0000000d0c0c7220 */ /* 0x000fc80000400000 */
[----:B------:R-:W-:Y:S01]  /*05a0*/  @!P1 FMUL R8, R11, R12 ;  /* 0x0000000c0b089220 */ /* 0x000fe20000400000 */
[----:B------:R-:W-:-:S07]  /*05b0*/  @P2 FADD R8, R7, 10000 ;  /* 0x461c400007082421 */ /* 0x000fce0000000000 */
.L_x_264:
[----:B------:R-:W-:Y:S05]  /*05c0*/  BSYNC.RECONVERGENT B1 ;  /* 0x0000000000017941 */ /* 0x000fea0003800200 */
.L_x_263:
[----:B------:R-:W-:Y:S01]  /*05d0*/  VIADD R7, R8, 0x1800000 ;  /* 0x0180000008077836 */ /* 0x000fe20000000000 */
[----:B------:R-:W-:Y:S04]  /*05e0*/  BSSY.RECONVERGENT B1, `(.L_x_265) ;  /* 0x000000c000017945 */ /* 0x000fe80003800200 */
[----:B------:R-:W-:-:S04]  /*05f0*/  LOP3.LUT R7, R7, 0x7f800000, RZ, 0xc0, !PT ;  /* 0x7f80000007077812 */ /* 0x000fc800078ec0ff */
[----:B------:R-:W-:-:S13]  /*0600*/  ISETP.GT.U32.AND P0, PT, R7, 0x1ffffff, PT ;  /* 0x01ffffff0700780c */ /* 0x000fda0003f04070 */
[----:B------:R-:W-:Y:S05]  /*0610*/  @P0 BRA `(.L_x_266) ;  /* 0x0000000000100947 */ /* 0x000fea0003800000 */
[----:B------:R-:W-:-:S07]  /*0620*/  MOV R28, 0x640 ;  /* 0x00000640001c7802 */ /* 0x000fce0000000f00 */
[----:B0-----:R-:W-:Y:S05]  /*0630*/  CALL.REL.NOINC `($__internal_4_$__cuda_sm20_rcp_rn_f32_slowpath) ;  /* 0x0000008800747944 */ /* 0x001fea0003c00000 */
[----:B------:R-:W-:Y:S01]  /*0640*/  MOV R7, R27 ;  /* 0x0000001b00077202 */ /* 0x000fe20000000f00 */
[----:B------:R-:W-:Y:S06]  /*0650*/  BRA `(.L_x_267) ;  /* 0x0000000000107947 */ /* 0x000fec0003800000 */
.L_x_266:
[----:B------:R-:W1:Y:S02]  /*0660*/  MUFU.RCP R7, R8 ;  /* 0x0000000800077308 */ /* 0x000e640000001000 */
[----:B-1----:R-:W-:-:S04]  /*0670*/  FFMA R9, R7, R8, -1 ;  /* 0xbf80000007097423 */ /* 0x002fc80000000008 */
[----:B------:R-:W-:-:S04]  /*0680*/  FADD.FTZ R10, -R9, -RZ ;  /* 0x800000ff090a7221 */ /* 0x000fc80000010100 */
[----:B------:R-:W-:-:S07]  /*0690*/  FFMA R7, R7, R10, R7 ;  /* 0x0000000a07077223 */ /* 0x000fce0000000007 */
.L_x_267:
[----:B------:R-:W-:Y:S05]  /*06a0*/  BSYNC.RECONVERGENT B1 ;  /* 0x0000000000017941 */ /* 0x000fea0003800200 */
.L_x_265:
[----:B------:R-:W-:-:S05]  /*06b0*/  IADD3 R9, PT, PT, R5, R4, RZ ;  /* 0x0000000405097210 */ /* 0x000fca0007ffe0ff */
[----:B0-----:R-:W-:-:S05]  /*06c0*/  IMAD.WIDE R8, R9, 0x4, R2 ;  /* 0x0000000409087825 */ /* 0x001fca00078e0202 */
[----:B------:R-:W2:Y:S04]  /*06d0*/  LDG.E.CONSTANT R12, desc[UR24][R8.64+0x4] ;  /* 0x00000418080c7981 */ /* 0x000ea8000c1e9900 */
[----:B------:R0:W3:Y:S01]  /*06e0*/  LDG.E.CONSTANT R11, desc[UR24][R8.64] ;  /* 0x00000018080b7981 */ /* 0x0000e2000c1e9900 */
[----:B------:R-:W1:Y:S01]  /*06f0*/  S2UR UR6, SR_CgaCtaId ;  /* 0x00000000000679c3 */ /* 0x000e620000008800 */
[----:B------:R-:W-:Y:S01]  /*0700*/  FMUL R7, R6, R7 ;  /* 0x0000000706077220 */ /* 0x000fe20000400000 */
[----:B------:R-:W-:Y:S01]  /*0710*/  IMAD.U32 R15, RZ, RZ, UR8 ;  /* 0x00000008ff0f7e24 */ /* 0x000fe2000f8e00ff */
[----:B------:R-:W-:Y:S02]  /*0720*/  UMOV UR5, 0x400 ;  /* 0x0000040000057882 */ /* 0x000fe40000000000 */
[----:B------:R-:W-:Y:S01]  /*0730*/  FMUL.RZ R16, R7, 0.15915493667125701904 ;  /* 0x3e22f98307107820 */ /* 0x000fe2000040c000 */
[----:B------:R-:W-:-:S03]  /*0740*/  IMAD R14, R15, UR4, R4 ;  /* 0x000000040f0e7c24 */ /* 0x000fc6000f8e0204 */
[----:B------:R-:W2:Y:S01]  /*0750*/  MUFU.SIN R7, R16 ;  /* 0x0000001000077308 */ /* 0x000ea20000000400 */
[----:B0-----:R-:W-:-:S04]  /*0760*/  MOV R9, UR26 ;  /* 0x0000001a00097c02 */ /* 0x001fc80008000f00 */
[----:B------:R-:W-:-:S03]  /*0770*/  LEA R4, R9, R4, 0x1 ;  /* 0x0000000409047211 */ /* 0x000fc600078e08ff */
[----:B------:R-:W0:Y:S01]  /*0780*/  MUFU.COS R10, R16 ;  /* 0x00000010000a7308 */ /* 0x000e220000000000 */
[----:B------:R-:W-:Y:S01]  /*0790*/  ISETP.GE.AND P0, PT, R4, R15, PT ;  /* 0x0000000f0400720c */ /* 0x000fe20003f06270 */
[----:B-1----:R-:W-:-:S06]  /*07a0*/  ULEA UR5, UR6, UR5, 0x18 ;  /* 0x0000000506057291 */ /* 0x002fcc000f8ec0ff */
[----:B------:R-:W-:Y:S01]  /*07b0*/  LEA R14, R14, UR5, 0x2 ;  /* 0x000000050e0e7c11 */ /* 0x000fe2000f8e10ff */
[-C--:B--2---:R-:W-:Y:S01]  /*07c0*/  FMUL R13, R7, R12.reuse ;  /* 0x0000000c070d7220 */ /* 0x084fe20000400000 */
[----:B0-----:R-:W-:-:S03]  /*07d0*/  FMUL R12, R10, R12 ;  /* 0x0000000c0a0c7220 */ /* 0x001fc60000400000 */
[-C--:B---3--:R-:W-:Y:S01]  /*07e0*/  FFMA R13, R10, R11.reuse, -R13 ;  /* 0x0000000b0a0d7223 */ /* 0x088fe2000000080d */
[----:B------:R-:W-:-:S04]  /*07f0*/  FFMA R7, R7, R11, R12 ;  /* 0x0000000b07077223 */ /* 0x000fc8000000000c */
[----:B------:R1:W-:Y:S04]  /*0800*/  STS [R14+0x480], R13 ;  /* 0x0004800d0e007388 */ /* 0x0003e80000000800 */
[----:B------:R1:W-:Y:S01]  /*0810*/  STS [R14+0x484], R7 ;  /* 0x000484070e007388 */ /* 0x0003e20000000800 */
[----:B------:R-:W-:Y:S05]  /*0820*/  @!P0 BRA `(.L_x_268) ;  /* 0xfffffff800a88947 */ /* 0x000fea000383ffff */
.L_x_260:
[----:B------:R-:W-:Y:S05]  /*0830*/  BSYNC.RECONVERGENT B0 ;  /* 0x0000000000007941 */ /* 0x000fea0003800200 */
.L_x_259:
[----:B------:R-:W-:-:S04]  /*0840*/  UIADD3 UR4, UPT, UPT, UR4, 0x1, URZ ;  /* 0x0000000104047890 */ /* 0x000fc8000fffe0ff */
[----:B------:R-:W-:-:S09]  /*0850*/  UISETP.NE.AND UP0, UPT, UR4, UR7, UPT ;  /* 0x000000070400728c */ /* 0x000fd2000bf05270 */
[----:B------:R-:W-:Y:S05]  /*0860*/  BRA.U UP0, `(.L_x_269) ;  /* 0xfffffff900687547 */ /* 0x000fea000b83ffff */
[----:B------:R-:W0:Y:S01]  /*0870*/  LDCU UR4, c[0x0][0x3ac] ;  /* 0x00007580ff0477ac */ /* 0x000e220008000800 */
[----:B------:R-:W-:Y:S01]  /*0880*/  IMAD.MOV.U32 R19, RZ, RZ, RZ ;  /* 0x000000ffff137224 */ /* 0x000fe200078e00ff */
[----:B------:R-:W-:Y:S01]  /*0890*/  UMOV UR7, URZ ;  /* 0x000000ff00077c82 */ /* 0x000fe20008000000 */
[----:B------:R-:W-:Y:S01]  /*08a0*/  UMOV UR5, URZ ;  /* 0x000000ff00057c82 */ /* 0x000fe20008000000 */
[----:B0-----:R-:W-:-:S03]  /*08b0*/  UISETP.GE.AND UP0, UPT, UR4, 0x1, UPT ;  /* 0x000000010400788c */ /* 0x001fc6000bf06270 */
[----:B------:R-:W-:Y:S01]  /*08c0*/  UMOV UR4, URZ ;  /* 0x000000ff00047c82 */ /* 0x000fe20008000000 */
[----:B------:R-:W-:Y:S06]  /*08d0*/  BAR.SYNC.DEFER_BLOCKING 0x0 ;  /* 0x0000000000007b1d */ /* 0x000fec0000010000 */
[----:B------:R-:W-:Y:S05]  /*08e0*/  BRA.U !UP0, `(.L_x_270) ;  /* 0x0000006d08e07547 */ /* 0x000fea000b800000 */
[----:B------:R-:W0:Y:S01]  /*08f0*/  S2UR UR8, SR_CgaCtaId ;  /* 0x00000000000879c3 */ /* 0x000e220000008800 */
[----:B------:R-:W2:Y:S01]  /*0900*/  LDCU.64 UR12, c[0x0][0x388] ;  /* 0x00007100ff0c77ac */ /* 0x000ea20008000a00 */
[----:B------:R-:W-:Y:S01]  /*0910*/  MOV R16, UR9 ;  /* 0x0000000900107c02 */ /* 0x000fe20008000f00 */
[----:B------:R-:W-:Y:S01]  /*0920*/  IMAD.MOV.U32 R4, RZ, RZ, 0x484 ;  /* 0x00000484ff047424 */ /* 0x000fe200078e00ff */
[----:B------:R-:W-:Y:S01]  /*0930*/  SHF.L.U32 R18, R20, 0x2, RZ ;  /* 0x0000000214127819 */ /* 0x000fe200000006ff */
[----:B------:R-:W3:Y:S01]  /*0940*/  LDCU UR16, c[0x0][0x3b4] ;  /* 0x00007680ff1077ac */ /* 0x000ee20008000800 */
[C---:B------:R-:W-:Y:S01]  /*0950*/  LEA R0, R15.reuse, 0x480, 0x3 ;  /* 0x000004800f007811 */ /* 0x040fe200078e18ff */
[-C--:B------:R-:W-:Y:S01]  /*0960*/  IMAD R16, R16, R15.reuse, UR10 ;  /* 0x0000000a10107e24 */ /* 0x080fe2000f8e020f */
[C---:B------:R-:W-:Y:S01]  /*0970*/  LEA R2, R15.reuse, 0x484, 0x2 ;  /* 0x000004840f027811 */ /* 0x040fe200078e10ff */
[----:B------:R-:W-:Y:S01]  /*0980*/  UMOV UR14, 0x400 ;  /* 0x00000400000e7882 */ /* 0x000fe20000000000 */
[----:B------:R-:W-:Y:S01]  /*0990*/  UIADD3 UR18, UPT, UPT, UR26, 0x1f, URZ ;  /* 0x0000001f1a127890 */ /* 0x000fe2000fffe0ff */
[----:B------:R-:W-:Y:S01]  /*09a0*/  LOP3.LUT R3, R20, 0x1f, RZ, 0xc0, !PT ;  /* 0x0000001f14037812 */ /* 0x000fe200078ec0ff */
[----:B------:R-:W-:Y:S01]  /*09b0*/  IMAD R4, R15, 0xc, R4 ;  /* 0x0000000c0f047824 */ /* 0x000fe200078e0204 */
[-C--:B-1----:R-:W-:Y:S01]  /*09c0*/  IADD3 R7, PT, PT, R16, R15.reuse, RZ ;  /* 0x0000000f10077210 */ /* 0x082fe20007ffe0ff */
[----:B------:R-:W-:Y:S01]  /*09d0*/  UMOV UR6, URZ ;  /* 0x000000ff00067c82 */ /* 0x000fe20008000000 */
[----:B------:R-:W-:Y:S01]  /*09e0*/  LOP3.LUT R18, R18, 0x7c, RZ, 0xc0, !PT ;  /* 0x0000007c12127812 */ /* 0x000fe200078ec0ff */
[----:B------:R-:W-:Y:S01]  /*09f0*/  UMOV UR7, URZ ;  /* 0x000000ff00077c82 */ /* 0x000fe20008000000 */
[----:B------:R-:W-:Y:S01]  /*0a00*/  IADD3 R5, PT, PT, R7, R15, RZ ;  /* 0x0000000f07057210 */ /* 0x000fe20007ffe0ff */
[----:B------:R-:W-:Y:S01]  /*0a10*/  UMOV UR15, 0xff800000 ;  /* 0xff800000000f7882 */ /* 0x000fe20000000000 */
[----:B--2---:R-:W-:Y:S01]  /*0a20*/  UIADD3 UR12, UP0, UPT, UR12, 0x4, URZ ;  /* 0x000000040c0c7890 */ /* 0x004fe2000ff1e0ff */
[----:B------:R-:W-:Y:S01]  /*0a30*/  UMOV UR19, 0xff800000 ;  /* 0xff80000000137882 */ /* 0x000fe20000000000 */
[----:B------:R-:W-:Y:S01]  /*0a40*/  UMOV UR20, 0xff800000 ;  /* 0xff80000000147882 */ /* 0x000fe20000000000 */
[----:B---3--:R-:W-:Y:S01]  /*0a50*/  FMUL R17, RZ, UR16 ;  /* 0x00000010ff117c20 */ /* 0x008fe20008400000 */
[----:B0-----:R-:W-:-:S02]  /*0a60*/  ULEA UR14, UR8, UR14, 0x18 ;  /* 0x0000000e080e7291 */ /* 0x001fc4000f8ec0ff */
[----:B------:R-:W-:Y:S02]  /*0a70*/  UIADD3.X UR13, UPT, UPT, URZ, UR13, URZ, UP0, !UPT ;  /* 0x0000000dff0d7290 */ /* 0x000fe400087fe4ff */
[----:B------:R-:W-:Y:S02]  /*0a80*/  UIADD3 UR8, UPT, UPT, UR14, 0x400, URZ ;  /* 0x000004000e087890 */ /* 0x000fe4000fffe0ff */
[----:B------:R-:W-:Y:S01]  /*0a90*/  USHF.R.U32.HI UR18, URZ, 0x5, UR18 ;  /* 0x00000005ff127899 */ /* 0x000fe20008011612 */
[----:B------:R-:W-:-:S03]  /*0aa0*/  UMOV UR17, 0xff800000 ;  /* 0xff80000000117882 */ /* 0x000fc60000000000 */
[----:B------:R-:W-:Y:S01]  /*0ab0*/  LEA.HI R6, R20, UR8, RZ, 0x1d ;  /* 0x0000000814067c11 */ /* 0x000fe2000f8fe8ff */
[----:B------:R-:W-:-:S07]  /*0ac0*/  UMOV UR8, URZ ;  /* 0x000000ff00087c82 */ /* 0x000fce0008000000 */
.L_x_382:
[----:B0-----:R-:W0:Y:S01]  /*0ad0*/  LDCU UR16, c[0x0][0x3ac] ;  /* 0x00007580ff1077ac */ /* 0x001e220008000800 */
[----:B------:R-:W-:Y:S01]  /*0ae0*/  BSSY.RECONVERGENT B0, `(.L_x_271) ;  /* 0x00000b6000007945 */ /* 0x000fe20003800200 */
[----:B------:R-:W-:Y:S01]  /*0af0*/  UIADD3 UR21, UPT, UPT, UR8, 0x40, URZ ;  /* 0x0000004008157890 */ /* 0x000fe2000fffe0ff */
[----:B-1----:R-:W1:Y:S03]  /*0b00*/  LDCU UR23, c[0x0][0x3b0] ;  /* 0x00007600ff1777ac */ /* 0x002e660008000800 */
[----:B0-----:R-:W-:-:S04]  /*0b10*/  UISETP.LT.AND UP0, UPT, UR21, UR16, UPT ;  /* 0x000000101500728c */ /* 0x001fc8000bf01270 */
[----:B------:R-:W-:Y:S02]  /*0b20*/  USEL UR36, UR21, UR16, UP0 ;  /* 0x0000001015247287 */ /* 0x000fe40008000000 */
[----:B------:R-:W-:Y:S02]  /*0b30*/  UISETP.GE.AND UP0, UPT, UR21, UR16, UPT ;  /* 0x000000101500728c */ /* 0x000fe4000bf06270 */
[----:B------:R-:W-:Y:S02]  /*0b40*/  UIADD3 UR33, UPT, UPT, UR36, -UR8, URZ ;  /* 0x8000000824217290 */ /* 0x000fe4000fffe0ff */
[----:B------:R-:W-:Y:S02]  /*0b50*/  ULOP3.LUT UR35, UR36, 0x3, URZ, 0xc0, !UPT ;  /* 0x0000000324237892 */ /* 0x000fe4000f8ec0ff */
[----:B------:R-:W-:Y:S02]  /*0b60*/  ULOP3.LUT UR34, UR36, 0x7, URZ, 0xc0, !UPT ;  /* 0x0000000724227892 */ /* 0x000fe4000f8ec0ff */
[----:B------:R-:W-:Y:S01]  /*0b70*/  ISETP.GE.AND P0, PT, R20, UR33, PT ;  /* 0x0000002114007c0c */ /* 0x000fe2000bf06270 */
[----:B------:R-:W-:Y:S01]  /*0b80*/  UIMAD UR32, UR6, -0x40, UR36 ;  /* 0xffffffc0062078a4 */ /* 0x000fe2000f8e0224 */
[----:B------:R-:W-:Y:S01]  /*0b90*/  UMOV UR16, UR8 ;  /* 0x0000000800107c82 */ /* 0x000fe20008000000 */
[----:B------:R-:W-:-:S02]  /*0ba0*/  UIADD3 UR31, UPT, UPT, UR35, -0x1, URZ ;  /* 0xffffffff231f7890 */ /* 0x000fc4000fffe0ff */
[----:B------:R-:W-:Y:S02]  /*0bb0*/  UIADD3 UR30, UPT, UPT, UR34, -0x1, URZ ;  /* 0xffffffff221e7890 */ /* 0x000fe4000fffe0ff */
[----:B------:R-:W-:Y:S01]  /*0bc0*/  UIADD3 UR29, UPT, UPT, UR32, -0x1, URZ ;  /* 0xffffffff201d7890 */ /* 0x000fe2000fffe0ff */
[----:B------:R-:W-:-:S05]  /*0bd0*/  UMOV UR8, UR21 ;  /* 0x0000001500087c82 */ /* 0x000fca0008000000 */
[----:B-1234-:R-:W-:Y:S06]  /*0be0*/  @P0 BRA `(.L_x_272) ;  /* 0x0000000800940947 */ /* 0x01efec0003800000 */
[----:B------:R-:W0:Y:S02]  /*0bf0*/  LDCU UR21, c[0x0][0x3b0] ;  /* 0x00007600ff1577ac */ /* 0x000e240008000800 */
[----:B0-----:R-:W-:-:S09]  /*0c00*/  UISETP.GT.AND UP1, UPT, UR21, URZ, UPT ;  /* 0x000000ff1500728c */ /* 0x001fd2000bf24270 */
[----:B------:R-:W-:Y:S05]  /*0c10*/  BRA.U UP1, `(.L_x_273) ;  /* 0x0000000101587547 */ /* 0x000fea000b800000 */
[----:B------:R-:W0:Y:S01]  /*0c20*/  S2R R10, SR_CgaCtaId ;  /* 0x00000000000a7919 */ /* 0x000e220000008800 */
[----:B------:R-:W-:Y:S01]  /*0c30*/  IMAD.U32 R8, RZ, RZ, UR27 ;  /* 0x0000001bff087e24 */ /* 0x000fe2000f8e00ff */
[----:B------:R-:W-:Y:S01]  /*0c40*/  MOV R9, 0x400 ;  /* 0x0000040000097802 */ /* 0x000fe20000000f00 */
[----:B------:R-:W-:Y:S03]  /*0c50*/  BSSY.RECONVERGENT B1, `(.L_x_274) ;  /* 0x0000011000017945 */ /* 0x000fe60003800200 */
[----:B------:R-:W-:Y:S02]  /*0c60*/  ISETP.NE.AND P0, PT, R8, 0x1, PT ;  /* 0x000000010800780c */ /* 0x000fe40003f05270 */
[----:B------:R-:W-:Y:S02]  /*0c70*/  MOV R8, R20 ;  /* 0x0000001400087202 */ /* 0x000fe40000000f00 */
[----:B0-----:R-:W-:-:S09]  /*0c80*/  LEA R9, R10, R9, 0x18 ;  /* 0x000000090a097211 */ /* 0x001fd200078ec0ff */
.L_x_276:
[C---:B01----:R-:W-:Y:S01]  /*0c90*/  LEA R10, R8.reuse, R9, 0x2 ;  /* 0x00000009080a7211 */ /* 0x043fe200078e10ff */
[----:B------:R-:W-:-:S04]  /*0ca0*/  VIADD R8, R8, UR26 ;  /* 0x0000001a08087c36 */ /* 0x000fc80008000000 */
[----:B------:R0:W-:Y:S01]  /*0cb0*/  STS [R10], R17 ;  /* 0x000000110a007388 */ /* 0x0001e20000000800 */
[----:B------:R-:W-:Y:S01]  /*0cc0*/  ISETP.GE.AND P1, PT, R8, UR33, PT ;  /* 0x0000002108007c0c */ /* 0x000fe2000bf26270 */
[----:B------:R-:W-:-:S12]  /*0cd0*/  @!P0 BRA `(.L_x_275) ;  /* 0x00000000001c8947 */ /* 0x000fd80003800000 */
[----:B------:R1:W-:Y:S01]  /*0ce0*/  STS [R10+0x100], R17 ;  /* 0x000100110a007388 */ /* 0x0003e20000000800 */
[----:B------:R-:W-:-:S09]  /*0cf0*/  UISETP.NE.AND UP1, UPT, UR27, 0x2, UPT ;  /* 0x000000021b00788c */ /* 0x000fd2000bf25270 */
[----:B-1----:R-:W-:Y:S05]  /*0d00*/  BRA.U !UP1, `(.L_x_275) ;  /* 0x0000000109107547 */ /* 0x002fea000b800000 */
[----:B------:R-:W-:Y:S01]  /*0d10*/  UISETP.NE.AND UP1, UPT, UR27, 0x3, UPT ;  /* 0x000000031b00788c */ /* 0x000fe2000bf25270 */
[----:B------:R1:W-:Y:S05]  /*0d20*/  STS [R10+0x200], R17 ;  /* 0x000200110a007388 */ /* 0x0003ea0000000800 */
[----:B------:R-:W-:-:S13]  /*0d30*/  PLOP3.LUT P2, PT, PT, PT, UP1, 0x80, 0x8 ;  /* 0x000000000008781c */ /* 0x000fda0003f4f018 */
[----:B------:R1:W-:Y:S02]  /*0d40*/  @P2 STS [R10+0x300], R17 ;  /* 0x000300110a002388 */ /* 0x0003e40000000800 */
.L_x_275:
[----:B------:R-:W-:Y:S05]  /*0d50*/  @!P1 BRA `(.L_x_276) ;  /* 0xfffffffc00cc9947 */ /* 0x000fea000383ffff */
[----:B------:R-:W-:Y:S05]  /*0d60*/  BSYNC.RECONVERGENT B1 ;  /* 0x0000000000017941 */ /* 0x000fea0003800200 */
.L_x_274:
[----:B------:R-:W-:Y:S05]  /*0d70*/  BRA `(.L_x_272) ;  /* 0x0000000800307947 */ /* 0x000fea0003800000 */
.L_x_273:
[----:B------:R-:W-:-:S07]  /*0d80*/  MOV R26, R20 ;  /* 0x00000014001a7202 */ /* 0x000fce0000000f00 */
.L_x_286:
[----:B0-----:R-:W0:Y:S01]  /*0d90*/  S2UR UR22, SR_CgaCtaId ;  /* 0x00000000001679c3 */ /* 0x001e220000008800 */
[----:B------:R-:W-:Y:S01]  /*0da0*/  UMOV UR21, 0x400 ;  /* 0x0000040000157882 */ /* 0x000fe20000000000 */
[----:B------:R-:W-:Y:S01]  /*0db0*/  IADD3 R10, PT, PT, R26, UR16, RZ ;  /* 0x000000101a0a7c10 */ /* 0x000fe2000fffe0ff */
[----:B------:R-:W-:Y:S01]  /*0dc0*/  HFMA2 R13, -RZ, RZ, 0, 0 ;  /* 0x00000000ff0d7431 */ /* 0x000fe200000001ff */
[----:B--2---:R-:W-:Y:S01]  /*0dd0*/  CS2R R24, SRZ ;  /* 0x0000000000187805 */ /* 0x004fe2000001ff00 */
[----:B------:R-:W-:Y:S01]  /*0de0*/  IMAD.MOV.U32 R23, RZ, RZ, RZ ;  /* 0x000000ffff177224 */ /* 0x000fe200078e00ff */
[----:B-1----:R-:W-:Y:S02]  /*0df0*/  CS2R R14, SRZ ;  /* 0x00000000000e7805 */ /* 0x002fe4000001ff00 */
[----:B------:R-:W1:Y:S01]  /*0e00*/  LDC R9, c[0x0][0x3b0] ;  /* 0x0000ec00ff097b82 */ /* 0x000e620000000800 */
[----:B0-----:R-:W-:-:S06]  /*0e10*/  ULEA UR21, UR22, UR21, 0x18 ;  /* 0x0000001516157291 */ /* 0x001fcc000f8ec0ff */
[----:B------:R-:W-:Y:S01]  /*0e20*/  MOV R11, UR21 ;  /* 0x00000015000b7c02 */ /* 0x000fe20008000f00 */
[----:B-1----:R-:W-:Y:S01]  /*0e30*/  IMAD R12, R10, R9, UR11 ;  /* 0x0000000b0a0c7e24 */ /* 0x002fe2000f8e0209 */
[----:B------:R-:W-:-:S07]  /*0e40*/  I2FP.F32.S32 R10, R10 ;  /* 0x0000000a000a7245 */ /* 0x000fce0000201400 */
.L_x_284:
[----:B------:R-:W0:Y:S01]  /*0e50*/  MUFU.RCP R9, UR28 ;  /* 0x0000001c00097d08 */ /* 0x000e220008001000 */
[----:B------:R-:W-:Y:S01]  /*0e60*/  I2FP.F32.U32 R8, R24 ;  /* 0x0000001800087245 */ /* 0x000fe20000201000 */
[----:B------:R-:W-:Y:S01]  /*0e70*/  IMAD.U32 R28, RZ, RZ, UR28 ;  /* 0x0000001cff1c7e24 */ /* 0x000fe2000f8e00ff */
[----:B------:R-:W-:-:S03]  /*0e80*/  IADD3 R13, PT, PT, R13, 0x2, RZ ;  /* 0x000000020d0d7810 */ /* 0x000fc60007ffe0ff */
[----:B------:R-:W-:Y:S01]  /*0e90*/  FADD R30, R8, R8 ;  /* 0x00000008081e7221 */ /* 0x000fe20000000000 */
[----:B------:R-:W-:-:S03]  /*0ea0*/  ISETP.GE.AND P3, PT, R13, UR23, PT ;  /* 0x000000170d007c0c */ /* 0x000fc6000bf66270 */
[----:B------:R-:W1:Y:S01]  /*0eb0*/  FCHK P0, R30, UR28 ;  /* 0x0000001c1e007d02 */ /* 0x000e620008000000 */
[----:B0-----:R-:W-:-:S04]  /*0ec0*/  FFMA R28, R9, -R28, 1 ;  /* 0x3f800000091c7423 */ /* 0x001fc8000000081c */
[----:B------:R-:W-:-:S04]  /*0ed0*/  FFMA R8, R9, R28, R9 ;  /* 0x0000001c09087223 */ /* 0x000fc80000000009 */
[----:B------:R-:W-:-:S04]  /*0ee0*/  FFMA R9, R8, R30, RZ ;  /* 0x0000001e08097223 */ /* 0x000fc800000000ff */
[----:B------:R-:W-:-:S04]  /*0ef0*/  FFMA R28, R9, -UR28, R30 ;  /* 0x8000001c091c7c23 */ /* 0x000fc8000800001e */
[----:B------:R-:W-:Y:S01]  /*0f00*/  FFMA R8, R8, R28, R9 ;  /* 0x0000001c08087223 */ /* 0x000fe20000000009 */
[----:B-1----:R-:W-:Y:S06]  /*0f10*/  @!P0 BRA `(.L_x_277) ;  /* 0x0000000000108947 */ /* 0x002fec0003800000 */
[----:B------:R-:W-:Y:S01]  /*0f20*/  MOV R8, R30 ;  /* 0x0000001e00087202 */ /* 0x000fe20000000f00 */
[----:B------:R-:W-:Y:S01]  /*0f30*/  IMAD.U32 R9, RZ, RZ, UR28 ;  /* 0x0000001cff097e24 */ /* 0x000fe2000f8e00ff */
[----:B------:R-:W-:-:S07]  /*0f40*/  MOV R28, 0xf60 ;  /* 0x00000f60001c7802 */ /* 0x000fce0000000f00 */
[----:B------:R-:W-:Y:S05]  /*0f50*/  CALL.REL.NOINC `($__internal_5_$__cuda_sm3x_div_rn_noftz_f32_slowpath) ;  /* 0x0000008000fc7944 */ /* 0x000fea0003c00000 */
.L_x_277:
[----:B------:R-:W-:Y:S01]  /*0f60*/  FSETP.NEU.AND P0, PT, R8, RZ, PT ;  /* 0x000000ff0800720b */ /* 0x000fe20003f0d000 */
[----:B------:R-:W-:Y:S01]  /*0f70*/  BSSY.RECONVERGENT B1, `(.L_x_278) ;  /* 0x000001c000017945 */ /* 0x000fe20003800200 */
[----:B------:R-:W-:-:S11]  /*0f80*/  HFMA2 R9, -RZ, RZ, 1.875, 0 ;  /* 0x3f800000ff097431 */ /* 0x000fd600000001ff */
[----:B------:R-:W-:Y:S05]  /*0f90*/  @!P0 BRA `(.L_x_279) ;  /* 0x0000000000648947 */ /* 0x000fea0003800000 */
[-C--:B------:R-:W-:Y:S01]  /*0fa0*/  FMUL R9, R22, R8.reuse ;  /* 0x0000000816097220 */ /* 0x080fe20000400000 */
        /* <DEDUP_REMOVED lines=24> */
.L_x_279:
[----:B------:R-:W-:Y:S05]  /*1130*/  BSYNC.RECONVERGENT B1 ;  /* 0x0000000000017941 */ /* 0x000fea0003800200 */
.L_x_278:
[----:B------:R-:W-:Y:S01]  /*1140*/  IADD3 R8, PT, PT, R9, 0x1800000, RZ ;  /* 0x0180000009087810 */ /* 0x000fe20007ffe0ff */
[----:B------:R-:W-:Y:S01]  /*1150*/  IMAD.U32 R27, RZ, RZ, UR27 ;  /* 0x0000001bff1b7e24 */ /* 0x000fe2000f8e00ff */
[----:B------:R-:W-:Y:S01]  /*1160*/  MOV R34, UR12 ;  /* 0x0000000c00227c02 */ /* 0x000fe20008000f00 */
[----:B------:R-:W-:Y:S01]  /*1170*/  BSSY.RECONVERGENT B1, `(.L_x_280) ;  /* 0x000000f000017945 */ /* 0x000fe20003800200 */
[----:B------:R-:W-:Y:S02]  /*1180*/  LOP3.LUT R8, R8, 0x7f800000, RZ, 0xc0, !PT ;  /* 0x7f80000008087812 */ /* 0x000fe400078ec0ff */
[----:B------:R-:W-:Y:S02]  /*1190*/  MOV R35, UR13 ;  /* 0x0000000d00237c02 */ /* 0x000fe40008000f00 */
[----:B------:R-:W-:Y:S02]  /*11a0*/  ISETP.GT.U32.AND P0, PT, R8, 0x1ffffff, PT ;  /* 0x01ffffff0800780c */ /* 0x000fe40003f04070 */
[----:B------:R-:W-:Y:S01]  /*11b0*/  ISETP.NE.AND P4, PT, R27, 0x1, PT ;  /* 0x000000011b00780c */ /* 0x000fe20003f85270 */
[----:B------:R-:W-:-:S10]  /*11c0*/  IMAD.WIDE R34, R12, 0x4, R34 ;  /* 0x000000040c227825 */ /* 0x000fd400078e0222 */
[----:B------:R-:W-:Y:S05]  /*11d0*/  @P0 BRA `(.L_x_281) ;  /* 0x0000000000100947 */ /* 0x000fea0003800000 */
[----:B------:R-:W-:Y:S01]  /*11e0*/  IMAD.MOV.U32 R8, RZ, RZ, R9 ;  /* 0x000000ffff087224 */ /* 0x000fe200078e0009 */
[----:B------:R-:W-:-:S07]  /*11f0*/  MOV R28, 0x1210 ;  /* 0x00001210001c7802 */ /* 0x000fce0000000f00 */
[----:B------:R-:W-:Y:S05]  /*1200*/  CALL.REL.NOINC `($__internal_4_$__cuda_sm20_rcp_rn_f32_slowpath) ;  /* 0x0000007c00807944 */ /* 0x000fea0003c00000 */
[----:B------:R-:W-:Y:S05]  /*1210*/  BRA `(.L_x_282) ;  /* 0x0000000000107947 */ /* 0x000fea0003800000 */
.L_x_281:
[----:B------:R-:W0:Y:S02]  /*1220*/  MUFU.RCP R8, R9 ;  /* 0x0000000900087308 */ /* 0x000e240000001000 */
[----:B0-----:R-:W-:-:S04]  /*1230*/  FFMA R27, R8, R9, -1 ;  /* 0xbf800000081b7423 */ /* 0x001fc80000000009 */
[----:B------:R-:W-:-:S04]  /*1240*/  FADD.FTZ R27, -R27, -RZ ;  /* 0x800000ff1b1b7221 */ /* 0x000fc80000010100 */
[----:B------:R-:W-:-:S07]  /*1250*/  FFMA R27, R8, R27, R8 ;  /* 0x0000001b081b7223 */ /* 0x000fce0000000008 */
.L_x_282:
[----:B------:R-:W-:Y:S05]  /*1260*/  BSYNC.RECONVERGENT B1 ;  /* 0x0000000000017941 */ /* 0x000fea0003800200 */
.L_x_280:
[----:B------:R-:W2:Y:S04]  /*1270*/  LDG.E.CONSTANT R30, desc[UR24][R34.64] ;  /* 0x00000018221e7981 */ /* 0x000ea8000c1e9900 */
[----:B------:R-:W3:Y:S01]  /*1280*/  LDG.E.CONSTANT R29, desc[UR24][R34.64+-0x4] ;  /* 0xfffffc18221d7981 */ /* 0x000ee2000c1e9900 */
[----:B------:R-:W-:-:S03]  /*1290*/  FMUL R27, R10, R27 ;  /* 0x0000001b0a1b7220 */ /* 0x000fc60000400000 */
[----:B------:R-:W0:Y:S01]  /*12a0*/  LDS.64 R8, [R11+0x480] ;  /* 0x000480000b087984 */ /* 0x000e220000000a00 */
[----:B------:R-:W-:-:S04]  /*12b0*/  FMUL.RZ R32, R27, 0.15915493667125701904 ;  /* 0x3e22f9831b207820 */ /* 0x000fc8000040c000 */
[----:B------:R-:W2:Y:S08]  /*12c0*/  MUFU.COS R27, R32 ;  /* 0x00000020001b7308 */ /* 0x000eb00000000000 */
[----:B------:R-:W1:Y:S01]  /*12d0*/  MUFU.SIN R28, R32 ;  /* 0x00000020001c7308 */ /* 0x000e620000000400 */
[-C--:B--2---:R-:W-:Y:S01]  /*12e0*/  FMUL R31, R27, R30.reuse ;  /* 0x0000001e1b1f7220 */ /* 0x084fe20000400000 */
[----:B-1----:R-:W-:-:S03]  /*12f0*/  FMUL R30, R28, R30 ;  /* 0x0000001e1c1e7220 */ /* 0x002fc60000400000 */
[-C--:B---3--:R-:W-:Y:S01]  /*1300*/  FFMA R28, R28, R29.reuse, R31 ;  /* 0x0000001d1c1c7223 */ /* 0x088fe2000000001f */
[----:B------:R-:W-:-:S03]  /*1310*/  FFMA R27, R27, R29, -R30 ;  /* 0x0000001d1b1b7223 */ /* 0x000fc6000000081e */
[----:B0-----:R-:W-:-:S04]  /*1320*/  FMUL R30, R28, R9 ;  /* 0x000000091c1e7220 */ /* 0x001fc80000400000 */
[----:B------:R-:W-:-:S04]  /*1330*/  FFMA R9, R27, R8, R30 ;  /* 0x000000081b097223 */ /* 0x000fc8000000001e */
[----:B------:R-:W-:Y:S01]  /*1340*/  FADD R14, R9, R14 ;  /* 0x0000000e090e7221 */ /* 0x000fe20000000000 */
[----:B------:R-:W-:Y:S06]  /*1350*/  @!P4 BRA `(.L_x_283) ;  /* 0x000000000054c947 */ /* 0x000fec0003800000 */
[----:B------:R-:W-:Y:S01]  /*1360*/  IADD3 R8, PT, PT, R2, R11, RZ ;  /* 0x0000000b02087210 */ /* 0x000fe20007ffe0ff */
[----:B------:R-:W-:-:S04]  /*1370*/  UISETP.NE.AND UP1, UPT, UR27, 0x2, UPT ;  /* 0x000000021b00788c */ /* 0x000fc8000bf25270 */
[----:B------:R-:W0:Y:S04]  /*1380*/  LDS R9, [R8] ;  /* 0x0000000008097984 */ /* 0x000e280000000800 */
[----:B------:R-:W1:Y:S01]  /*1390*/  LDS R30, [R8+-0x4] ;  /* 0xfffffc00081e7984 */ /* 0x000e620000000800 */
[----:B0-----:R-:W-:-:S04]  /*13a0*/  FMUL R32, R28, R9 ;  /* 0x000000091c207220 */ /* 0x001fc80000400000 */
[----:B-1----:R-:W-:-:S04]  /*13b0*/  FFMA R30, R27, R30, R32 ;  /* 0x0000001e1b1e7223 */ /* 0x002fc80000000020 */
[----:B------:R-:W-:Y:S01]  /*13c0*/  FADD R15, R15, R30 ;  /* 0x0000001e0f0f7221 */ /* 0x000fe20000000000 */
[----:B------:R-:W-:Y:S06]  /*13d0*/  BRA.U !UP1, `(.L_x_283) ;  /* 0x0000000109347547 */ /* 0x000fec000b800000 */
[----:B------:R-:W-:Y:S01]  /*13e0*/  UISETP.NE.AND UP1, UPT, UR27, 0x3, UPT ;  /* 0x000000031b00788c */ /* 0x000fe2000bf25270 */
[----:B------:R-:W-:-:S05]  /*13f0*/  IADD3 R8, PT, PT, R0, R11, RZ ;  /* 0x0000000b00087210 */ /* 0x000fca0007ffe0ff */
[----:B------:R-:W-:Y:S01]  /*1400*/  PLOP3.LUT P0, PT, PT, PT, UP1, 0x80, 0x8 ;  /* 0x000000000008781c */ /* 0x000fe20003f0f018 */
[----:B------:R-:W0:-:S12]  /*1410*/  LDS.64 R8, [R8] ;  /* 0x0000000008087984 */ /* 0x000e180000000a00 */
[----:B------:R-:W-:-:S05]  /*1420*/  @P0 IMAD.IADD R29, R4, 0x1, R11 ;  /* 0x00000001041d0824 */ /* 0x000fca00078e020b */
[----:B------:R-:W1:Y:S04]  /*1430*/  @P0 LDS R31, [R29] ;  /* 0x000000001d1f0984 */ /* 0x000e680000000800 */
[----:B------:R-:W2:Y:S01]  /*1440*/  @P0 LDS R32, [R29+-0x4] ;  /* 0xfffffc001d200984 */ /* 0x000ea20000000800 */
[----:B0-----:R-:W-:-:S04]  /*1450*/  FMUL R30, R28, R9 ;  /* 0x000000091c1e7220 */ /* 0x001fc80000400000 */
[----:B------:R-:W-:-:S04]  /*1460*/  FFMA R30, R27, R8, R30 ;  /* 0x000000081b1e7223 */ /* 0x000fc8000000001e */
[----:B------:R-:W-:Y:S01]  /*1470*/  FADD R23, R23, R30 ;  /* 0x0000001e17177221 */ /* 0x000fe20000000000 */
[----:B-1----:R-:W-:-:S04]  /*1480*/  @P0 FMUL R31, R28, R31 ;  /* 0x0000001f1c1f0220 */ /* 0x002fc80000400000 */
[----:B--2---:R-:W-:-:S04]  /*1490*/  @P0 FFMA R32, R27, R32, R31 ;  /* 0x000000201b200223 */ /* 0x004fc8000000001f */
[----:B------:R-:W-:-:S07]  /*14a0*/  @P0 FADD R25, R25, R32 ;  /* 0x0000002019190221 */ /* 0x000fce0000000000 */
.L_x_283:
[----:B------:R-:W-:Y:S01]  /*14b0*/  IADD3 R24, PT, PT, R24, 0x1, RZ ;  /* 0x0000000118187810 */ /* 0x000fe20007ffe0ff */
[----:B------:R-:W-:Y:S01]  /*14c0*/  VIADD R12, R12, 0x2 ;  /* 0x000000020c0c7836 */ /* 0x000fe20000000000 */
[----:B------:R-:W-:Y:S01]  /*14d0*/  IADD3 R11, PT, PT, R11, 0x8, RZ ;  /* 0x000000080b0b7810 */ /* 0x000fe20007ffe0ff */
[----:B------:R-:W-:Y:S06]  /*14e0*/  @!P3 BRA `(.L_x_284) ;  /* 0xfffffff80058b947 */ /* 0x000fec000383ffff */
[----:B------:R-:W0:Y:S01]  /*14f0*/  S2UR UR22, SR_CgaCtaId ;  /* 0x00000000001679c3 */ /* 0x000e220000008800 */
[----:B------:R-:W1:Y:S01]  /*1500*/  LDCU UR37, c[0x0][0x3b4] ;  /* 0x00007680ff2577ac */ /* 0x000e620008000800 */
[----:B------:R-:W-:Y:S01]  /*1510*/  UMOV UR21, 0x400 ;  /* 0x0000040000157882 */ /* 0x000fe20000000000 */
[----:B-1----:R-:W-:Y:S01]  /*1520*/  FMUL R14, R14, UR37 ;  /* 0x000000250e0e7c20 */ /* 0x002fe20008400000 */
[----:B0-----:R-:W-:-:S06]  /*1530*/  ULEA UR21, UR22, UR21, 0x18 ;  /* 0x0000001516157291 */ /* 0x001fcc000f8ec0ff */
[----:B------:R-:W-:-:S05]  /*1540*/  LEA R8, R26, UR21, 0x2 ;  /* 0x000000151a087c11 */ /* 0x000fca000f8e10ff */
[----:B------:R0:W-:Y:S01]  /*1550*/  STS [R8], R14 ;  /* 0x0000000e08007388 */ /* 0x0001e20000000800 */
[----:B------:R-:W-:Y:S05]  /*1560*/  @!P4 BRA `(.L_x_285) ;  /* 0x000000000028c947 */ /* 0x000fea0003800000 */
[----:B------:R-:W-:Y:S01]  /*1570*/  FMUL R15, R15, UR37 ;  /* 0x000000250f0f7c20 */ /* 0x000fe20008400000 */
[----:B------:R-:W-:-:S04]  /*1580*/  UISETP.NE.AND UP1, UPT, UR27, 0x2, UPT ;  /* 0x000000021b00788c */ /* 0x000fc8000bf25270 */
[----:B------:R1:W-:Y:S05]  /*1590*/  STS [R8+0x100], R15 ;  /* 0x0001000f08007388 */ /* 0x0003ea0000000800 */
[----:B------:R-:W-:Y:S05]  /*15a0*/  BRA.U !UP1, `(.L_x_285) ;  /* 0x0000000109187547 */ /* 0x000fea000b800000 */
[----:B------:R-:W-:Y:S01]  /*15b0*/  UISETP.NE.AND UP1, UPT, UR27, 0x3, UPT ;  /* 0x000000031b00788c */ /* 0x000fe2000bf25270 */
[----:B------:R-:W-:-:S05]  /*15c0*/  FMUL R23, R23, UR37 ;  /* 0x0000002517177c20 */ /* 0x000fca0008400000 */
[----:B------:R-:W-:Y:S01]  /*15d0*/  PLOP3.LUT P0, PT, PT, PT, UP1, 0x80, 0x8 ;  /* 0x000000000008781c */ /* 0x000fe20003f0f018 */
[----:B------:R2:W-:-:S12]  /*15e0*/  STS [R8+0x200], R23 ;  /* 0x0002001708007388 */ /* 0x0005d80000000800 */
[----:B------:R-:W-:-:S05]  /*15f0*/  @P0 FMUL R25, R25, UR37 ;  /* 0x0000002519190c20 */ /* 0x000fca0008400000 */
[----:B------:R2:W-:Y:S02]  /*1600*/  @P0 STS [R8+0x300], R25 ;  /* 0x0003001908000388 */ /* 0x0005e40000000800 */
.L_x_285:
[----:B------:R-:W-:-:S04]  /*1610*/  IADD3 R26, PT, PT, R26, UR26, RZ ;  /* 0x0000001a1a1a7c10 */ /* 0x000fc8000fffe0ff */
[----:B------:R-:W-:-:S13]  /*1620*/  ISETP.GE.AND P0, PT, R26, UR33, PT ;  /* 0x000000211a007c0c */ /* 0x000fda000bf06270 */
[----:B------:R-:W-:Y:S05]  /*1630*/  @!P0 BRA `(.L_x_286) ;  /* 0xfffffff400d48947 */ /* 0x000fea000383ffff */
.L_x_272:
[----:B------:R-:W-:Y:S05]  /*1640*/  BSYNC.RECONVERGENT B0 ;  /* 0x0000000000007941 */ /* 0x000fea0003800200 */
.L_x_271:
[----:B------:R-:W-:Y:S01]  /*1650*/  BAR.SYNC.DEFER_BLOCKING 0x0 ;  /* 0x0000000000007b1d */ /* 0x000fe20000010000 */
[----:B------:R-:W-:Y:S02]  /*1660*/  ISETP.GE.AND P0, PT, R20, UR33, PT ;  /* 0x0000002114007c0c */ /* 0x000fe4000bf06270 */
[----:B012---:R-:W-:-:S03]  /*1670*/  MOV R8, 0xff800000 ;  /* 0xff80000000087802 */ /* 0x007fc60000000f00 */
[----:B------:R-:W-:Y:S08]  /*1680*/  BSSY.RECONVERGENT B0, `(.L_x_287) ;  /* 0x000000d000007945 */ /* 0x000ff00003800200 */
[----:B------:R-:W-:Y:S05]  /*1690*/  @P0 BRA `(.L_x_288) ;  /* 0x00000000002c0947 */ /* 0x000fea0003800000 */
[----:B------:R-:W0:Y:S01]  /*16a0*/  S2R R11, SR_CgaCtaId ;  /* 0x00000000000b7919 */ /* 0x000e220000008800 */
[----:B------:R-:W-:Y:S01]  /*16b0*/  MOV R10, 0x400 ;  /* 0x00000400000a7802 */ /* 0x000fe20000000f00 */
[----:B------:R-:W-:Y:S01]  /*16c0*/  IMAD.MOV.U32 R8, RZ, RZ, -0x800000 ;  /* 0xff800000ff087424 */ /* 0x000fe200078e00ff */
[----:B------:R-:W-:Y:S02]  /*16d0*/  MOV R9, R20 ;  /* 0x0000001400097202 */ /* 0x000fe40000000f00 */
[----:B0-----:R-:W-:-:S07]  /*16e0*/  LEA R12, R11, R10, 0x18 ;  /* 0x0000000a0b0c7211 */ /* 0x001fce00078ec0ff */
.L_x_289:
[C---:B------:R-:W-:Y:S01]  /*16f0*/  LEA R10, R9.reuse, R12, 0x2 ;  /* 0x0000000c090a7211 */ /* 0x040fe200078e10ff */
[----:B------:R-:W-:-:S04]  /*1700*/  VIADD R9, R9, UR26 ;  /* 0x0000001a09097c36 */ /* 0x000fc80008000000 */
[----:B------:R-:W0:Y:S01]  /*1710*/  LDS R11, [R10] ;  /* 0x000000000a0b7984 */ /* 0x000e220000000800 */
[----:B------:R-:W-:Y:S02]  /*1720*/  ISETP.GE.AND P0, PT, R9, UR33, PT ;  /* 0x0000002109007c0c */ /* 0x000fe4000bf06270 */
[----:B0-----:R-:W-:-:S11]  /*1730*/  FMNMX R8, R11, R8, !PT ;  /* 0x000000080b087209 */ /* 0x001fd60007800000 */
[----:B------:R-:W-:Y:S05]  /*1740*/  @!P0 BRA `(.L_x_289) ;  /* 0xfffffffc00e88947 */ /* 0x000fea000383ffff */
.L_x_288:
[----:B------:R-:W-:Y:S05]  /*1750*/  BSYNC.RECONVERGENT B0 ;  /* 0x0000000000007941 */ /* 0x000fea0003800200 */
.L_x_287:
[----:B------:R-:W0:Y:S01]  /*1760*/  SHFL.BFLY PT, R9, R8, 0x10, 0x1f ;  /* 0x0e001f0008097f89 */ /* 0x000e2200000e0000 */
[----:B------:R-:W-:Y:S02]  /*1770*/  ISETP.NE.AND P1, PT, R3, RZ, PT ;  /* 0x000000ff0300720c */ /* 0x000fe40003f25270 */
[----:B------:R-:W-:Y:S02]  /*1780*/  ISETP.GT.U32.AND P0, PT, R20, 0x1f, PT ;  /* 0x0000001f1400780c */ /* 0x000fe40003f04070 */
        /* <DEDUP_REMOVED lines=17> */
[----:B--2---:R-:W0:Y:S02]  /*18a0*/  SHFL.BFLY PT, R11, R12, 0x10, 0x1f ;  /* 0x0e001f000c0b7f89 */ /* 0x004e2400000e0000 */
[----:B0-----:R-:W-:-:S05]  /*18b0*/  FMNMX R13, R11, R12, !PT ;  /* 0x0000000c0b0d7209 */ /* 0x001fca0007800000 */
[----:B------:R-:W0:Y:S02]  /*18c0*/  SHFL.BFLY PT, R11, R13, 0x8, 0x1f ;  /* 0x0d001f000d0b7f89 */ /* 0x000e2400000e0000 */
[----:B0-----:R-:W-:-:S05]  /*18d0*/  FMNMX R14, R13, R11, !PT ;  /* 0x0000000b0d0e7209 */ /* 0x001fca0007800000 */
[----:B------:R-:W0:Y:S02]  /*18e0*/  SHFL.BFLY PT, R11, R14, 0x4, 0x1f ;  /* 0x0c801f000e0b7f89 */ /* 0x000e2400000e0000 */
[----:B0-----:R-:W-:-:S05]  /*18f0*/  FMNMX R15, R14, R11, !PT ;  /* 0x0000000b0e0f7209 */ /* 0x001fca0007800000 */
[----:B------:R-:W0:Y:S02]  /*1900*/  SHFL.BFLY PT, R11, R15, 0x2, 0x1f ;  /* 0x0c401f000f0b7f89 */ /* 0x000e2400000e0000 */
[----:B0-----:R-:W-:-:S05]  /*1910*/  FMNMX R23, R15, R11, !PT ;  /* 0x0000000b0f177209 */ /* 0x001fca0007800000 */
[----:B------:R0:W2:Y:S02]  /*1920*/  SHFL.BFLY PT, R11, R23, 0x1, 0x1f ;  /* 0x0c201f00170b7f89 */ /* 0x0000a400000e0000 */
.L_x_406:
[----:B------:R-:W3:Y:S01]  /*1930*/  @!P1 S2R R9, SR_CgaCtaId ;  /* 0x0000000000099919 */ /* 0x000ee20000008800 */
[----:B------:R-:W-:Y:S02]  /*1940*/  @!P1 MOV R8, 0x400 ;  /* 0x0000040000089802 */ /* 0x000fe40000000f00 */
[----:B--2---:R-:W-:Y:S02]  /*1950*/  FMNMX R11, R23, R11, !PT ;  /* 0x0000000b170b7209 */ /* 0x004fe40007800000 */
[----:B---3--:R-:W-:-:S05]  /*1960*/  @!P1 LEA R8, R9, R8, 0x18 ;  /* 0x0000000809089211 */ /* 0x008fca00078ec0ff */
[----:B------:R2:W-:Y:S02]  /*1970*/  @!P1 STS [R8+0x400], R11 ;  /* 0x0004000b08009388 */ /* 0x0005e40000000800 */
.L_x_290:
[----:B------:R-:W-:Y:S05]  /*1980*/  WARPSYNC.ALL ;  /* 0x0000000000007948 */ /* 0x000fea0003800000 */
[----:B------:R-:W-:Y:S01]  /*1990*/  ISETP.GE.AND P0, PT, R20, UR33, PT ;  /* 0x0000002114007c0c */ /* 0x000fe2000bf06270 */
[----:B------:R-:W3:Y:S08]  /*19a0*/  S2UR UR22, SR_CgaCtaId ;  /* 0x00000000001679c3 */ /* 0x000ef00000008800 */
[----:B------:R-:W-:Y:S01]  /*19b0*/  BAR.SYNC.DEFER_BLOCKING 0x0 ;  /* 0x0000000000007b1d */ /* 0x000fe20000010000 */
[----:B------:R-:W-:-:S02]  /*19c0*/  HFMA2 R9, -RZ, RZ, 3.7421875, 0 ;  /* 0x437c0000ff097431 */ /* 0x000fc400000001ff */
[----:B--2---:R-:W-:Y:S01]  /*19d0*/  IMAD.MOV.U32 R11, RZ, RZ, 0x3bbb989d ;  /* 0x3bbb989dff0b7424 */ /* 0x004fe200078e00ff */
[----:B------:R-:W-:Y:S02]  /*19e0*/  MOV R12, RZ ;  /* 0x000000ff000c7202 */ /* 0x000fe40000000f00 */
[----:B------:R-:W-:Y:S01]  /*19f0*/  UMOV UR21, 0x400 ;  /* 0x0000040000157882 */ /* 0x000fe20000000000 */
[----:B------:R-:W-:Y:S01]  /*1a00*/  BSSY.RECONVERGENT B0, `(.L_x_292) ;  /* 0x000001b000007945 */ /* 0x000fe20003800200 */
[----:B---3--:R-:W-:-:S09]  /*1a10*/  ULEA UR22, UR22, UR21, 0x18 ;  /* 0x0000001516167291 */ /* 0x008fd2000f8ec0ff */
[----:B------:R-:W2:Y:S02]  /*1a20*/  LDS R8, [UR22+0x400] ;  /* 0x00040016ff087984 */ /* 0x000ea40008000800 */
[----:B--2---:R-:W-:-:S04]  /*1a30*/  FMNMX R8, R8, UR17, !PT ;  /* 0x0000001108087c09 */ /* 0x004fc8000f800000 */
[----:B------:R-:W-:-:S13]  /*1a40*/  R2UR UR21, R8 ;  /* 0x00000000081572ca */ /* 0x000fda00000e0000 */
[----:B------:R-:W-:-:S05]  /*1a50*/  MOV R8, UR21 ;  /* 0x0000001500087c02 */ /* 0x000fca0008000f00 */
[----:B------:R-:W-:Y:S01]  /*1a60*/  FADD R8, -R8, UR17 ;  /* 0x0000001108087e21 */ /* 0x000fe20008000100 */
[----:B------:R-:W-:Y:S01]  /*1a70*/  UMOV UR17, UR21 ;  /* 0x0000001500117c82 */ /* 0x000fe20008000000 */
[----:B------:R-:W-:Y:S05]  /*1a80*/  @P0 BRA `(.L_x_293) ;  /* 0x0000000000480947 */ /* 0x000fea0003800000 */
[----:B------:R-:W-:Y:S01]  /*1a90*/  IMAD.MOV.U32 R12, RZ, RZ, RZ ;  /* 0x000000ffff0c7224 */ /* 0x000fe200078e00ff */
[----:B------:R-:W-:-:S07]  /*1aa0*/  MOV R10, R20 ;  /* 0x00000014000a7202 */ /* 0x000fce0000000f00 */
.L_x_294:
[C---:B0-2---:R-:W-:Y:S01]  /*1ab0*/  LEA R13, R10.reuse, UR22, 0x2 ;  /* 0x000000160a0d7c11 */ /* 0x045fe2000f8e10ff */
[----:B------:R-:W-:-:S04]  /*1ac0*/  VIADD R10, R10, UR26 ;  /* 0x0000001a0a0a7c36 */ /* 0x000fc80008000000 */
        /* <DEDUP_REMOVED lines=14> */
.L_x_293:
[----:B------:R-:W-:Y:S05]  /*1bb0*/  BSYNC.RECONVERGENT B0 ;  /* 0x0000000000007941 */ /* 0x000fea0003800200 */
.L_x_292:
[----:B0-2---:R-:W0:Y:S01]  /*1bc0*/  SHFL.BFLY PT, R13, R12, 0x10, 0x1f ;  /* 0x0e001f000c0d7f89 */ /* 0x005e2200000e0000 */
        /* <DEDUP_REMOVED lines=12> */
[----:B------:R-:W-:-:S04]  /*1c90*/  FADD R9, R10, -12583039 ;  /* 0xcb40007f0a097421 */ /* 0x000fc80000000000 */
[----:B------:R-:W-:-:S04]  /*1ca0*/  FFMA R9, R8, 1.4426950216293334961, -R9 ;  /* 0x3fb8aa3b08097823 */ /* 0x000fc80000000809 */
[----:B------:R-:W-:-:S06]  /*1cb0*/  FFMA R9, R8, 1.925963033500011079e-08, R9 ;  /* 0x32a5706008097823 */ /* 0x000fcc0000000009 */
[----:B------:R-:W2:Y:S01]  /*1cc0*/  MUFU.EX2 R9, R9 ;  /* 0x0000000900097308 */ /* 0x000ea20000000800 */
[----:B0-----:R-:W-:Y:S01]  /*1cd0*/  FADD R11, R23, R24 ;  /* 0x00000018170b7221 */ /* 0x001fe20000000000 */
[----:B------:R-:W-:-:S04]  /*1ce0*/  SHF.L.U32 R24, R10, 0x17, RZ ;  /* 0x000000170a187819 */ /* 0x000fc800000006ff */
[----:B------:R0:W-:Y:S01]  /*1cf0*/  @!P1 STS [R6], R11 ;  /* 0x0000000b06009388 */ /* 0x0001e20000000800 */
[----:B--2---:R-:W-:Y:S01]  /*1d00*/  FMUL R24, R24, R9 ;  /* 0x0000000918187220 */ /* 0x004fe20000400000 */
[----:B------:R-:W-:Y:S06]  /*1d10*/  BAR.SYNC.DEFER_BLOCKING 0x0 ;  /* 0x0000000000007b1d */ /* 0x000fec0000010000 */
[----:B------:R-:W-:Y:S05]  /*1d20*/  @P0 BRA `(.L_x_295) ;  /* 0x0000000000400947 */ /* 0x000fea0003800000 */
[----:B------:R-:W-:Y:S01]  /*1d30*/  ISETP.GE.U32.AND P0, PT, R20, UR18, PT ;  /* 0x0000001214007c0c */ /* 0x000fe2000bf06070 */
[----:B------:R-:W-:Y:S01]  /*1d40*/  HFMA2 R12, -RZ, RZ, 0, 0 ;  /* 0x00000000ff0c7431 */ /* 0x000fe200000001ff */
[----:B------:R-:W-:-:S11]  /*1d50*/  UMOV UR21, 0xffffffff ;  /* 0xffffffff00157882 */ /* 0x000fd60000000000 */
[----:B------:R2:W3:Y:S01]  /*1d60*/  @!P0 LDS R12, [R18+UR14+0x400] ;  /* 0x0004000e120c8984 */ /* 0x0004e20008000800 */
[----:B------:R-:W-:Y:S05]  /*1d70*/  BRA.DIV UR21, `(.L_x_296) ;  /* 0x0000006615407947 */ /* 0x000fea000b800000 */
[----:B0--3--:R-:W0:Y:S02]  /*1d80*/  SHFL.BFLY PT, R11, R12, 0x10, 0x1f ;  /* 0x0e001f000c0b7f89 */ /* 0x009e2400000e0000 */
[----:B0-----:R-:W-:-:S05]  /*1d90*/  FADD R13, R11, R12 ;  /* 0x0000000c0b0d7221 */ /* 0x001fca0000000000 */
[----:B------:R-:W0:Y:S02]  /*1da0*/  SHFL.BFLY PT, R11, R13, 0x8, 0x1f ;  /* 0x0d001f000d0b7f89 */ /* 0x000e2400000e0000 */
[----:B0-----:R-:W-:-:S05]  /*1db0*/  FADD R14, R13, R11 ;  /* 0x0000000b0d0e7221 */ /* 0x001fca0000000000 */
[----:B------:R-:W0:Y:S02]  /*1dc0*/  SHFL.BFLY PT, R11, R14, 0x4, 0x1f ;  /* 0x0c801f000e0b7f89 */ /* 0x000e2400000e0000 */
[----:B0-----:R-:W-:-:S05]  /*1dd0*/  FADD R15, R14, R11 ;  /* 0x0000000b0e0f7221 */ /* 0x001fca0000000000 */
[----:B------:R-:W0:Y:S02]  /*1de0*/  SHFL.BFLY PT, R11, R15, 0x2, 0x1f ;  /* 0x0c401f000f0b7f89 */ /* 0x000e2400000e0000 */
[----:B0-----:R-:W-:-:S05]  /*1df0*/  FADD R23, R15, R11 ;  /* 0x0000000b0f177221 */ /* 0x001fca0000000000 */
[----:B------:R0:W3:Y:S02]  /*1e00*/  SHFL.BFLY PT, R11, R23, 0x1, 0x1f ;  /* 0x0c201f00170b7f89 */ /* 0x0000e400000e0000 */
.L_x_412:
[----:B---3--:R-:W-:-:S05]  /*1e10*/  FADD R11, R23, R11 ;  /* 0x0000000b170b7221 */ /* 0x008fca0000000000 */
[----:B------:R3:W-:Y:S02]  /*1e20*/  @!P1 STS [UR22+0x400], R11 ;  /* 0x0004000bff009988 */ /* 0x0007e40008000816 */
.L_x_295:
[----:B------:R-:W4:Y:S02]  /*1e30*/  LDCU UR21, c[0x0][0x3b0] ;  /* 0x00007600ff1577ac */ /* 0x000f240008000800 */
[----:B----4-:R-:W-:Y:S01]  /*1e40*/  IMAD.U32 R15, RZ, RZ, UR21 ;  /* 0x00000015ff0f7e24 */ /* 0x010fe2000f8e00ff */
[----:B------:R-:W-:Y:S05]  /*1e50*/  WARPSYNC.ALL ;  /* 0x0000000000007948 */ /* 0x000fea0003800000 */
[----:B------:R-:W-:Y:S01]  /*1e60*/  BAR.SYNC.DEFER_BLOCKING 0x0 ;  /* 0x0000000000007b1d */ /* 0x000fe20000010000 */
[----:B------:R-:W-:-:S05]  /*1e70*/  ISETP.GE.AND P0, PT, R20, R15, PT ;  /* 0x0000000f1400720c */ /* 0x000fca0003f06270 */
[----:B------:R-:W-:Y:S01]  /*1e80*/  BSSY.RECONVERGENT B0, `(.L_x_297) ;  /* 0x0000106000007945 */ /* 0x000fe20003800200 */
[----:B------:R-:W4:Y:S02]  /*1e90*/  LDS R9, [UR22+0x400] ;  /* 0x00040016ff097984 */ /* 0x000f240008000800 */
[----:B----4-:R-:W-:-:S05]  /*1ea0*/  FFMA R19, R24, R19, R9 ;  /* 0x0000001318137223 */ /* 0x010fca0000000009 */
[----:B------:R-:W-:Y:S05]  /*1eb0*/  @P0 BRA `(.L_x_298) ;  /* 0x0000001000080947 */ /* 0x000fea0003800000 */
[----:B------:R-:W-:-:S09]  /*1ec0*/  UISETP.NE.AND UP1, UPT, UR16, URZ, UPT ;  /* 0x000000ff1000728c */ /* 0x000fd2000bf25270 */
[----:B------:R-:W-:Y:S05]  /*1ed0*/  BRA.U !UP1, `(.L_x_299) ;  /* 0x0000000909107547 */ /* 0x000fea000b800000 */
[----:B------:R-:W-:Y:S01]  /*1ee0*/  BSSY.RECONVERGENT B1, `(.L_x_300) ;  /* 0x0000082000017945 */ /* 0x000fe20003800200 */
[----:B0-----:R-:W-:-:S07]  /*1ef0*/  MOV R23, R20 ;  /* 0x0000001400177202 */ /* 0x001fce0000000f00 */
.L_x_305:
[----:B------:R-:W0:Y:S01]  /*1f00*/  LDC.64 R12, c[0x0][0x398] ;  /* 0x0000e600ff0c7b82 */ /* 0x000e220000000a00 */
[----:B------:R-:W-:-:S05]  /*1f10*/  IADD3 R9, PT, PT, R16, R23, RZ ;  /* 0x0000001710097210 */ /* 0x000fca0007ffe0ff */
[----:B0-----:R-:W-:-:S05]  /*1f20*/  IMAD.WIDE R12, R9, 0x4, R12 ;  /* 0x00000004090c7825 */ /* 0x001fca00078e020c */
[----:B------:R0:W5:Y:S01]  /*1f30*/  LDG.E R25, desc[UR24][R12.64] ;  /* 0x000000180c197981 */ /* 0x000162000c1e1900 */
[----:B------:R-:W-:Y:S01]  /*1f40*/  UISETP.GE.AND UP1, UPT, UR33, 0x1, UPT ;  /* 0x000000012100788c */ /* 0x000fe2000bf26270 */
[----:B------:R-:W-:-:S08]  /*1f50*/  IMAD.MOV.U32 R15, RZ, RZ, RZ ;  /* 0x000000ffff0f7224 */ /* 0x000fd000078e00ff */
[----:B0-----:R-:W-:Y:S05]  /*1f60*/  BRA.U !UP1, `(.L_x_301) ;  /* 0x0000000509c87547 */ /* 0x001fea000b800000 */
[----:B------:R-:W-:Y:S01]  /*1f70*/  UISETP.GE.U32.AND UP1, UPT, UR29, 0x7, UPT ;  /* 0x000000071d00788c */ /* 0x000fe2000bf26070 */
[----:B------:R-:W-:-:S08]  /*1f80*/  CS2R R14, SRZ ;  /* 0x00000000000e7805 */ /* 0x000fd0000001ff00 */
[----:B------:R-:W-:Y:S05]  /*1f90*/  BRA.U !UP1, `(.L_x_302) ;  /* 0x0000000109ac7547 */ /* 0x000fea000b800000 */
[----:B------:R-:W0:Y:S01]  /*1fa0*/  S2R R8, SR_CgaCtaId ;  /* 0x0000000000087919 */ /* 0x000e220000008800 */
[----:B------:R-:W-:Y:S01]  /*1fb0*/  MOV R29, 0x400 ;  /* 0x00000400001d7802 */ /* 0x000fe20000000f00 */
[----:B------:R-:W-:Y:S01]  /*1fc0*/  HFMA2 R15, -RZ, RZ, 0, 0 ;  /* 0x00000000ff0f7431 */ /* 0x000fe200000001ff */
[----:B------:R-:W-:Y:S01]  /*1fd0*/  MOV R28, UR34 ;  /* 0x00000022001c7c02 */ /* 0x000fe20008000f00 */
[----:B------:R-:W-:Y:S01]  /*1fe0*/  IMAD.MOV.U32 R30, RZ, RZ, RZ ;  /* 0x000000ffff1e7224 */ /* 0x000fe200078e00ff */
[----:B------:R-:W-:Y:S02]  /*1ff0*/  IADD3 R31, PT, PT, R23, UR11, RZ ;  /* 0x0000000b171f7c10 */ /* 0x000fe4000fffe0ff */
[----:B------:R-:W-:Y:S02]  /*2000*/  IADD3 R28, PT, PT, -R28, UR32, RZ ;  /* 0x000000201c1c7c10 */ /* 0x000fe4000fffe1ff */
[----:B0-----:R-:W-:-:S07]  /*2010*/  LEA R29, R8, R29, 0x18 ;  /* 0x0000001d081d7211 */ /* 0x001fce00078ec0ff */
.L_x_303:
[----:B------:R-:W0:Y:S01]  /*2020*/  LDC R35, c[0x0][0x3b0] ;  /* 0x0000ec00ff237b82 */ /* 0x000e220000000800 */
[----:B------:R-:W-:-:S07]  /*2030*/  IADD3 R8, PT, PT, R30, UR16, RZ ;  /* 0x000000101e087c10 */ /* 0x000fce000fffe0ff */
[----:B------:R-:W4:Y:S01]  /*2040*/  LDC.64 R32, c[0x0][0x390] ;  /* 0x0000e400ff207b82 */ /* 0x000f220000000a00 */
[----:B0-----:R-:W-:-:S04]  /*2050*/  IMAD R9, R8, R35, R31 ;  /* 0x0000002308097224 */ /* 0x001fc800078e021f */
[----:B----4-:R-:W-:-:S05]  /*2060*/  IMAD.WIDE R32, R9, 0x4, R32 ;  /* 0x0000000409207825 */ /* 0x010fca00078e0220 */
[----:B------:R-:W4:Y:S01]  /*2070*/  LDG.E.CONSTANT R36, desc[UR24][R32.64] ;  /* 0x0000001820247981 */ /* 0x000f22000c1e9900 */
[----:B------:R-:W-:-:S05]  /*2080*/  IMAD.WIDE R26, R35, 0x4, R32 ;  /* 0x00000004231a7825 */ /* 0x000fca00078e0220 */
[----:B------:R0:W2:Y:S02]  /*2090*/  LDG.E.CONSTANT R32, desc[UR24][R26.64] ;  /* 0x000000181a207981 */ /* 0x0000a4000c1e9900 */
[----:B0-----:R-:W-:-:S05]  /*20a0*/  IMAD.WIDE R26, R35, 0x4, R26 ;  /* 0x00000004231a7825 */ /* 0x001fca00078e021a */
[----:B------:R0:W2:Y:S01]  /*20b0*/  LDG.E.CONSTANT R37, desc[UR24][R26.64] ;  /* 0x000000181a257981 */ /* 0x0000a2000c1e9900 */
[----:B------:R-:W-:-:S05]  /*20c0*/  IMAD R34, R30, 0x4, R29 ;  /* 0x000000041e227824 */ /* 0x000fca00078e021d */
[----:B---3--:R-:W4:Y:S02]  /*20d0*/  LDS.128 R8, [R34] ;  /* 0x0000000022087984 */ /* 0x008f240000000c00 */
[----:B----4-:R-:W-:Y:S01]  /*20e0*/  FFMA R36, R8, R36, R15 ;  /* 0x0000002408247223 */ /* 0x010fe2000000000f */
[----:B------:R-:W-:-:S05]  /*20f0*/  IMAD.WIDE R14, R35, 0x4, R26 ;  /* 0x00000004230e7825 */ /* 0x000fca00078e021a */
[----:B------:R3:W4:Y:S01]  /*2100*/  LDG.E.CONSTANT R8, desc[UR24][R14.64] ;  /* 0x000000180e087981 */ /* 0x000722000c1e9900 */
[----:B0-----:R-:W-:-:S04]  /*2110*/  IMAD.WIDE R26, R35, 0x4, R14 ;  /* 0x00000004231a7825 */ /* 0x001fc800078e020e */
[----:B--2---:R-:W-:Y:S01]  /*2120*/  FFMA R9, R9, R32, R36 ;  /* 0x0000002009097223 */ /* 0x004fe20000000024 */
[----:B------:R0:W2:Y:S01]  /*2130*/  LDG.E.CONSTANT R33, desc[UR24][R26.64] ;  /* 0x000000181a217981 */ /* 0x0000a2000c1e9900 */
[----:B---3--:R-:W-:-:S05]  /*2140*/  IMAD.WIDE R14, R35, 0x4, R26 ;  /* 0x00000004230e7825 */ /* 0x008fca00078e021a */
[----:B------:R4:W3:Y:S01]  /*2150*/  LDG.E.CONSTANT R32, desc[UR24][R14.64] ;  /* 0x000000180e207981 */ /* 0x0008e2000c1e9900 */
[----:B0-----:R-:W-:-:S04]  /*2160*/  IMAD.WIDE R26, R35, 0x4, R14 ;  /* 0x00000004231a7825 */ /* 0x001fc800078e020e */
[----:B------:R-:W-:Y:S01]  /*2170*/  FFMA R10, R10, R37, R9 ;  /* 0x000000250a0a7223 */ /* 0x000fe20000000009 */
[----:B------:R-:W-:Y:S02]  /*2180*/  IMAD.WIDE R36, R35, 0x4, R26 ;  /* 0x0000000423247825 */ /* 0x000fe400078e021a */
[----:B------:R-:W3:Y:S04]  /*2190*/  LDG.E.CONSTANT R35, desc[UR24][R26.64] ;  /* 0x000000181a237981 */ /* 0x000ee8000c1e9900 */
[----:B------:R-:W3:Y:S01]  /*21a0*/  LDG.E.CONSTANT R36, desc[UR24][R36.64] ;  /* 0x0000001824247981 */ /* 0x000ee2000c1e9900 */
[----:B------:R-:W-:-:S04]  /*21b0*/  IADD3 R30, PT, PT, R30, 0x8, RZ ;  /* 0x000000081e1e7810 */ /* 0x000fc80007ffe0ff */
[----:B------:R-:W-:Y:S01]  /*21c0*/  ISETP.NE.AND P0, PT, R30, R28, PT ;  /* 0x0000001c1e00720c */ /* 0x000fe20003f05270 */
[----:B----4-:R-:W-:Y:S02]  /*21d0*/  FFMA R15, R11, R8, R10 ;  /* 0x000000080b0f7223 */ /* 0x010fe4000000000a */
[----:B------:R-:W2:Y:S02]  /*21e0*/  LDS.128 R8, [R34+0x10] ;  /* 0x0000100022087984 */ /* 0x000ea40000000c00 */
[----:B--2---:R-:W-:-:S04]  /*21f0*/  FFMA R8, R8, R33, R15 ;  /* 0x0000002108087223 */ /* 0x004fc8000000000f */
[----:B---3--:R-:W-:-:S04]  /*2200*/  FFMA R9, R9, R32, R8 ;  /* 0x0000002009097223 */ /* 0x008fc80000000008 */
[----:B------:R-:W-:-:S04]  /*2210*/  FFMA R10, R10, R35, R9 ;  /* 0x000000230a0a7223 */ /* 0x000fc80000000009 */
[----:B------:R-:W-:Y:S01]  /*2220*/  FFMA R15, R11, R36, R10 ;  /* 0x000000240b0f7223 */ /* 0x000fe2000000000a */
[----:B------:R-:W-:Y:S06]  /*2230*/  @P0 BRA `(.L_x_303) ;  /* 0xfffffffc00780947 */ /* 0x000fec000383ffff */
[----:B------:R-:W-:-:S07]  /*2240*/  MOV R14, R28 ;  /* 0x0000001c000e7202 */ /* 0x000fce0000000f00 */
.L_x_302:
[----:B------:R-:W-:-:S09]  /*2250*/  UISETP.NE.AND UP1, UPT, UR34, URZ, UPT ;  /* 0x000000ff2200728c */ /* 0x000fd2000bf25270 */
[----:B------:R-:W-:Y:S05]  /*2260*/  BRA.U !UP1, `(.L_x_301) ;  /* 0x0000000509087547 */ /* 0x000fea000b800000 */
[----:B------:R-:W-:Y:S02]  /*2270*/  UISETP.GE.U32.AND UP1, UPT, UR30, 0x3, UPT ;  /* 0x000000031e00788c */ /* 0x000fe4000bf26070 */
[----:B------:R-:W-:-:S07]  /*2280*/  UISETP.NE.AND UP2, UPT, UR35, URZ, UPT ;  /* 0x000000ff2300728c */ /* 0x000fce000bf45270 */
[----:B------:R-:W-:Y:S05]  /*2290*/  BRA.U !UP1, `(.L_x_304) ;  /* 0x0000000109687547 */ /* 0x000fea000b800000 */
[----:B------:R-:W0:Y:S01]  /*22a0*/  LDC R31, c[0x0][0x3b0] ;  /* 0x0000ec00ff1f7b82 */ /* 0x000e220000000800 */
[----:B------:R-:W-:Y:S01]  /*22b0*/  IADD3 R9, PT, PT, R23, UR11, RZ ;  /* 0x0000000b17097c10 */ /* 0x000fe2000fffe0ff */
[----:B------:R-:W-:-:S06]  /*22c0*/  VIADD R8, R14, UR16 ;  /* 0x000000100e087c36 */ /* 0x000fcc0008000000 */
[----:B------:R-:W4:Y:S01]  /*22d0*/  LDC.64 R28, c[0x0][0x390] ;  /* 0x0000e400ff1c7b82 */ /* 0x000f220000000a00 */
[----:B0-----:R-:W-:-:S04]  /*22e0*/  IMAD R9, R8, R31, R9 ;  /* 0x0000001f08097224 */ /* 0x001fc800078e0209 */
[----:B----4-:R-:W-:-:S04]  /*22f0*/  IMAD.WIDE R28, R9, 0x4, R28 ;  /* 0x00000004091c7825 */ /* 0x010fc800078e021c */
[C---:B------:R-:W-:Y:S02]  /*2300*/  IMAD.WIDE R26, R31.reuse, 0x4, R28 ;  /* 0x000000041f1a7825 */ /* 0x040fe400078e021c */
[----:B------:R0:W4:Y:S02]  /*2310*/  LDG.E.CONSTANT R28, desc[UR24][R28.64] ;  /* 0x000000181c1c7981 */ /* 0x000124000c1e9900 */
[C---:B---3--:R-:W-:Y:S02]  /*2320*/  IMAD.WIDE R10, R31.reuse, 0x4, R26 ;  /* 0x000000041f0a7825 */ /* 0x048fe400078e021a */
[----:B------:R3:W2:Y:S02]  /*2330*/  LDG.E.CONSTANT R26, desc[UR24][R26.64] ;  /* 0x000000181a1a7981 */ /* 0x0006a4000c1e9900 */
[----:B------:R-:W-:Y:S02]  /*2340*/  IMAD.WIDE R8, R31, 0x4, R10 ;  /* 0x000000041f087825 */ /* 0x000fe400078e020a */
[----:B------:R-:W2:Y:S04]  /*2350*/  LDG.E.CONSTANT R10, desc[UR24][R10.64] ;  /* 0x000000180a0a7981 */ /* 0x000ea8000c1e9900 */
[----:B------:R-:W2:Y:S01]  /*2360*/  LDG.E.CONSTANT R8, desc[UR24][R8.64] ;  /* 0x0000001808087981 */ /* 0x000ea2000c1e9900 */
[----:B------:R-:W1:Y:S01]  /*2370*/  S2UR UR23, SR_CgaCtaId ;  /* 0x00000000001779c3 */ /* 0x000e620000008800 */
[----:B------:R-:W-:-:S02]  /*2380*/  UMOV UR21, 0x400 ;  /* 0x0000040000157882 */ /* 0x000fc40000000000 */
[----:B-1----:R-:W-:-:S06]  /*2390*/  ULEA UR21, UR23, UR21, 0x18 ;  /* 0x0000001517157291 */ /* 0x002fcc000f8ec0ff */
[C---:B------:R-:W-:Y:S02]  /*23a0*/  LEA R30, R14.reuse, UR21, 0x2 ;  /* 0x000000150e1e7c11 */ /* 0x040fe4000f8e10ff */
[----:B------:R-:W-:-:S03]  /*23b0*/  IADD3 R14, PT, PT, R14, 0x4, RZ ;  /* 0x000000040e0e7810 */ /* 0x000fc60007ffe0ff */
[----:B------:R-:W4:Y:S04]  /*23c0*/  LDS R32, [R30] ;  /* 0x000000001e207984 */ /* 0x000f280000000800 */
[----:B0-----:R-:W2:Y:S04]  /*23d0*/  LDS R29, [R30+0x4] ;  /* 0x000004001e1d7984 */ /* 0x001ea80000000800 */
[----:B------:R-:W0:Y:S04]  /*23e0*/  LDS R31, [R30+0x8] ;  /* 0x000008001e1f7984 */ /* 0x000e280000000800 */
[----:B---3--:R-:W1:Y:S01]  /*23f0*/  LDS R27, [R30+0xc] ;  /* 0x00000c001e1b7984 */ /* 0x008e620000000800 */
[----:B----4-:R-:W-:-:S04]  /*2400*/  FFMA R28, R32, R28, R15 ;  /* 0x0000001c201c7223 */ /* 0x010fc8000000000f */
[----:B--2---:R-:W-:-:S04]  /*2410*/  FFMA R26, R29, R26, R28 ;  /* 0x0000001a1d1a7223 */ /* 0x004fc8000000001c */
[----:B0-----:R-:W-:-:S04]  /*2420*/  FFMA R10, R31, R10, R26 ;  /* 0x0000000a1f0a7223 */ /* 0x001fc8000000001a */
[----:B-1----:R-:W-:-:S07]  /*2430*/  FFMA R15, R27, R8, R10 ;  /* 0x000000081b0f7223 */ /* 0x002fce000000000a */
.L_x_304:
[----:B------:R-:W-:Y:S05]  /*2440*/  BRA.U !UP2, `(.L_x_301) ;  /* 0x000000010a907547 */ /* 0x000fea000b800000 */
[----:B------:R-:W-:Y:S01]  /*2450*/  ISETP.NE.AND P0, PT, RZ, UR31, PT ;  /* 0x0000001fff007c0c */ /* 0x000fe2000bf05270 */
[----:B------:R-:W-:-:S04]  /*2460*/  ULOP3.LUT UR21, UR36, 0x1, URZ, 0xc0, !UPT ;  /* 0x0000000124157892 */ /* 0x000fc8000f8ec0ff */
[----:B------:R-:W-:-:S06]  /*2470*/  UISETP.NE.U32.AND UP1, UPT, UR21, 0x1, UPT ;  /* 0x000000011500788c */ /* 0x000fcc000bf25070 */
[----:B------:R-:W-:Y:S02]  /*2480*/  PLOP3.LUT P1, PT, PT, PT, UP1, 0x80, 0x8 ;  /* 0x000000000008781c */ /* 0x000fe40003f2f018 */
[----:B------:R-:W0:Y:S01]  /*2490*/  @P0 S2R R9, SR_CgaCtaId ;  /* 0x0000000000090919 */ /* 0x000e220000008800 */
[----:B------:R-:W4:Y:S01]  /*24a0*/  @P0 LDC R29, c[0x0][0x3b0] ;  /* 0x0000ec00ff1d0b82 */ /* 0x000f220000000800 */
[----:B------:R-:W-:Y:S01]  /*24b0*/  @P0 MOV R8, 0x400 ;  /* 0x0000040000080802 */ /* 0x000fe20000000f00 */
[----:B------:R-:W1:Y:S01]  /*24c0*/  @!UP1 LDCU UR21, c[0x0][0x3b0] ;  /* 0x00007600ff1597ac */ /* 0x000e620008000800 */
[----:B------:R-:W-:Y:S01]  /*24d0*/  @P0 IADD3 R27, PT, PT, R23, UR11, RZ ;  /* 0x0000000b171b0c10 */ /* 0x000fe2000fffe0ff */
[----:B------:R-:W2:Y:S04]  /*24e0*/  @!UP1 LDCU.64 UR38, c[0x0][0x390] ;  /* 0x00007200ff2697ac */ /* 0x000ea80008000a00 */
[----:B---3--:R-:W3:Y:S01]  /*24f0*/  @P0 LDC.64 R10, c[0x0][0x390] ;  /* 0x0000e400ff0a0b82 */ /* 0x008ee20000000a00 */
[----:B0-----:R-:W-:Y:S01]  /*2500*/  @P0 LEA R9, R9, R8, 0x18 ;  /* 0x0000000809090211 */ /* 0x001fe200078ec0ff */
[----:B------:R-:W-:-:S03]  /*2510*/  @P0 VIADD R8, R14, UR16 ;  /* 0x000000100e080c36 */ /* 0x000fc60008000000 */
[C---:B------:R-:W-:Y:S01]  /*2520*/  @P0 LEA R28, R14.reuse, R9, 0x2 ;  /* 0x000000090e1c0211 */ /* 0x040fe200078e10ff */
[----:B------:R-:W-:Y:S01]  /*2530*/  @P0 VIADD R14, R14, 0x2 ;  /* 0x000000020e0e0836 */ /* 0x000fe20000000000 */
[----:B------:R-:W-:Y:S01]  /*2540*/  @!P1 IADD3 R9, PT, PT, R23, UR11, RZ ;  /* 0x0000000b17099c10 */ /* 0x000fe2000fffe0ff */
[----:B----4-:R-:W-:Y:S01]  /*2550*/  @P0 IMAD R27, R8, R29, R27 ;  /* 0x0000001d081b0224 */ /* 0x010fe200078e021b */
[----:B------:R-:W0:Y:S01]  /*2560*/  @!UP1 S2UR UR23, SR_CgaCtaId ;  /* 0x00000000001799c3 */ /* 0x000e220000008800 */
[----:B------:R-:W4:Y:S01]  /*2570*/  @P0 LDS R30, [R28] ;  /* 0x000000001c1e0984 */ /* 0x000f220000000800 */
[----:B------:R-:W-:Y:S01]  /*2580*/  @!P1 IADD3 R8, PT, PT, R14, UR16, RZ ;  /* 0x000000100e089c10 */ /* 0x000fe2000fffe0ff */
[----:B---3--:R-:W-:-:S04]  /*2590*/  @P0 IMAD.WIDE R10, R27, 0x4, R10 ;  /* 0x000000041b0a0825 */ /* 0x008fc800078e020a */
[----:B-1----:R-:W-:Y:S02]  /*25a0*/  @!P1 IMAD R26, R8, UR21, R9 ;  /* 0x00000015081a9c24 */ /* 0x002fe4000f8e0209 */
[----:B------:R-:W-:Y:S02]  /*25b0*/  IMAD.MOV.U32 R27, RZ, RZ, 0x4 ;  /* 0x00000004ff1b7424 */ /* 0x000fe400078e00ff */
[----:B------:R-:W-:Y:S02]  /*25c0*/  @P0 IMAD.WIDE R8, R29, 0x4, R10 ;  /* 0x000000041d080825 */ /* 0x000fe400078e020a */
[----:B------:R-:W4:Y:S02]  /*25d0*/  @P0 LDG.E.CONSTANT R10, desc[UR24][R10.64] ;  /* 0x000000180a0a0981 */ /* 0x000f24000c1e9900 */
[----:B--2---:R-:W-:Y:S02]  /*25e0*/  @!P1 IMAD.WIDE R26, R26, R27, UR38 ;  /* 0x000000261a1a9e25 */ /* 0x004fe4000f8e021b */
[----:B------:R-:W2:Y:S04]  /*25f0*/  @P0 LDG.E.CONSTANT R8, desc[UR24][R8.64] ;  /* 0x0000001808080981 */ /* 0x000ea8000c1e9900 */
[----:B------:R-:W3:Y:S01]  /*2600*/  @!P1 LDG.E.CONSTANT R26, desc[UR24][R26.64] ;  /* 0x000000181a1a9981 */ /* 0x000ee2000c1e9900 */
[----:B------:R-:W-:-:S02]  /*2610*/  @!UP1 UMOV UR21, 0x400 ;  /* 0x0000040000159882 */ /* 0x000fc40000000000 */
[----:B0-----:R-:W-:Y:S01]  /*2620*/  @!UP1 ULEA UR21, UR23, UR21, 0x18 ;  /* 0x0000001517159291 */ /* 0x001fe2000f8ec0ff */
[----:B------:R-:W2:Y:S05]  /*2630*/  @P0 LDS R29, [R28+0x4] ;  /* 0x000004001c1d0984 */ /* 0x000eaa0000000800 */
[----:B------:R-:W-:-:S06]  /*2640*/  @!P1 LEA R14, R14, UR21, 0x2 ;  /* 0x000000150e0e9c11 */ /* 0x000fcc000f8e10ff */
[----:B------:R-:W3:Y:S01]  /*2650*/  @!P1 LDS R14, [R14] ;  /* 0x000000000e0e9984 */ /* 0x000ee20000000800 */
[----:B----4-:R-:W-:-:S04]  /*2660*/  @P0 FFMA R10, R30, R10, R15 ;  /* 0x0000000a1e0a0223 */ /* 0x010fc8000000000f */
[----:B--2---:R-:W-:-:S04]  /*2670*/  @P0 FFMA R15, R29, R8, R10 ;  /* 0x000000081d0f0223 */ /* 0x004fc8000000000a */
[----:B---3--:R-:W-:-:S07]  /*2680*/  @!P1 FFMA R15, R14, R26, R15 ;  /* 0x0000001a0e0f9223 */ /* 0x008fce000000000f */
.L_x_301:
[----:B------:R-:W0:Y:S01]  /*2690*/  LDCU UR21, c[0x0][0x3b0] ;  /* 0x00007600ff1577ac */ /* 0x000e220008000800 */
[----:B-----5:R-:W-:Y:S01]  /*26a0*/  FFMA R25, R24, R25, R15 ;  /* 0x0000001918197223 */ /* 0x020fe2000000000f */
[----:B------:R-:W-:-:S04]  /*26b0*/  IADD3 R23, PT, PT, R23, UR26, RZ ;  /* 0x0000001a17177c10 */ /* 0x000fc8000fffe0ff */
[----:B------:R4:W-:Y:S01]  /*26c0*/  STG.E desc[UR24][R12.64], R25 ;  /* 0x000000190c007986 */ /* 0x0009e2000c101918 */
[----:B0-----:R-:W-:-:S04]  /*26d0*/  MOV R15, UR21 ;  /* 0x00000015000f7c02 */ /* 0x001fc80008000f00 */
[----:B------:R-:W-:-:S13]  /*26e0*/  ISETP.GE.AND P0, PT, R23, R15, PT ;  /* 0x0000000f1700720c */ /* 0x000fda0003f06270 */
[----:B----4-:R-:W-:Y:S05]  /*26f0*/  @!P0 BRA `(.L_x_305) ;  /* 0xfffffff800008947 */ /* 0x010fea000383ffff */
[----:B------:R-:W-:Y:S05]  /*2700*/  BSYNC.RECONVERGENT B1 ;  /* 0x0000000000017941 */ /* 0x000fea0003800200 */
.L_x_300:
[----:B------:R-:W-:Y:S05]  /*2710*/  BRA `(.L_x_298) ;  /* 0x0000000400f07947 */ /* 0x000fea0003800000 */
.L_x_299:
[----:B0-----:R-:W-:-:S07]  /*2720*/  IMAD.MOV.U32 R23, RZ, RZ, R20 ;  /* 0x000000ffff177224 */ /* 0x001fce00078e0014 */
.L_x_310:
[----:B------:R-:W-:Y:S01]  /*2730*/  UISETP.GT.AND UP1, UPT, UR33, URZ, UPT ;  /* 0x000000ff2100728c */ /* 0x000fe2000bf24270 */
[----:B------:R-:W-:-:S08]  /*2740*/  HFMA2 R15, -RZ, RZ, 0, 0 ;  /* 0x00000000ff0f7431 */ /* 0x000fd000000001ff */
[----:B----4-:R-:W-:Y:S05]  /*2750*/  BRA.U !UP1, `(.L_x_306) ;  /* 0x0000000509b87547 */ /* 0x010fea000b800000 */
[----:B------:R-:W-:Y:S01]  /*2760*/  UISETP.GE.U32.AND UP1, UPT, UR29, 0x7, UPT ;  /* 0x000000071d00788c */ /* 0x000fe2000bf26070 */
[----:B------:R-:W-:Y:S01]  /*2770*/  MOV R15, RZ ;  /* 0x000000ff000f7202 */ /* 0x000fe20000000f00 */
[----:B------:R-:W-:-:S07]  /*2780*/  IMAD.MOV.U32 R25, RZ, RZ, RZ ;  /* 0x000000ffff197224 */ /* 0x000fce00078e00ff */
[----:B------:R-:W-:Y:S05]  /*2790*/  BRA.U !UP1, `(.L_x_307) ;  /* 0x0000000109a47547 */ /* 0x000fea000b800000 */
[----:B------:R-:W0:Y:S01]  /*27a0*/  S2R R9, SR_CgaCtaId ;  /* 0x0000000000097919 */ /* 0x000e220000008800 */
[----:B------:R-:W-:Y:S01]  /*27b0*/  MOV R32, 0x400 ;  /* 0x0000040000207802 */ /* 0x000fe20000000f00 */
[----:B------:R-:W-:Y:S01]  /*27c0*/  IMAD.MOV.U32 R33, RZ, RZ, RZ ;  /* 0x000000ffff217224 */ /* 0x000fe200078e00ff */
[----:B------:R-:W-:Y:S02]  /*27d0*/  MOV R25, UR34 ;  /* 0x0000002200197c02 */ /* 0x000fe40008000f00 */
[----:B------:R-:W-:Y:S02]  /*27e0*/  MOV R15, RZ ;  /* 0x000000ff000f7202 */ /* 0x000fe40000000f00 */
[----:B------:R-:W-:Y:S02]  /*27f0*/  IADD3 R34, PT, PT, R23, UR11, RZ ;  /* 0x0000000b17227c10 */ /* 0x000fe4000fffe0ff */
[----:B------:R-:W-:Y:S02]  /*2800*/  IADD3 R25, PT, PT, -R25, UR32, RZ ;  /* 0x0000002019197c10 */ /* 0x000fe4000fffe1ff */
[----:B0-----:R-:W-:-:S07]  /*2810*/  LEA R32, R9, R32, 0x18 ;  /* 0x0000002009207211 */ /* 0x001fce00078ec0ff */
.L_x_308:
[----:B------:R-:W0:Y:S08]  /*2820*/  LDC R27, c[0x0][0x3b0] ;  /* 0x0000ec00ff1b7b82 */ /* 0x000e300000000800 */
[----:B------:R-:W4:Y:S01]  /*2830*/  LDC.64 R28, c[0x0][0x390] ;  /* 0x0000e400ff1c7b82 */ /* 0x000f220000000a00 */
[----:B0-----:R-:W-:-:S04]  /*2840*/  IMAD R9, R33, R27, R34 ;  /* 0x0000001b21097224 */ /* 0x001fc800078e0222 */
[----:B----4-:R-:W-:-:S05]  /*2850*/  IMAD.WIDE R28, R9, 0x4, R28 ;  /* 0x00000004091c7825 */ /* 0x010fca00078e021c */
[----:B------:R-:W4:Y:S01]  /*2860*/  LDG.E.CONSTANT R26, desc[UR24][R28.64] ;  /* 0x000000181c1a7981 */ /* 0x000f22000c1e9900 */
[----:B------:R-:W-:Y:S01]  /*2870*/  LEA R12, R33, R32, 0x2 ;  /* 0x00000020210c7211 */ /* 0x000fe200078e10ff */
[----:B------:R-:W-:-:S04]  /*2880*/  IMAD.WIDE R36, R27, 0x4, R28 ;  /* 0x000000041b247825 */ /* 0x000fc800078e021c */
[----:B---3--:R-:W4:Y:S04]  /*2890*/  LDS.128 R8, [R12] ;  /* 0x000000000c087984 */ /* 0x008f280000000c00 */
[----:B------:R0:W3:Y:S02]  /*28a0*/  LDG.E.CONSTANT R14, desc[UR24][R36.64] ;  /* 0x00000018240e7981 */ /* 0x0000e4000c1e9900 */
[----:B0-----:R-:W-:-:S05]  /*28b0*/  IMAD.WIDE R36, R27, 0x4, R36 ;  /* 0x000000041b247825 */ /* 0x001fca00078e0224 */
[----:B------:R4:W5:Y:S01]  /*28c0*/  LDG.E.CONSTANT R13, desc[UR24][R36.64] ;  /* 0x00000018240d7981 */ /* 0x000962000c1e9900 */
[----:B------:R-:W-:-:S04]  /*28d0*/  IMAD.WIDE R30, R27, 0x4, R36 ;  /* 0x000000041b1e7825 */ /* 0x000fc800078e0224 */
[----:B------:R-:W-:-:S05]  /*28e0*/  IMAD.WIDE R28, R27, 0x4, R30 ;  /* 0x000000041b1c7825 */ /* 0x000fca00078e021e */
[----:B------:R-:W2:Y:S01]  /*28f0*/  LDG.E.CONSTANT R35, desc[UR24][R28.64] ;  /* 0x000000181c237981 */ /* 0x000ea2000c1e9900 */
[----:B----4-:R-:W-:-:S03]  /*2900*/  FFMA R36, R8, R26, R15 ;  /* 0x0000001a08247223 */ /* 0x010fc6000000000f */
[----:B------:R0:W4:Y:S02]  /*2910*/  LDG.E.CONSTANT R8, desc[UR24][R30.64] ;  /* 0x000000181e087981 */ /* 0x000124000c1e9900 */
[----:B0-----:R-:W-:-:S04]  /*2920*/  IMAD.WIDE R30, R27, 0x4, R28 ;  /* 0x000000041b1e7825 */ /* 0x001fc800078e021c */
[C---:B------:R-:W-:Y:S02]  /*2930*/  IMAD.WIDE R28, R27.reuse, 0x4, R30 ;  /* 0x000000041b1c7825 */ /* 0x040fe400078e021e */
[----:B------:R-:W2:Y:S02]  /*2940*/  LDG.E.CONSTANT R30, desc[UR24][R30.64] ;  /* 0x000000181e1e7981 */ /* 0x000ea4000c1e9900 */
[----:B------:R-:W-:Y:S02]  /*2950*/  IMAD.WIDE R26, R27, 0x4, R28 ;  /* 0x000000041b1a7825 */ /* 0x000fe400078e021c */
[----:B------:R-:W2:Y:S04]  /*2960*/  LDG.E.CONSTANT R29, desc[UR24][R28.64] ;  /* 0x000000181c1d7981 */ /* 0x000ea8000c1e9900 */
[----:B------:R-:W2:Y:S01]  /*2970*/  LDG.E.CONSTANT R26, desc[UR24][R26.64] ;  /* 0x000000181a1a7981 */ /* 0x000ea2000c1e9900 */
[----:B---3--:R-:W-:-:S04]  /*2980*/  FFMA R9, R9, R14, R36 ;  /* 0x0000000e09097223 */ /* 0x008fc80000000024 */
[----:B-----5:R-:W-:Y:S02]  /*2990*/  FFMA R10, R10, R13, R9 ;  /* 0x0000000d0a0a7223 */ /* 0x020fe40000000009 */
[----:B------:R-:W2:Y:S01]  /*29a0*/  LDS.128 R12, [R12+0x10] ;  /* 0x000010000c0c7984 */ /* 0x000ea20000000c00 */
[----:B------:R-:W-:-:S05]  /*29b0*/  VIADD R33, R33, 0x8 ;  /* 0x0000000821217836 */ /* 0x000fca0000000000 */
[----:B------:R-:W-:Y:S01]  /*29c0*/  ISETP.NE.AND P0, PT, R33, R25, PT ;  /* 0x000000192100720c */ /* 0x000fe20003f05270 */
[----:B----4-:R-:W-:-:S04]  /*29d0*/  FFMA R11, R11, R8, R10 ;  /* 0x000000080b0b7223 */ /* 0x010fc8000000000a */
[----:B--2---:R-:W-:-:S04]  /*29e0*/  FFMA R8, R12, R35, R11 ;  /* 0x000000230c087223 */ /* 0x004fc8000000000b */
[----:B------:R-:W-:-:S04]  /*29f0*/  FFMA R13, R13, R30, R8 ;  /* 0x0000001e0d0d7223 */ /* 0x000fc80000000008 */
[----:B------:R-:W-:-:S04]  /*2a00*/  FFMA R14, R14, R29, R13 ;  /* 0x0000001d0e0e7223 */ /* 0x000fc8000000000d */
[----:B------:R-:W-:Y:S01]  /*2a10*/  FFMA R15, R15, R26, R14 ;  /* 0x0000001a0f0f7223 */ /* 0x000fe2000000000e */
[----:B------:R-:W-:Y:S06]  /*2a20*/  @P0 BRA `(.L_x_308) ;  /* 0xfffffffc007c0947 */ /* 0x000fec000383ffff */
.L_x_307:
[----:B------:R-:W-:-:S09]  /*2a30*/  UISETP.NE.AND UP1, UPT, UR34, URZ, UPT ;  /* 0x000000ff2200728c */ /* 0x000fd2000bf25270 */
[----:B------:R-:W-:Y:S05]  /*2a40*/  BRA.U !UP1, `(.L_x_306) ;  /* 0x0000000109fc7547 */ /* 0x000fea000b800000 */
[----:B------:R-:W-:Y:S02]  /*2a50*/  UISETP.GE.U32.AND UP1, UPT, UR30, 0x3, UPT ;  /* 0x000000031e00788c */ /* 0x000fe4000bf26070 */
[----:B------:R-:W-:-:S07]  /*2a60*/  UISETP.NE.AND UP2, UPT, UR35, URZ, UPT ;  /* 0x000000ff2300728c */ /* 0x000fce000bf45270 */
[----:B------:R-:W-:Y:S05]  /*2a70*/  BRA.U !UP1, `(.L_x_309) ;  /* 0x0000000109647547 */ /* 0x000fea000b800000 */
[----:B------:R-:W0:Y:S01]  /*2a80*/  LDC R29, c[0x0][0x3b0] ;  /* 0x0000ec00ff1d7b82 */ /* 0x000e220000000800 */
[----:B------:R-:W-:-:S07]  /*2a90*/  IADD3 R8, PT, PT, R23, UR11, RZ ;  /* 0x0000000b17087c10 */ /* 0x000fce000fffe0ff */
[----:B------:R-:W4:Y:S01]  /*2aa0*/  LDC.64 R26, c[0x0][0x390] ;  /* 0x0000e400ff1a7b82 */ /* 0x000f220000000a00 */
[----:B0-----:R-:W-:-:S04]  /*2ab0*/  IMAD R9, R25, R29, R8 ;  /* 0x0000001d19097224 */ /* 0x001fc800078e0208 */
[----:B----4-:R-:W-:-:S04]  /*2ac0*/  IMAD.WIDE R26, R9, 0x4, R26 ;  /* 0x00000004091a7825 */ /* 0x010fc800078e021a */
[C---:B------:R-:W-:Y:S02]  /*2ad0*/  IMAD.WIDE R12, R29.reuse, 0x4, R26 ;  /* 0x000000041d0c7825 */ /* 0x040fe400078e021a */
[----:B------:R0:W4:Y:S02]  /*2ae0*/  LDG.E.CONSTANT R26, desc[UR24][R26.64] ;  /* 0x000000181a1a7981 */ /* 0x000124000c1e9900 */
[C---:B---3--:R-:W-:Y:S02]  /*2af0*/  IMAD.WIDE R10, R29.reuse, 0x4, R12 ;  /* 0x000000041d0a7825 */ /* 0x048fe400078e020c */
[----:B------:R3:W5:Y:S02]  /*2b00*/  LDG.E.CONSTANT R12, desc[UR24][R12.64] ;  /* 0x000000180c0c7981 */ /* 0x000764000c1e9900 */
        /* <DEDUP_REMOVED lines=9> */
[----:B0-----:R-:W5:Y:S04]  /*2ba0*/  LDS R27, [R14+0x4] ;  /* 0x000004000e1b7984 */ /* 0x001f680000000800 */
[----:B------:R-:W2:Y:S04]  /*2bb0*/  LDS R29, [R14+0x8] ;  /* 0x000008000e1d7984 */ /* 0x000ea80000000800 */
[----:B---3--:R-:W0:Y:S01]  /*2bc0*/  LDS R13, [R14+0xc] ;  /* 0x00000c000e0d7984 */ /* 0x008e220000000800 */
[----:B----4-:R-:W-:-:S04]  /*2bd0*/  FFMA R26, R28, R26, R15 ;  /* 0x0000001a1c1a7223 */ /* 0x010fc8000000000f */
[----:B-----5:R-:W-:-:S04]  /*2be0*/  FFMA R12, R27, R12, R26 ;  /* 0x0000000c1b0c7223 */ /* 0x020fc8000000001a */
[----:B--2---:R-:W-:-:S04]  /*2bf0*/  FFMA R10, R29, R10, R12 ;  /* 0x0000000a1d0a7223 */ /* 0x004fc8000000000c */
[----:B0-----:R-:W-:-:S07]  /*2c00*/  FFMA R15, R13, R8, R10 ;  /* 0x000000080d0f7223 */ /* 0x001fce000000000a */
.L_x_309:
[----:B------:R-:W-:Y:S05]  /*2c10*/  BRA.U !UP2, `(.L_x_306) ;  /* 0x000000010a887547 */ /* 0x000fea000b800000 */
[----:B------:R-:W-:Y:S01]  /*2c20*/  ISETP.NE.AND P0, PT, RZ, UR31, PT ;  /* 0x0000001fff007c0c */ /* 0x000fe2000bf05270 */
[----:B------:R-:W-:-:S04]  /*2c30*/  ULOP3.LUT UR21, UR36, 0x1, URZ, 0xc0, !UPT ;  /* 0x0000000124157892 */ /* 0x000fc8000f8ec0ff */
[----:B------:R-:W-:-:S06]  /*2c40*/  UISETP.NE.U32.AND UP1, UPT, UR21, 0x1, UPT ;  /* 0x000000011500788c */ /* 0x000fcc000bf25070 */
[----:B------:R-:W-:Y:S02]  /*2c50*/  PLOP3.LUT P1, PT, PT, PT, UP1, 0x80, 0x8 ;  /* 0x000000000008781c */ /* 0x000fe40003f2f018 */
[----:B------:R-:W0:Y:S01]  /*2c60*/  @P0 S2R R9, SR_CgaCtaId ;  /* 0x0000000000090919 */ /* 0x000e220000008800 */
[----:B------:R-:W4:Y:S01]  /*2c70*/  @P0 LDC R13, c[0x0][0x3b0] ;  /* 0x0000ec00ff0d0b82 */ /* 0x000f220000000800 */
[----:B------:R-:W-:Y:S01]  /*2c80*/  @P0 VIADD R12, R23, UR11 ;  /* 0x0000000b170c0c36 */ /* 0x000fe20008000000 */
[----:B------:R-:W5:Y:S01]  /*2c90*/  @!UP1 LDCU UR21, c[0x0][0x3b0] ;  /* 0x00007600ff1597ac */ /* 0x000f620008000800 */
[----:B------:R-:W-:Y:S01]  /*2ca0*/  @P0 MOV R8, 0x400 ;  /* 0x0000040000080802 */ /* 0x000fe20000000f00 */
[----:B------:R-:W1:Y:S04]  /*2cb0*/  @!UP1 LDCU.64 UR38, c[0x0][0x390] ;  /* 0x00007200ff2697ac */ /* 0x000e680008000a00 */
[----:B---3--:R-:W3:Y:S01]  /*2cc0*/  @P0 LDC.64 R10, c[0x0][0x390] ;  /* 0x0000e400ff0a0b82 */ /* 0x008ee20000000a00 */
[----:B----4-:R-:W-:Y:S01]  /*2cd0*/  @P0 IMAD R27, R25, R13, R12 ;  /* 0x0000000d191b0224 */ /* 0x010fe200078e020c */
[----:B------:R-:W-:-:S02]  /*2ce0*/  @!P1 IADD3 R12, PT, PT, R23, UR11, RZ ;  /* 0x0000000b170c9c10 */ /* 0x000fc4000fffe0ff */
[----:B0-----:R-:W-:Y:S01]  /*2cf0*/  @P0 LEA R8, R9, R8, 0x18 ;  /* 0x0000000809080211 */ /* 0x001fe200078ec0ff */
[----:B---3--:R-:W-:-:S04]  /*2d00*/  @P0 IMAD.WIDE R10, R27, 0x4, R10 ;  /* 0x000000041b0a0825 */ /* 0x008fc800078e020a */
[----:B------:R-:W-:Y:S01]  /*2d10*/  HFMA2 R27, -RZ, RZ, 0, 2.384185791015625e-07 ;  /* 0x00000004ff1b7431 */ /* 0x000fe200000001ff */
[C---:B------:R-:W-:Y:S01]  /*2d20*/  @P0 LEA R26, R25.reuse, R8, 0x2 ;  /* 0x00000008191a0211 */ /* 0x040fe200078e10ff */
[----:B------:R-:W-:Y:S02]  /*2d30*/  @P0 VIADD R25, R25, 0x2 ;  /* 0x0000000219190836 */ /* 0x000fe40000000000 */
[----:B------:R-:W-:Y:S02]  /*2d40*/  @P0 IMAD.WIDE R8, R13, 0x4, R10 ;  /* 0x000000040d080825 */ /* 0x000fe400078e020a */
[----:B------:R-:W3:Y:S02]  /*2d50*/  @P0 LDG.E.CONSTANT R10, desc[UR24][R10.64] ;  /* 0x000000180a0a0981 */ /* 0x000ee4000c1e9900 */
[----:B-----5:R-:W-:Y:S02]  /*2d60*/  @!P1 IMAD R12, R25, UR21, R12 ;  /* 0x00000015190c9c24 */ /* 0x020fe4000f8e020c */
[----:B------:R-:W4:Y:S02]  /*2d70*/  @P0 LDG.E.CONSTANT R8, desc[UR24][R8.64] ;  /* 0x0000001808080981 */ /* 0x000f24000c1e9900 */
[----:B-1----:R-:W-:Y:S01]  /*2d80*/  @!P1 IMAD.WIDE R12, R12, R27, UR38 ;  /* 0x000000260c0c9e25 */ /* 0x002fe2000f8e021b */
[----:B------:R-:W0:Y:S01]  /*2d90*/  @!UP1 S2UR UR23, SR_CgaCtaId ;  /* 0x00000000001799c3 */ /* 0x000e220000008800 */
[----:B------:R-:W-:Y:S01]  /*2da0*/  @!UP1 UMOV UR21, 0x400 ;  /* 0x0000040000159882 */ /* 0x000fe20000000000 */
[----:B------:R-:W3:Y:S04]  /*2db0*/  @P0 LDS R28, [R26] ;  /* 0x000000001a1c0984 */ /* 0x000ee80000000800 */
[----:B------:R-:W5:Y:S04]  /*2dc0*/  @!P1 LDG.E.CONSTANT R12, desc[UR24][R12.64] ;  /* 0x000000180c0c9981 */ /* 0x000f68000c1e9900 */
[----:B------:R-:W4:Y:S01]  /*2dd0*/  @P0 LDS R27, [R26+0x4] ;  /* 0x000004001a1b0984 */ /* 0x000f220000000800 */
[----:B0-----:R-:W-:-:S06]  /*2de0*/  @!UP1 ULEA UR21, UR23, UR21, 0x18 ;  /* 0x0000001517159291 */ /* 0x001fcc000f8ec0ff */
[----:B------:R-:W-:-:S05]  /*2df0*/  @!P1 LEA R25, R25, UR21, 0x2 ;  /* 0x0000001519199c11 */ /* 0x000fca000f8e10ff */
[----:B------:R-:W5:Y:S01]  /*2e00*/  @!P1 LDS R14, [R25] ;  /* 0x00000000190e9984 */ /* 0x000f620000000800 */
[----:B---3--:R-:W-:-:S04]  /*2e10*/  @P0 FFMA R10, R28, R10, R15 ;  /* 0x0000000a1c0a0223 */ /* 0x008fc8000000000f */
[----:B----4-:R-:W-:-:S04]  /*2e20*/  @P0 FFMA R15, R27, R8, R10 ;  /* 0x000000081b0f0223 */ /* 0x010fc8000000000a */
[----:B-----5:R-:W-:-:S07]  /*2e30*/  @!P1 FFMA R15, R14, R12, R15 ;  /* 0x0000000c0e0f9223 */ /* 0x020fce000000000f */
.L_x_306:
[----:B------:R-:W0:Y:S01]  /*2e40*/  LDC.64 R8, c[0x0][0x398] ;  /* 0x0000e600ff087b82 */ /* 0x000e220000000a00 */
[----:B------:R-:W4:Y:S01]  /*2e50*/  LDCU UR21, c[0x0][0x3b0] ;  /* 0x00007600ff1577ac */ /* 0x000f220008000800 */
[----:B------:R-:W-:Y:S01]  /*2e60*/  IADD3 R13, PT, PT, R16, R23, RZ ;  /* 0x00000017100d7210 */ /* 0x000fe20007ffe0ff */
[----:B---3--:R-:W-:Y:S01]  /*2e70*/  FFMA R11, RZ, R24, R15 ;  /* 0x00000018ff0b7223 */ /* 0x008fe2000000000f */
[----:B------:R-:W-:Y:S01]  /*2e80*/  VIADD R23, R23, UR26 ;  /* 0x0000001a17177c36 */ /* 0x000fe20008000000 */
[----:B----4-:R-:W-:-:S04]  /*2e90*/  MOV R15, UR21 ;  /* 0x00000015000f7c02 */ /* 0x010fc80008000f00 */
[----:B------:R-:W-:Y:S01]  /*2ea0*/  ISETP.GE.AND P0, PT, R23, R15, PT ;  /* 0x0000000f1700720c */ /* 0x000fe20003f06270 */
[----:B0-----:R-:W-:-:S05]  /*2eb0*/  IMAD.WIDE R8, R13, 0x4, R8 ;  /* 0x000000040d087825 */ /* 0x001fca00078e0208 */
[----:B------:R4:W-:Y:S07]  /*2ec0*/  STG.E desc[UR24][R8.64], R11 ;  /* 0x0000000b08007986 */ /* 0x0009ee000c101918 */
[----:B------:R-:W-:Y:S05]  /*2ed0*/  @!P0 BRA `(.L_x_310) ;  /* 0xfffffff800148947 */ /* 0x000fea000383ffff */
.L_x_298:
[----:B------:R-:W-:Y:S05]  /*2ee0*/  BSYNC.RECONVERGENT B0 ;  /* 0x0000000000007941 */ /* 0x000fea0003800200 */
.L_x_297:
[----:B------:R-:W-:Y:S01]  /*2ef0*/  BAR.SYNC.DEFER_BLOCKING 0x0 ;  /* 0x0000000000007b1d */ /* 0x000fe20000010000 */
[----:B------:R-:W-:-:S09]  /*2f00*/  UISETP.NE.AND UP1, UPT, UR27, 0x1, UPT ;  /* 0x000000011b00788c */ /* 0x000fd2000bf25270 */
[----:B------:R-:W-:Y:S05]  /*2f10*/  BRA.U !UP1, `(.L_x_311) ;  /* 0x00000049094c7547 */ /* 0x000fea000b800000 */
[----:B------:R-:W-:Y:S01]  /*2f20*/  ISETP.GE.AND P0, PT, R20, UR33, PT ;  /* 0x0000002114007c0c */ /* 0x000fe2000bf06270 */
[----:B------:R-:W-:Y:S01]  /*2f30*/  BSSY.RECONVERGENT B0, `(.L_x_312) ;  /* 0x000000e000007945 */ /* 0x000fe20003800200 */
[----:B----4-:R-:W-:-:S11]  /*2f40*/  MOV R8, 0xff800000 ;  /* 0xff80000000087802 */ /* 0x010fd60000000f00 */
[----:B------:R-:W-:Y:S05]  /*2f50*/  @P0 BRA `(.L_x_313) ;  /* 0x00000000002c0947 */ /* 0x000fea0003800000 */
[----:B0--3--:R-:W0:Y:S01]  /*2f60*/  S2R R11, SR_CgaCtaId ;  /* 0x00000000000b7919 */ /* 0x009e220000008800 */
[----:B------:R-:W-:Y:S01]  /*2f70*/  MOV R10, 0x400 ;  /* 0x00000400000a7802 */ /* 0x000fe20000000f00 */
[----:B------:R-:W-:Y:S01]  /*2f80*/  IMAD.MOV.U32 R8, RZ, RZ, -0x800000 ;  /* 0xff800000ff087424 */ /* 0x000fe200078e00ff */
[----:B------:R-:W-:Y:S02]  /*2f90*/  MOV R9, R20 ;  /* 0x0000001400097202 */ /* 0x000fe40000000f00 */
[----:B0-----:R-:W-:-:S07]  /*2fa0*/  LEA R12, R11, R10, 0x18 ;  /* 0x0000000a0b0c7211 */ /* 0x001fce00078ec0ff */
.L_x_314:
[C---:B------:R-:W-:Y:S01]  /*2fb0*/  LEA R10, R9.reuse, R12, 0x2 ;  /* 0x0000000c090a7211 */ /* 0x040fe200078e10ff */
[----:B------:R-:W-:-:S04]  /*2fc0*/  VIADD R9, R9, UR26 ;  /* 0x0000001a09097c36 */ /* 0x000fc80008000000 */
[----:B------:R-:W0:Y:S01]  /*2fd0*/  LDS R11, [R10+0x100] ;  /* 0x000100000a0b7984 */ /* 0x000e220000000800 */
[----:B------:R-:W-:Y:S02]  /*2fe0*/  ISETP.GE.AND P0, PT, R9, UR33, PT ;  /* 0x0000002109007c0c */ /* 0x000fe4000bf06270 */
[----:B0-----:R-:W-:-:S11]  /*2ff0*/  FMNMX R8, R11, R8, !PT ;  /* 0x000000080b087209 */ /* 0x001fd60007800000 */
[----:B------:R-:W-:Y:S05]  /*3000*/  @!P0 BRA `(.L_x_314) ;  /* 0xfffffffc00e88947 */ /* 0x000fea000383ffff */
.L_x_313:
[----:B------:R-:W-:Y:S05]  /*3010*/  BSYNC.RECONVERGENT B0 ;  /* 0x0000000000007941 */ /* 0x000fea0003800200 */
.L_x_312:
[----:B------:R-:W4:Y:S01]  /*3020*/  SHFL.BFLY PT, R9, R8, 0x10, 0x1f ;  /* 0x0e001f0008097f89 */ /* 0x000f2200000e0000 */
[----:B------:R-:W-:Y:S02]  /*3030*/  ISETP.NE.AND P1, PT, R3, RZ, PT ;  /* 0x000000ff0300720c */ /* 0x000fe40003f25270 */
[----:B------:R-:W-:Y:S02]  /*3040*/  ISETP.GT.U32.AND P0, PT, R20, 0x1f, PT ;  /* 0x0000001f1400780c */ /* 0x000fe40003f04070 */
[----:B----4-:R-:W-:-:S05]  /*3050*/  FMNMX R9, R9, R8, !PT ;  /* 0x0000000809097209 */ /* 0x010fca0007800000 */
[----:B------:R-:W4:Y:S02]  /*3060*/  SHFL.BFLY PT, R10, R9, 0x8, 0x1f ;  /* 0x0d001f00090a7f89 */ /* 0x000f2400000e0000 */
[----:B----4-:R-:W-:-:S05]  /*3070*/  FMNMX R10, R9, R10, !PT ;  /* 0x0000000a090a7209 */ /* 0x010fca0007800000 */
[----:B0--3--:R-:W0:Y:S02]  /*3080*/  SHFL.BFLY PT, R11, R10, 0x4, 0x1f ;  /* 0x0c801f000a0b7f89 */ /* 0x009e2400000e0000 */
        /* <DEDUP_REMOVED lines=11> */
[----:B------:R3:W4:Y:S01]  /*3140*/  @!P0 LDS R12, [R18+UR14+0x400] ;  /* 0x0004000e120c8984 */ /* 0x0007220008000800 */
[----:B------:R-:W-:Y:S05]  /*3150*/  BRA.DIV UR21, `(.L_x_316) ;  /* 0x0000005215c47947 */ /* 0x000fea000b800000 */
[----:B----4-:R-:W0:Y:S02]  /*3160*/  SHFL.BFLY PT, R11, R12, 0x10, 0x1f ;  /* 0x0e001f000c0b7f89 */ /* 0x010e2400000e0000 */
[----:B0-----:R-:W-:-:S05]  /*3170*/  FMNMX R13, R11, R12, !PT ;  /* 0x0000000c0b0d7209 */ /* 0x001fca0007800000 */
[----:B------:R-:W0:Y:S02]  /*3180*/  SHFL.BFLY PT, R11, R13, 0x8, 0x1f ;  /* 0x0d001f000d0b7f89 */ /* 0x000e2400000e0000 */
[----:B0-----:R-:W-:-:S05]  /*3190*/  FMNMX R14, R13, R11, !PT ;  /* 0x0000000b0d0e7209 */ /* 0x001fca0007800000 */
[----:B------:R-:W0:Y:S02]  /*31a0*/  SHFL.BFLY PT, R11, R14, 0x4, 0x1f ;  /* 0x0c801f000e0b7f89 */ /* 0x000e2400000e0000 */
[----:B0-----:R-:W-:-:S05]  /*31b0*/  FMNMX R23, R14, R11, !PT ;  /* 0x0000000b0e177209 */ /* 0x001fca0007800000 */
[----:B------:R-:W0:Y:S02]  /*31c0*/  SHFL.BFLY PT, R11, R23, 0x2, 0x1f ;  /* 0x0c401f00170b7f89 */ /* 0x000e2400000e0000 */
[----:B0-----:R-:W-:-:S05]  /*31d0*/  FMNMX R24, R23, R11, !PT ;  /* 0x0000000b17187209 */ /* 0x001fca0007800000 */
[----:B------:R0:W4:Y:S02]  /*31e0*/  SHFL.BFLY PT, R11, R24, 0x1, 0x1f ;  /* 0x0c201f00180b7f89 */ /* 0x00012400000e0000 */
.L_x_418:
[----:B------:R-:W5:Y:S01]  /*31f0*/  @!P1 S2R R9, SR_CgaCtaId ;  /* 0x0000000000099919 */ /* 0x000f620000008800 */
[----:B------:R-:W-:Y:S02]  /*3200*/  @!P1 MOV R8, 0x400 ;  /* 0x0000040000089802 */ /* 0x000fe40000000f00 */
[----:B----4-:R-:W-:Y:S02]  /*3210*/  FMNMX R11, R24, R11, !PT ;  /* 0x0000000b180b7209 */ /* 0x010fe40007800000 */
[----:B-----5:R-:W-:-:S05]  /*3220*/  @!P1 LEA R8, R9, R8, 0x18 ;  /* 0x0000000809089211 */ /* 0x020fca00078ec0ff */
[----:B------:R4:W-:Y:S02]  /*3230*/  @!P1 STS [R8+0x400], R11 ;  /* 0x0004000b08009388 */ /* 0x0009e40000000800 */
.L_x_315:
[----:B------:R-:W-:Y:S05]  /*3240*/  WARPSYNC.ALL ;  /* 0x0000000000007948 */ /* 0x000fea0003800000 */
[----:B------:R-:W-:Y:S01]  /*3250*/  ISETP.GE.AND P0, PT, R20, UR33, PT ;  /* 0x0000002114007c0c */ /* 0x000fe2000bf06270 */
[----:B------:R-:W5:Y:S08]  /*3260*/  S2UR UR22, SR_CgaCtaId ;  /* 0x00000000001679c3 */ /* 0x000f700000008800 */
[----:B------:R-:W-:Y:S01]  /*3270*/  BAR.SYNC.DEFER_BLOCKING 0x0 ;  /* 0x0000000000007b1d */ /* 0x000fe20000010000 */
[----:B------:R-:W-:Y:S01]  /*3280*/  MOV R10, UR20 ;  /* 0x00000014000a7c02 */ /* 0x000fe20008000f00 */
[----:B------:R-:W-:Y:S01]  /*3290*/  IMAD.MOV.U32 R9, RZ, RZ, 0x3bbb989d ;  /* 0x3bbb989dff097424 */ /* 0x000fe200078e00ff */
[----:B----4-:R-:W-:-:S03]  /*32a0*/  MOV R11, RZ ;  /* 0x000000ff000b7202 */ /* 0x010fc60000000f00 */
[----:B------:R-:W-:Y:S01]  /*32b0*/  UMOV UR21, 0x400 ;  /* 0x0000040000157882 */ /* 0x000fe20000000000 */
[----:B------:R-:W-:Y:S01]  /*32c0*/  BSSY.RECONVERGENT B0, `(.L_x_317) ;  /* 0x0000019000007945 */ /* 0x000fe20003800200 */
[----:B-----5:R-:W-:-:S09]  /*32d0*/  ULEA UR21, UR22, UR21, 0x18 ;  /* 0x0000001516157291 */ /* 0x020fd2000f8ec0ff */
[----:B------:R-:W4:Y:S02]  /*32e0*/  LDS R8, [UR21+0x400] ;  /* 0x00040015ff087984 */ /* 0x000f240008000800 */
[----:B----4-:R-:W-:-:S04]  /*32f0*/  FMNMX R8, R8, UR20, !PT ;  /* 0x0000001408087c09 */ /* 0x010fc8000f800000 */
[----:B------:R-:W-:Y:S01]  /*3300*/  R2UR UR20, R8 ;  /* 0x00000000081472ca */ /* 0x000fe200000e0000 */
[----:B------:R-:W-:Y:S01]  /*3310*/  HFMA2 R8, -RZ, RZ, 3.7421875, 0 ;  /* 0x437c0000ff087431 */ /* 0x000fe200000001ff */
[----:B------:R-:W-:-:S13]  /*3320*/  @P0 BRA `(.L_x_318) ;  /* 0x0000000000480947 */ /* 0x000fda0003800000 */
[----:B------:R-:W-:Y:S01]  /*3330*/  IMAD.MOV.U32 R11, RZ, RZ, RZ ;  /* 0x000000ffff0b7224 */ /* 0x000fe200078e00ff */
[----:B------:R-:W-:-:S07]  /*3340*/  MOV R12, R20 ;  /* 0x00000014000c7202 */ /* 0x000fce0000000f00 */
.L_x_319:
[C---:B0---4-:R-:W-:Y:S01]  /*3350*/  LEA R13, R12.reuse, UR21, 0x2 ;  /* 0x000000150c0d7c11 */ /* 0x051fe2000f8e10ff */
[----:B------:R-:W-:-:S04]  /*3360*/  VIADD R12, R12, UR26 ;  /* 0x0000001a0c0c7c36 */ /* 0x000fc80008000000 */
[----:B------:R-:W0:Y:S01]  /*3370*/  LDS R14, [R13+0x100] ;  /* 0x000100000d0e7984 */ /* 0x000e220000000800 */
[----:B------:R-:W-:Y:S01]  /*3380*/  ISETP.GE.AND P0, PT, R12, UR33, PT ;  /* 0x000000210c007c0c */ /* 0x000fe2000bf06270 */
[----:B0-----:R-:W-:-:S04]  /*3390*/  FADD R14, R14, -UR20 ;  /* 0x800000140e0e7e21 */ /* 0x001fc80008000000 */
[----:B------:R-:W-:-:S04]  /*33a0*/  FFMA.SAT R23, R14, R9, 0.5 ;  /* 0x3f0000000e177423 */ /* 0x000fc80000002009 */
[----:B------:R-:W-:-:S04]  /*33b0*/  FFMA.RM R23, R23, R8, 12582913 ;  /* 0x4b40000117177423 */ /* 0x000fc80000004008 */
[C---:B------:R-:W-:Y:S01]  /*33c0*/  FADD R25, R23.reuse, -12583039 ;  /* 0xcb40007f17197421 */ /* 0x040fe20000000000 */
[----:B------:R-:W-:-:S03]  /*33d0*/  SHF.L.U32 R23, R23, 0x17, RZ ;  /* 0x0000001717177819 */ /* 0x000fc600000006ff */
[----:B------:R-:W-:-:S04]  /*33e0*/  FFMA R25, R14, 1.4426950216293334961, -R25 ;  /* 0x3fb8aa3b0e197823 */ /* 0x000fc80000000819 */
[----:B------:R-:W-:-:S04]  /*33f0*/  FFMA R25, R14, 1.925963033500011079e-08, R25 ;  /* 0x32a570600e197823 */ /* 0x000fc80000000019 */
[----:B------:R-:W0:Y:S02]  /*3400*/  MUFU.EX2 R14, R25 ;  /* 0x00000019000e7308 */ /* 0x000e240000000800 */
[----:B0-----:R-:W-:-:S04]  /*3410*/  FMUL R14, R23, R14 ;  /* 0x0000000e170e7220 */ /* 0x001fc80000400000 */
[----:B------:R-:W-:Y:S01]  /*3420*/  FADD R11, R14, R11 ;  /* 0x0000000b0e0b7221 */ /* 0x000fe20000000000 */
[----:B------:R4:W-:Y:S01]  /*3430*/  STS [R13+0x100], R14 ;  /* 0x0001000e0d007388 */ /* 0x0009e20000000800 */
[----:B------:R-:W-:Y:S05]  /*3440*/  @!P0 BRA `(.L_x_319) ;  /* 0xfffffffc00c08947 */ /* 0x000fea000383ffff */
.L_x_318:
[----:B------:R-:W-:Y:S05]  /*3450*/  BSYNC.RECONVERGENT B0 ;  /* 0x0000000000007941 */ /* 0x000fea0003800200 */
.L_x_317:
[----:B------:R-:W5:Y:S01]  /*3460*/  SHFL.BFLY PT, R12, R11, 0x10, 0x1f ;  /* 0x0e001f000b0c7f89 */ /* 0x000f6200000e0000 */
[----:B------:R-:W-:Y:S01]  /*3470*/  FADD R10, R10, -UR20 ;  /* 0x800000140a0a7e21 */ /* 0x000fe20008000000 */
[----:B------:R-:W-:Y:S02]  /*3480*/  ISETP.NE.AND P1, PT, R3, RZ, PT ;  /* 0x000000ff0300720c */ /* 0x000fe40003f25270 */
[----:B------:R-:W-:Y:S01]  /*3490*/  ISETP.GT.U32.AND P0, PT, R20, 0x1f, PT ;  /* 0x0000001f1400780c */ /* 0x000fe20003f04070 */
[----:B------:R-:W-:-:S04]  /*34a0*/  FFMA.SAT R9, R10, R9, 0.5 ;  /* 0x3f0000000a097423 */ /* 0x000fc80000002009 */
[----:B------:R-:W-:Y:S01]  /*34b0*/  FFMA.RM R9, R9, R8, 12582913 ;  /* 0x4b40000109097423 */ /* 0x000fe20000004008 */
[----:B-----5:R-:W-:-:S03]  /*34c0*/  FADD R12, R12, R11 ;  /* 0x0000000b0c0c7221 */ /* 0x020fc60000000000 */
[----:B------:R-:W-:Y:S02]  /*34d0*/  FADD R11, R9, -12583039 ;  /* 0xcb40007f090b7421 */ /* 0x000fe40000000000 */
[----:B0---4-:R-:W0:Y:S02]  /*34e0*/  SHFL.BFLY PT, R13, R12, 0x8, 0x1f ;  /* 0x0d001f000c0d7f89 */ /* 0x011e2400000e0000 */
[----:B------:R-:W-:-:S04]  /*34f0*/  FFMA R11, R10, 1.4426950216293334961, -R11 ;  /* 0x3fb8aa3b0a0b7823 */ /* 0x000fc8000000080b */
[----:B------:R-:W-:-:S04]  /*3500*/  FFMA R11, R10, 1.925963033500011079e-08, R11 ;  /* 0x32a570600a0b7823 */ /* 0x000fc8000000000b */
[----:B------:R-:W4:Y:S01]  /*3510*/  MUFU.EX2 R8, R11 ;  /* 0x0000000b00087308 */ /* 0x000f220000000800 */
[----:B0-----:R-:W-:-:S05]  /*3520*/  FADD R13, R12, R13 ;  /* 0x0000000d0c0d7221 */ /* 0x001fca0000000000 */
[----:B------:R-:W0:Y:S02]  /*3530*/  SHFL.BFLY PT, R14, R13, 0x4, 0x1f ;  /* 0x0c801f000d0e7f89 */ /* 0x000e2400000e0000 */
[----:B0-----:R-:W-:-:S05]  /*3540*/  FADD R14, R13, R14 ;  /* 0x0000000e0d0e7221 */ /* 0x001fca0000000000 */
[----:B------:R-:W0:Y:S02]  /*3550*/  SHFL.BFLY PT, R23, R14, 0x2, 0x1f ;  /* 0x0c401f000e177f89 */ /* 0x000e2400000e0000 */
[----:B0-----:R-:W-:-:S05]  /*3560*/  FADD R23, R14, R23 ;  /* 0x000000170e177221 */ /* 0x001fca0000000000 */
[----:B------:R-:W0:Y:S02]  /*3570*/  SHFL.BFLY PT, R24, R23, 0x1, 0x1f ;  /* 0x0c201f0017187f89 */ /* 0x000e2400000e0000 */
[----:B0-----:R-:W-:Y:S01]  /*3580*/  FADD R13, R23, R24 ;  /* 0x00000018170d7221 */ /* 0x001fe20000000000 */
[----:B------:R-:W-:-:S04]  /*3590*/  SHF.L.U32 R23, R9, 0x17, RZ ;  /* 0x0000001709177819 */ /* 0x000fc800000006ff */
[----:B------:R0:W-:Y:S01]  /*35a0*/  @!P1 STS [R6], R13 ;  /* 0x0000000d06009388 */ /* 0x0001e20000000800 */
[----:B----4-:R-:W-:Y:S01]  /*35b0*/  FMUL R23, R23, R8 ;  /* 0x0000000817177220 */ /* 0x010fe20000400000 */
[----:B------:R-:W-:Y:S06]  /*35c0*/  BAR.SYNC.DEFER_BLOCKING 0x0 ;  /* 0x0000000000007b1d */ /* 0x000fec0000010000 */
[----:B------:R-:W-:Y:S05]  /*35d0*/  @P0 BRA `(.L_x_320) ;  /* 0x0000000000400947 */ /* 0x000fea0003800000 */
[----:B------:R-:W-:Y:S01]  /*35e0*/  ISETP.GE.U32.AND P0, PT, R20, UR18, PT ;  /* 0x0000001214007c0c */ /* 0x000fe2000bf06070 */
[----:B------:R-:W-:Y:S01]  /*35f0*/  HFMA2 R12, -RZ, RZ, 0, 0 ;  /* 0x00000000ff0c7431 */ /* 0x000fe200000001ff */
[----:B------:R-:W-:-:S11]  /*3600*/  UMOV UR22, 0xffffffff ;  /* 0xffffffff00167882 */ /* 0x000fd60000000000 */
[----:B------:R4:W0:Y:S01]  /*3610*/  @!P0 LDS R12, [R18+UR14+0x400] ;  /* 0x0004000e120c8984 */ /* 0x0008220008000800 */
[----:B------:R-:W-:Y:S05]  /*3620*/  BRA.DIV UR22, `(.L_x_321) ;  /* 0x00000052160c7947 */ /* 0x000fea000b800000 */
[----:B0-----:R-:W0:Y:S02]  /*3630*/  SHFL.BFLY PT, R11, R12, 0x10, 0x1f ;  /* 0x0e001f000c0b7f89 */ /* 0x001e2400000e0000 */
[----:B0-----:R-:W-:-:S05]  /*3640*/  FADD R13, R11, R12 ;  /* 0x0000000c0b0d7221 */ /* 0x001fca0000000000 */
[----:B------:R-:W0:Y:S02]  /*3650*/  SHFL.BFLY PT, R11, R13, 0x8, 0x1f ;  /* 0x0d001f000d0b7f89 */ /* 0x000e2400000e0000 */
[----:B0-----:R-:W-:-:S05]  /*3660*/  FADD R14, R13, R11 ;  /* 0x0000000b0d0e7221 */ /* 0x001fca0000000000 */
[----:B------:R-:W0:Y:S02]  /*3670*/  SHFL.BFLY PT, R11, R14, 0x4, 0x1f ;  /* 0x0c801f000e0b7f89 */ /* 0x000e2400000e0000 */
[----:B0-----:R-:W-:-:S05]  /*3680*/  FADD R24, R14, R11 ;  /* 0x0000000b0e187221 */ /* 0x001fca0000000000 */
[----:B------:R-:W0:Y:S02]  /*3690*/  SHFL.BFLY PT, R11, R24, 0x2, 0x1f ;  /* 0x0c401f00180b7f89 */ /* 0x000e2400000e0000 */
[----:B0-----:R-:W-:-:S05]  /*36a0*/  FADD R25, R24, R11 ;  /* 0x0000000b18197221 */ /* 0x001fca0000000000 */
[----:B------:R0:W0:Y:S02]  /*36b0*/  SHFL.BFLY PT, R11, R25, 0x1, 0x1f ;  /* 0x0c201f00190b7f89 */ /* 0x00002400000e0000 */
.L_x_424:
[----:B0-----:R-:W-:-:S05]  /*36c0*/  FADD R11, R25, R11 ;  /* 0x0000000b190b7221 */ /* 0x001fca0000000000 */
[----:B------:R0:W-:Y:S02]  /*36d0*/  @!P1 STS [UR21+0x400], R11 ;  /* 0x0004000bff009988 */ /* 0x0001e40008000815 */
.L_x_320:
        /* <DEDUP_REMOVED lines=8> */
[----:B------:R-:W-:-:S09]  /*3760*/  UISETP.NE.AND UP1, UPT, UR16, URZ, UPT ;  /* 0x000000ff1000728c */ /* 0x000fd2000bf25270 */
[----:B------:R-:W-:Y:S05]  /*3770*/  BRA.U !UP1, `(.L_x_324) ;  /* 0x0000000909087547 */ /* 0x000fea000b800000 */
[----:B------:R-:W-:-:S07]  /*3780*/  IMAD.MOV.U32 R26, RZ, RZ, R20 ;  /* 0x000000ffff1a7224 */ /* 0x000fce00078e0014 */
.L_x_329:
[----:B0-----:R-:W0:Y:S01]  /*3790*/  LDC.64 R12, c[0x0][0x398] ;  /* 0x0000e600ff0c7b82 */ /* 0x001e220000000a00 */
[----:B------:R-:W-:-:S05]  /*37a0*/  IADD3 R9, PT, PT, R7, R26, RZ ;  /* 0x0000001a07097210 */ /* 0x000fca0007ffe0ff */
[----:B0-----:R-:W-:-:S05]  /*37b0*/  IMAD.WIDE R12, R9, 0x4, R12 ;  /* 0x00000004090c7825 */ /* 0x001fca00078e020c */
[----:B------:R0:W5:Y:S01]  /*37c0*/  LDG.E R28, desc[UR24][R12.64] ;  /* 0x000000180c1c7981 */ /* 0x000162000c1e1900 */
[----:B------:R-:W-:Y:S01]  /*37d0*/  UISETP.GE.AND UP1, UPT, UR33, 0x1, UPT ;  /* 0x000000012100788c */ /* 0x000fe2000bf26270 */
[----:B------:R-:W-:-:S08]  /*37e0*/  HFMA2 R15, -RZ, RZ, 0, 0 ;  /* 0x00000000ff0f7431 */ /* 0x000fd000000001ff */
[----:B0-----:R-:W-:Y:S05]  /*37f0*/  BRA.U !UP1, `(.L_x_325) ;  /* 0x0000000509c87547 */ /* 0x001fea000b800000 */
[----:B------:R-:W-:Y:S01]  /*3800*/  UISETP.GE.U32.AND UP1, UPT, UR29, 0x7, UPT ;  /* 0x000000071d00788c */ /* 0x000fe2000bf26070 */
[----:B------:R-:W-:Y:S01]  /*3810*/  IMAD.MOV.U32 R15, RZ, RZ, RZ ;  /* 0x000000ffff0f7224 */ /* 0x000fe200078e00ff */
[----:B------:R-:W-:-:S07]  /*3820*/  MOV R27, RZ ;  /* 0x000000ff001b7202 */ /* 0x000fce0000000f00 */
        /* <DEDUP_REMOVED lines=9> */
.L_x_327:
[----:B------:R-:W0:Y:S01]  /*38c0*/  LDC R35, c[0x0][0x3b0] ;  /* 0x0000ec00ff237b82 */ /* 0x000e220000000800 */
[----:B------:R-:W-:-:S07]  /*38d0*/  VIADD R8, R30, UR16 ;  /* 0x000000101e087c36 */ /* 0x000fce0008000000 */
[----:B------:R-:W1:Y:S01]  /*38e0*/  LDC.64 R32, c[0x0][0x390] ;  /* 0x0000e400ff207b82 */ /* 0x000e620000000a00 */
[----:B0-----:R-:W-:-:S04]  /*38f0*/  IMAD R9, R8, R35, R31 ;  /* 0x0000002308097224 */ /* 0x001fc800078e021f */
[----:B-1----:R-:W-:-:S05]  /*3900*/  IMAD.WIDE R32, R9, 0x4, R32 ;  /* 0x0000000409207825 */ /* 0x002fca00078e0220 */
[----:B------:R-:W2:Y:S01]  /*3910*/  LDG.E.CONSTANT R36, desc[UR24][R32.64] ;  /* 0x0000001820247981 */ /* 0x000ea2000c1e9900 */
[----:B------:R-:W-:-:S05]  /*3920*/  IMAD.WIDE R24, R35, 0x4, R32 ;  /* 0x0000000423187825 */ /* 0x000fca00078e0220 */
[----:B------:R0:W3:Y:S02]  /*3930*/  LDG.E.CONSTANT R32, desc[UR24][R24.64] ;  /* 0x0000001818207981 */ /* 0x0000e4000c1e9900 */
[----:B0-----:R-:W-:-:S05]  /*3940*/  IMAD.WIDE R24, R35, 0x4, R24 ;  /* 0x0000000423187825 */ /* 0x001fca00078e0218 */
[----:B------:R0:W4:Y:S01]  /*3950*/  LDG.E.CONSTANT R37, desc[UR24][R24.64] ;  /* 0x0000001818257981 */ /* 0x000122000c1e9900 */
[----:B------:R-:W-:-:S05]  /*3960*/  LEA R34, R30, R29, 0x2 ;  /* 0x0000001d1e227211 */ /* 0x000fca00078e10ff */
[----:B------:R-:W2:Y:S02]  /*3970*/  LDS.128 R8, [R34+0x100] ;  /* 0x0001000022087984 */ /* 0x000ea40000000c00 */
[----:B--2---:R-:W-:Y:S01]  /*3980*/  FFMA R36, R8, R36, R15 ;  /* 0x0000002408247223 */ /* 0x004fe2000000000f */
[----:B------:R-:W-:-:S05]  /*3990*/  IMAD.WIDE R14, R35, 0x4, R24 ;  /* 0x00000004230e7825 */ /* 0x000fca00078e0218 */
[----:B------:R1:W2:Y:S01]  /*39a0*/  LDG.E.CONSTANT R8, desc[UR24][R14.64] ;  /* 0x000000180e087981 */ /* 0x0002a2000c1e9900 */
[----:B0-----:R-:W-:-:S04]  /*39b0*/  IMAD.WIDE R24, R35, 0x4, R14 ;  /* 0x0000000423187825 */ /* 0x001fc800078e020e */
[----:B---3--:R-:W-:Y:S01]  /*39c0*/  FFMA R9, R9, R32, R36 ;  /* 0x0000002009097223 */ /* 0x008fe20000000024 */
[----:B------:R0:W3:Y:S01]  /*39d0*/  LDG.E.CONSTANT R33, desc[UR24][R24.64] ;  /* 0x0000001818217981 */ /* 0x0000e2000c1e9900 */
[----:B-1----:R-:W-:-:S05]  /*39e0*/  IMAD.WIDE R14, R35, 0x4, R24 ;  /* 0x00000004230e7825 */ /* 0x002fca00078e0218 */
[----:B------:R2:W3:Y:S01]  /*39f0*/  LDG.E.CONSTANT R32, desc[UR24][R14.64] ;  /* 0x000000180e207981 */ /* 0x0004e2000c1e9900 */
[----:B0-----:R-:W-:-:S04]  /*3a00*/  IMAD.WIDE R24, R35, 0x4, R14 ;  /* 0x0000000423187825 */ /* 0x001fc800078e020e */
[----:B----4-:R-:W-:Y:S01]  /*3a10*/  FFMA R10, R10, R37, R9 ;  /* 0x000000250a0a7223 */ /* 0x010fe20000000009 */
[----:B------:R-:W-:Y:S02]  /*3a20*/  IMAD.WIDE R36, R35, 0x4, R24 ;  /* 0x0000000423247825 */ /* 0x000fe400078e0218 */
[----:B------:R-:W4:Y:S04]  /*3a30*/  LDG.E.CONSTANT R35, desc[UR24][R24.64] ;  /* 0x0000001818237981 */ /* 0x000f28000c1e9900 */
[----:B------:R-:W4:Y:S01]  /*3a40*/  LDG.E.CONSTANT R36, desc[UR24][R36.64] ;  /* 0x0000001824247981 */ /* 0x000f22000c1e9900 */
[----:B------:R-:W-:-:S04]  /*3a50*/  IADD3 R30, PT, PT, R30, 0x8, RZ ;  /* 0x000000081e1e7810 */ /* 0x000fc80007ffe0ff */
[----:B------:R-:W-:Y:S01]  /*3a60*/  ISETP.NE.AND P0, PT, R30, R27, PT ;  /* 0x0000001b1e00720c */ /* 0x000fe20003f05270 */
[----:B--2---:R-:W-:Y:S02]  /*3a70*/  FFMA R15, R11, R8, R10 ;  /* 0x000000080b0f7223 */ /* 0x004fe4000000000a */
[----:B------:R-:W3:Y:S02]  /*3a80*/  LDS.128 R8, [R34+0x110] ;  /* 0x0001100022087984 */ /* 0x000ee40000000c00 */
[----:B---3--:R-:W-:-:S04]  /*3a90*/  FFMA R8, R8, R33, R15 ;  /* 0x0000002108087223 */ /* 0x008fc8000000000f */
[----:B------:R-:W-:-:S04]  /*3aa0*/  FFMA R9, R9, R32, R8 ;  /* 0x0000002009097223 */ /* 0x000fc80000000008 */
[----:B----4-:R-:W-:-:S04]  /*3ab0*/  FFMA R10, R10, R35, R9 ;  /* 0x000000230a0a7223 */ /* 0x010fc80000000009 */
[----:B------:R-:W-:Y:S01]  /*3ac0*/  FFMA R15, R11, R36, R10 ;  /* 0x000000240b0f7223 */ /* 0x000fe2000000000a */
[----:B------:R-:W-:Y:S06]  /*3ad0*/  @P0 BRA `(.L_x_327) ;  /* 0xfffffffc00780947 */ /* 0x000fec000383ffff */
.L_x_326:
        /* <DEDUP_REMOVED lines=8> */
[----:B------:R-:W1:Y:S01]  /*3b60*/  LDC.64 R30, c[0x0][0x390] ;  /* 0x0000e400ff1e7b82 */ /* 0x000e620000000a00 */
[----:B0-----:R-:W-:-:S04]  /*3b70*/  IMAD R9, R8, R29, R9 ;  /* 0x0000001d08097224 */ /* 0x001fc800078e0209 */
[----:B-1----:R-:W-:-:S04]  /*3b80*/  IMAD.WIDE R30, R9, 0x4, R30 ;  /* 0x00000004091e7825 */ /* 0x002fc800078e021e */
[C---:B------:R-:W-:Y:S02]  /*3b90*/  IMAD.WIDE R24, R29.reuse, 0x4, R30 ;  /* 0x000000041d187825 */ /* 0x040fe400078e021e */
[----:B------:R0:W2:Y:S02]  /*3ba0*/  LDG.E.CONSTANT R30, desc[UR24][R30.64] ;  /* 0x000000181e1e7981 */ /* 0x0000a4000c1e9900 */
[C---:B------:R-:W-:Y:S02]  /*3bb0*/  IMAD.WIDE R10, R29.reuse, 0x4, R24 ;  /* 0x000000041d0a7825 */ /* 0x040fe400078e0218 */
[----:B------:R1:W3:Y:S02]  /*3bc0*/  LDG.E.CONSTANT R24, desc[UR24][R24.64] ;  /* 0x0000001818187981 */ /* 0x0002e4000c1e9900 */
[----:B------:R-:W-:Y:S02]  /*3bd0*/  IMAD.WIDE R8, R29, 0x4, R10 ;  /* 0x000000041d087825 */ /* 0x000fe400078e020a */
[----:B------:R-:W4:Y:S04]  /*3be0*/  LDG.E.CONSTANT R10, desc[UR24][R10.64] ;  /* 0x000000180a0a7981 */ /* 0x000f28000c1e9900 */
[----:B------:R-:W4:Y:S01]  /*3bf0*/  LDG.E.CONSTANT R8, desc[UR24][R8.64] ;  /* 0x0000001808087981 */ /* 0x000f22000c1e9900 */
[----:B------:R-:W0:Y:S01]  /*3c00*/  S2UR UR22, SR_CgaCtaId ;  /* 0x00000000001679c3 */ /* 0x000e220000008800 */
[----:B------:R-:W-:-:S02]  /*3c10*/  UMOV UR21, 0x400 ;  /* 0x0000040000157882 */ /* 0x000fc40000000000 */
[----:B0-----:R-:W-:-:S06]  /*3c20*/  ULEA UR21, UR22, UR21, 0x18 ;  /* 0x0000001516157291 */ /* 0x001fcc000f8ec0ff */
[C---:B------:R-:W-:Y:S02]  /*3c30*/  LEA R14, R27.reuse, UR21, 0x2 ;  /* 0x000000151b0e7c11 */ /* 0x040fe4000f8e10ff */
[----:B------:R-:W-:-:S03]  /*3c40*/  IADD3 R27, PT, PT, R27, 0x4, RZ ;  /* 0x000000041b1b7810 */ /* 0x000fc60007ffe0ff */
[----:B------:R-:W2:Y:S04]  /*3c50*/  LDS R32, [R14+0x100] ;  /* 0x000100000e207984 */ /* 0x000ea80000000800 */
[----:B------:R-:W3:Y:S04]  /*3c60*/  LDS R29, [R14+0x104] ;  /* 0x000104000e1d7984 */ /* 0x000ee80000000800 */
[----:B------:R-:W4:Y:S04]  /*3c70*/  LDS R31, [R14+0x108] ;  /* 0x000108000e1f7984 */ /* 0x000f280000000800 */
[----:B-1----:R-:W0:Y:S01]  /*3c80*/  LDS R25, [R14+0x10c] ;  /* 0x00010c000e197984 */ /* 0x002e220000000800 */
[----:B--2---:R-:W-:-:S04]  /*3c90*/  FFMA R30, R32, R30, R15 ;  /* 0x0000001e201e7223 */ /* 0x004fc8000000000f */
[----:B---3--:R-:W-:-:S04]  /*3ca0*/  FFMA R24, R29, R24, R30 ;  /* 0x000000181d187223 */ /* 0x008fc8000000001e */
[----:B----4-:R-:W-:-:S04]  /*3cb0*/  FFMA R10, R31, R10, R24 ;  /* 0x0000000a1f0a7223 */ /* 0x010fc80000000018 */
[----:B0-----:R-:W-:-:S07]  /*3cc0*/  FFMA R15, R25, R8, R10 ;  /* 0x00000008190f7223 */ /* 0x001fce000000000a */
.L_x_328:
[----:B------:R-:W-:Y:S05]  /*3cd0*/  BRA.U !UP2, `(.L_x_325) ;  /* 0x000000010a907547 */ /* 0x000fea000b800000 */
[----:B------:R-:W-:Y:S01]  /*3ce0*/  ISETP.NE.AND P0, PT, RZ, UR31, PT ;  /* 0x0000001fff007c0c */ /* 0x000fe2000bf05270 */
[----:B------:R-:W-:-:S04]  /*3cf0*/  ULOP3.LUT UR21, UR36, 0x1, URZ, 0xc0, !UPT ;  /* 0x0000000124157892 */ /* 0x000fc8000f8ec0ff */
[----:B------:R-:W-:-:S06]  /*3d00*/  UISETP.NE.U32.AND UP1, UPT, UR21, 0x1, UPT ;  /* 0x000000011500788c */ /* 0x000fcc000bf25070 */
[----:B------:R-:W-:Y:S02]  /*3d10*/  PLOP3.LUT P1, PT, PT, PT, UP1, 0x80, 0x8 ;  /* 0x000000000008781c */ /* 0x000fe40003f2f018 */
[----:B------:R-:W0:Y:S01]  /*3d20*/  @P0 S2R R9, SR_CgaCtaId ;  /* 0x0000000000090919 */ /* 0x000e220000008800 */
[----:B------:R-:W1:Y:S01]  /*3d30*/  @P0 LDC R25, c[0x0][0x3b0] ;  /* 0x0000ec00ff190b82 */ /* 0x000e620000000800 */
[----:B------:R-:W-:Y:S01]  /*3d40*/  @P0 MOV R8, 0x400 ;  /* 0x0000040000080802 */ /* 0x000fe20000000f00 */
[----:B------:R-:W2:Y:S01]  /*3d50*/  @!UP1 LDCU UR21, c[0x0][0x3b0] ;  /* 0x00007600ff1597ac */ /* 0x000ea20008000800 */
[----:B------:R-:W3:Y:S05]  /*3d60*/  @!UP1 LDCU.64 UR22, c[0x0][0x390] ;  /* 0x00007200ff1697ac */ /* 0x000eea0008000a00 */
[----:B------:R-:W4:Y:S02]  /*3d70*/  @P0 LDC.64 R10, c[0x0][0x390] ;  /* 0x0000e400ff0a0b82 */ /* 0x000f240000000a00 */
[----:B------:R-:W-:-:S02]  /*3d80*/  @!P1 IADD3 R29, PT, PT, R26, UR11, RZ ;  /* 0x0000000b1a1d9c10 */ /* 0x000fc4000fffe0ff */
[----:B0-----:R-:W-:Y:S01]  /*3d90*/  @P0 LEA R14, R9, R8, 0x18 ;  /* 0x00000008090e0211 */ /* 0x001fe200078ec0ff */
[C---:B------:R-:W-:Y:S01]  /*3da0*/  @P0 VIADD R8, R27.reuse, UR16 ;  /* 0x000000101b080c36 */ /* 0x040fe20008000000 */
[----:B------:R-:W-:Y:S02]  /*3db0*/  @P0 IADD3 R9, PT, PT, R26, UR11, RZ ;  /* 0x0000000b1a090c10 */ /* 0x000fe4000fffe0ff */
[C---:B------:R-:W-:Y:S01]  /*3dc0*/  @P0 LEA R14, R27.reuse, R14, 0x2 ;  /* 0x0000000e1b0e0211 */ /* 0x040fe200078e10ff */
[----:B------:R-:W-:Y:S02]  /*3dd0*/  @P0 VIADD R27, R27, 0x2 ;  /* 0x000000021b1b0836 */ /* 0x000fe40000000000 */
[----:B-1----:R-:W-:Y:S02]  /*3de0*/  @P0 IMAD R9, R8, R25, R9 ;  /* 0x0000001908090224 */ /* 0x002fe400078e0209 */
[----:B------:R-:W0:Y:S01]  /*3df0*/  @P0 LDS R32, [R14+0x100] ;  /* 0x000100000e200984 */ /* 0x000e220000000800 */
[----:B------:R-:W-:Y:S01]  /*3e00*/  @!P1 IADD3 R8, PT, PT, R27, UR16, RZ ;  /* 0x000000101b089c10 */ /* 0x000fe2000fffe0ff */
[----:B----4-:R-:W-:-:S04]  /*3e10*/  @P0 IMAD.WIDE R10, R9, 0x4, R10 ;  /* 0x00000004090a0825 */ /* 0x010fc800078e020a */
[----:B--2---:R-:W-:Y:S02]  /*3e20*/  @!P1 IMAD R24, R8, UR21, R29 ;  /* 0x0000001508189c24 */ /* 0x004fe4000f8e021d */
[----:B------:R-:W-:Y:S02]  /*3e30*/  IMAD.MOV.U32 R29, RZ, RZ, 0x4 ;  /* 0x00000004ff1d7424 */ /* 0x000fe400078e00ff */
[----:B------:R-:W-:Y:S02]  /*3e40*/  @P0 IMAD.WIDE R8, R25, 0x4, R10 ;  /* 0x0000000419080825 */ /* 0x000fe400078e020a */
[----:B------:R-:W0:Y:S02]  /*3e50*/  @P0 LDG.E.CONSTANT R10, desc[UR24][R10.64] ;  /* 0x000000180a0a0981 */ /* 0x000e24000c1e9900 */
[----:B---3--:R-:W-:Y:S02]  /*3e60*/  @!P1 IMAD.WIDE R24, R24, R29, UR22 ;  /* 0x0000001618189e25 */ /* 0x008fe4000f8e021d */
[----:B------:R-:W2:Y:S04]  /*3e70*/  @P0 LDG.E.CONSTANT R8, desc[UR24][R8.64] ;  /* 0x0000001808080981 */ /* 0x000ea8000c1e9900 */
[----:B------:R-:W3:Y:S01]  /*3e80*/  @!P1 LDG.E.CONSTANT R24, desc[UR24][R24.64] ;  /* 0x0000001818189981 */ /* 0x000ee2000c1e9900 */
[----:B------:R-:W1:Y:S01]  /*3e90*/  @!UP1 S2UR UR22, SR_CgaCtaId ;  /* 0x00000000001699c3 */ /* 0x000e620000008800 */
[----:B------:R-:W-:-:S02]  /*3ea0*/  @!UP1 UMOV UR21, 0x400 ;  /* 0x0000040000159882 */ /* 0x000fc40000000000 */
[----:B------:R-:W2:Y:S01]  /*3eb0*/  @P0 LDS R29, [R14+0x104] ;  /* 0x000104000e1d0984 */ /* 0x000ea20000000800 */
[----:B-1----:R-:W-:-:S06]  /*3ec0*/  @!UP1 ULEA UR21, UR22, UR21, 0x18 ;  /* 0x0000001516159291 */ /* 0x002fcc000f8ec0ff */
[----:B------:R-:W-:-:S05]  /*3ed0*/  @!P1 LEA R27, R27, UR21, 0x2 ;  /* 0x000000151b1b9c11 */ /* 0x000fca000f8e10ff */
[----:B------:R-:W3:Y:S01]  /*3ee0*/  @!P1 LDS R30, [R27+0x100] ;  /* 0x000100001b1e9984 */ /* 0x000ee20000000800 */
[----:B0-----:R-:W-:-:S04]  /*3ef0*/  @P0 FFMA R10, R32, R10, R15 ;  /* 0x0000000a200a0223 */ /* 0x001fc8000000000f */
[----:B--2---:R-:W-:-:S04]  /*3f00*/  @P0 FFMA R15, R29, R8, R10 ;  /* 0x000000081d0f0223 */ /* 0x004fc8000000000a */
[----:B---3--:R-:W-:-:S07]  /*3f10*/  @!P1 FFMA R15, R30, R24, R15 ;  /* 0x000000181e0f9223 */ /* 0x008fce000000000f */
.L_x_325:
[----:B------:R-:W0:Y:S01]  /*3f20*/  LDCU UR21, c[0x0][0x3b0] ;  /* 0x00007600ff1577ac */ /* 0x000e220008000800 */
[----:B-----5:R-:W-:Y:S01]  /*3f30*/  FFMA R9, R23, R28, R15 ;  /* 0x0000001c17097223 */ /* 0x020fe2000000000f */
[----:B------:R-:W-:-:S04]  /*3f40*/  IADD3 R26, PT, PT, R26, UR26, RZ ;  /* 0x0000001a1a1a7c10 */ /* 0x000fc8000fffe0ff */
[----:B------:R0:W-:Y:S02]  /*3f50*/  STG.E desc[UR24][R12.64], R9 ;  /* 0x000000090c007986 */ /* 0x0001e4000c101918 */
[----:B0-----:R-:W-:-:S04]  /*3f60*/  MOV R15, UR21 ;  /* 0x00000015000f7c02 */ /* 0x001fc80008000f00 */
[----:B------:R-:W-:-:S13]  /*3f70*/  ISETP.GE.AND P0, PT, R26, R15, PT ;  /* 0x0000000f1a00720c */ /* 0x000fda0003f06270 */
[----:B------:R-:W-:Y:S05]  /*3f80*/  @!P0 BRA `(.L_x_329) ;  /* 0xfffffff800008947 */ /* 0x000fea000383ffff */
[----:B------:R-:W-:Y:S05]  /*3f90*/  BRA `(.L_x_323) ;  /* 0x0000000400f07947 */ /* 0x000fea0003800000 */
.L_x_324:
[----:B------:R-:W-:-:S07]  /*3fa0*/  IMAD.MOV.U32 R30, RZ, RZ, R20 ;  /* 0x000000ffff1e7224 */ /* 0x000fce00078e0014 */
.L_x_334:
[----:B------:R-:W-:Y:S01]  /*3fb0*/  UISETP.GE.AND UP1, UPT, UR33, 0x1, UPT ;  /* 0x000000012100788c */ /* 0x000fe2000bf26270 */
[----:B------:R-:W-:-:S08]  /*3fc0*/  HFMA2 R15, -RZ, RZ, 0, 0 ;  /* 0x00000000ff0f7431 */ /* 0x000fd000000001ff */
[----:B0-----:R-:W-:Y:S05]  /*3fd0*/  BRA.U !UP1, `(.L_x_330) ;  /* 0x0000000509b87547 */ /* 0x001fea000b800000 */
[----:B------:R-:W-:Y:S01]  /*3fe0*/  UISETP.GE.U32.AND UP1, UPT, UR29, 0x7, UPT ;  /* 0x000000071d00788c */ /* 0x000fe2000bf26070 */
[----:B------:R-:W-:Y:S01]  /*3ff0*/  MOV R15, RZ ;  /* 0x000000ff000f7202 */ /* 0x000fe20000000f00 */
[----:B------:R-:W-:-:S07]  /*4000*/  IMAD.MOV.U32 R31, RZ, RZ, RZ ;  /* 0x000000ffff1f7224 */ /* 0x000fce00078e00ff */
[----:B------:R-:W-:Y:S05]  /*4010*/  BRA.U !UP1, `(.L_x_331) ;  /* 0x0000000109a47547 */ /* 0x000fea000b800000 */
[----:B------:R-:W5:Y:S01]  /*4020*/  S2R R9, SR_CgaCtaId ;  /* 0x0000000000097919 */ /* 0x000f620000008800 */
[----:B------:R-:W-:Y:S01]  /*4030*/  MOV R32, 0x400 ;  /* 0x0000040000207802 */ /* 0x000fe20000000f00 */
[----:B------:R-:W-:Y:S01]  /*4040*/  IMAD.MOV.U32 R33, RZ, RZ, RZ ;  /* 0x000000ffff217224 */ /* 0x000fe200078e00ff */
[----:B------:R-:W-:Y:S02]  /*4050*/  MOV R31, UR34 ;  /* 0x00000022001f7c02 */ /* 0x000fe40008000f00 */
[----:B------:R-:W-:Y:S02]  /*4060*/  MOV R15, RZ ;  /* 0x000000ff000f7202 */ /* 0x000fe40000000f00 */
[----:B------:R-:W-:Y:S02]  /*4070*/  IADD3 R34, PT, PT, R30, UR11, RZ ;  /* 0x0000000b1e227c10 */ /* 0x000fe4000fffe0ff */
[----:B------:R-:W-:Y:S02]  /*4080*/  IADD3 R31, PT, PT, -R31, UR32, RZ ;  /* 0x000000201f1f7c10 */ /* 0x000fe4000fffe1ff */
[----:B-----5:R-:W-:-:S07]  /*4090*/  LEA R32, R9, R32, 0x18 ;  /* 0x0000002009207211 */ /* 0x020fce00078ec0ff */
.L_x_332:
[----:B------:R-:W5:Y:S08]  /*40a0*/  LDC R25, c[0x0][0x3b0] ;  /* 0x0000ec00ff197b82 */ /* 0x000f700000000800 */
[----:B------:R-:W0:Y:S01]  /*40b0*/  LDC.64 R26, c[0x0][0x390] ;  /* 0x0000e400ff1a7b82 */ /* 0x000e220000000a00 */
[----:B-----5:R-:W-:-:S04]  /*40c0*/  IMAD R9, R33, R25, R34 ;  /* 0x0000001921097224 */ /* 0x020fc800078e0222 */
[----:B0-----:R-:W-:-:S05]  /*40d0*/  IMAD.WIDE R26, R9, 0x4, R26 ;  /* 0x00000004091a7825 */ /* 0x001fca00078e021a */
[----:B------:R-:W5:Y:S01]  /*40e0*/  LDG.E.CONSTANT R24, desc[UR24][R26.64] ;  /* 0x000000181a187981 */ /* 0x000f62000c1e9900 */
[----:B------:R-:W-:Y:S01]  /*40f0*/  LEA R12, R33, R32, 0x2 ;  /* 0x00000020210c7211 */ /* 0x000fe200078e10ff */
[----:B------:R-:W-:-:S04]  /*4100*/  IMAD.WIDE R36, R25, 0x4, R26 ;  /* 0x0000000419247825 */ /* 0x000fc800078e021a */
[----:B------:R-:W5:Y:S04]  /*4110*/  LDS.128 R8, [R12+0x100] ;  /* 0x000100000c087984 */ /* 0x000f680000000c00 */
[----:B------:R0:W2:Y:S02]  /*4120*/  LDG.E.CONSTANT R14, desc[UR24][R36.64] ;  /* 0x00000018240e7981 */ /* 0x0000a4000c1e9900 */
[----:B0-----:R-:W-:-:S05]  /*4130*/  IMAD.WIDE R36, R25, 0x4, R36 ;  /* 0x0000000419247825 */ /* 0x001fca00078e0224 */
[----:B------:R5:W3:Y:S01]  /*4140*/  LDG.E.CONSTANT R13, desc[UR24][R36.64] ;  /* 0x00000018240d7981 */ /* 0x000ae2000c1e9900 */
[----:B------:R-:W-:-:S04]  /*4150*/  IMAD.WIDE R28, R25, 0x4, R36 ;  /* 0x00000004191c7825 */ /* 0x000fc800078e0224 */
[----:B------:R-:W-:-:S05]  /*4160*/  IMAD.WIDE R26, R25, 0x4, R28 ;  /* 0x00000004191a7825 */ /* 0x000fca00078e021c */
[----:B------:R-:W4:Y:S01]  /*4170*/  LDG.E.CONSTANT R35, desc[UR24][R26.64] ;  /* 0x000000181a237981 */ /* 0x000f22000c1e9900 */
[----:B-----5:R-:W-:-:S03]  /*4180*/  FFMA R36, R8, R24, R15 ;  /* 0x0000001808247223 */ /* 0x020fc6000000000f */
[----:B------:R0:W5:Y:S02]  /*4190*/  LDG.E.CONSTANT R8, desc[UR24][R28.64] ;  /* 0x000000181c087981 */ /* 0x000164000c1e9900 */
[----:B0-----:R-:W-:-:S04]  /*41a0*/  IMAD.WIDE R28, R25, 0x4, R26 ;  /* 0x00000004191c7825 */ /* 0x001fc800078e021a */
[C---:B------:R-:W-:Y:S02]  /*41b0*/  IMAD.WIDE R26, R25.reuse, 0x4, R28 ;  /* 0x00000004191a7825 */ /* 0x040fe400078e021c */
[----:B------:R-:W4:Y:S02]  /*41c0*/  LDG.E.CONSTANT R28, desc[UR24][R28.64] ;  /* 0x000000181c1c7981 */ /* 0x000f24000c1e9900 */
[----:B------:R-:W-:Y:S02]  /*41d0*/  IMAD.WIDE R24, R25, 0x4, R26 ;  /* 0x0000000419187825 */ /* 0x000fe400078e021a */
[----:B------:R-:W4:Y:S04]  /*41e0*/  LDG.E.CONSTANT R27, desc[UR24][R26.64] ;  /* 0x000000181a1b7981 */ /* 0x000f28000c1e9900 */
[----:B------:R-:W4:Y:S01]  /*41f0*/  LDG.E.CONSTANT R24, desc[UR24][R24.64] ;  /* 0x0000001818187981 */ /* 0x000f22000c1e9900 */
[----:B--2---:R-:W-:-:S04]  /*4200*/  FFMA R9, R9, R14, R36 ;  /* 0x0000000e09097223 */ /* 0x004fc80000000024 */
[----:B---3--:R-:W-:Y:S02]  /*4210*/  FFMA R10, R10, R13, R9 ;  /* 0x0000000d0a0a7223 */ /* 0x008fe40000000009 */
[----:B------:R-:W4:Y:S01]  /*4220*/  LDS.128 R12, [R12+0x110] ;  /* 0x000110000c0c7984 */ /* 0x000f220000000c00 */
[----:B------:R-:W-:-:S05]  /*4230*/  VIADD R33, R33, 0x8 ;  /* 0x0000000821217836 */ /* 0x000fca0000000000 */
[----:B------:R-:W-:Y:S01]  /*4240*/  ISETP.NE.AND P0, PT, R33, R31, PT ;  /* 0x0000001f2100720c */ /* 0x000fe20003f05270 */
[----:B-----5:R-:W-:-:S04]  /*4250*/  FFMA R11, R11, R8, R10 ;  /* 0x000000080b0b7223 */ /* 0x020fc8000000000a */
[----:B----4-:R-:W-:-:S04]  /*4260*/  FFMA R8, R12, R35, R11 ;  /* 0x000000230c087223 */ /* 0x010fc8000000000b */
[----:B------:R-:W-:-:S04]  /*4270*/  FFMA R13, R13, R28, R8 ;  /* 0x0000001c0d0d7223 */ /* 0x000fc80000000008 */
[----:B------:R-:W-:-:S04]  /*4280*/  FFMA R14, R14, R27, R13 ;  /* 0x0000001b0e0e7223 */ /* 0x000fc8000000000d */
[----:B------:R-:W-:Y:S01]  /*4290*/  FFMA R15, R15, R24, R14 ;  /* 0x000000180f0f7223 */ /* 0x000fe2000000000e */
[----:B------:R-:W-:Y:S06]  /*42a0*/  @P0 BRA `(.L_x_332) ;  /* 0xfffffffc007c0947 */ /* 0x000fec000383ffff */
.L_x_331:
[----:B------:R-:W-:-:S09]  /*42b0*/  UISETP.NE.AND UP1, UPT, UR34, URZ, UPT ;  /* 0x000000ff2200728c */ /* 0x000fd2000bf25270 */
[----:B------:R-:W-:Y:S05]  /*42c0*/  BRA.U !UP1, `(.L_x_330) ;  /* 0x0000000109fc7547 */ /* 0x000fea000b800000 */
[----:B------:R-:W-:Y:S02]  /*42d0*/  UISETP.GE.U32.AND UP1, UPT, UR30, 0x3, UPT ;  /* 0x000000031e00788c */ /* 0x000fe4000bf26070 */
[----:B------:R-:W-:-:S07]  /*42e0*/  UISETP.NE.AND UP2, UPT, UR35, URZ, UPT ;  /* 0x000000ff2300728c */ /* 0x000fce000bf45270 */
[----:B------:R-:W-:Y:S05]  /*42f0*/  BRA.U !UP1, `(.L_x_333) ;  /* 0x0000000109647547 */ /* 0x000fea000b800000 */
[----:B------:R-:W5:Y:S01]  /*4300*/  LDC R27, c[0x0][0x3b0] ;  /* 0x0000ec00ff1b7b82 */ /* 0x000f620000000800 */
[----:B------:R-:W-:-:S07]  /*4310*/  IADD3 R8, PT, PT, R30, UR11, RZ ;  /* 0x0000000b1e087c10 */ /* 0x000fce000fffe0ff */
[----:B------:R-:W0:Y:S01]  /*4320*/  LDC.64 R24, c[0x0][0x390] ;  /* 0x0000e400ff187b82 */ /* 0x000e220000000a00 */
[----:B-----5:R-:W-:-:S04]  /*4330*/  IMAD R9, R31, R27, R8 ;  /* 0x0000001b1f097224 */ /* 0x020fc800078e0208 */
[----:B0-----:R-:W-:-:S04]  /*4340*/  IMAD.WIDE R24, R9, 0x4, R24 ;  /* 0x0000000409187825 */ /* 0x001fc800078e0218 */
[C---:B------:R-:W-:Y:S02]  /*4350*/  IMAD.WIDE R12, R27.reuse, 0x4, R24 ;  /* 0x000000041b0c7825 */ /* 0x040fe400078e0218 */
[----:B------:R0:W5:Y:S02]  /*4360*/  LDG.E.CONSTANT R24, desc[UR24][R24.64] ;  /* 0x0000001818187981 */ /* 0x000164000c1e9900 */
[C---:B------:R-:W-:Y:S02]  /*4370*/  IMAD.WIDE R10, R27.reuse, 0x4, R12 ;  /* 0x000000041b0a7825 */ /* 0x040fe400078e020c */
[----:B------:R1:W2:Y:S02]  /*4380*/  LDG.E.CONSTANT R12, desc[UR24][R12.64] ;  /* 0x000000180c0c7981 */ /* 0x0002a4000c1e9900 */
[----:B------:R-:W-:Y:S02]  /*4390*/  IMAD.WIDE R8, R27, 0x4, R10 ;  /* 0x000000041b087825 */ /* 0x000fe400078e020a */
[----:B------:R-:W3:Y:S04]  /*43a0*/  LDG.E.CONSTANT R10, desc[UR24][R10.64] ;  /* 0x000000180a0a7981 */ /* 0x000ee8000c1e9900 */
[----:B------:R-:W4:Y:S01]  /*43b0*/  LDG.E.CONSTANT R8, desc[UR24][R8.64] ;  /* 0x0000001808087981 */ /* 0x000f22000c1e9900 */
[----:B------:R-:W0:Y:S01]  /*43c0*/  S2UR UR22, SR_CgaCtaId ;  /* 0x00000000001679c3 */ /* 0x000e220000008800 */
[----:B------:R-:W-:-:S02]  /*43d0*/  UMOV UR21, 0x400 ;  /* 0x0000040000157882 */ /* 0x000fc40000000000 */
[----:B0-----:R-:W-:-:S06]  /*43e0*/  ULEA UR21, UR22, UR21, 0x18 ;  /* 0x0000001516157291 */ /* 0x001fcc000f8ec0ff */
[C---:B------:R-:W-:Y:S02]  /*43f0*/  LEA R14, R31.reuse, UR21, 0x2 ;  /* 0x000000151f0e7c11 */ /* 0x040fe4000f8e10ff */
[----:B------:R-:W-:-:S03]  /*4400*/  IADD3 R31, PT, PT, R31, 0x4, RZ ;  /* 0x000000041f1f7810 */ /* 0x000fc60007ffe0ff */
[----:B------:R-:W5:Y:S04]  /*4410*/  LDS R26, [R14+0x100] ;  /* 0x000100000e1a7984 */ /* 0x000f680000000800 */
[----:B------:R-:W2:Y:S04]  /*4420*/  LDS R25, [R14+0x104] ;  /* 0x000104000e197984 */ /* 0x000ea80000000800 */
[----:B------:R-:W3:Y:S04]  /*4430*/  LDS R27, [R14+0x108] ;  /* 0x000108000e1b7984 */ /* 0x000ee80000000800 */
[----:B-1----:R-:W4:Y:S01]  /*4440*/  LDS R13, [R14+0x10c] ;  /* 0x00010c000e0d7984 */ /* 0x002f220000000800 */
[----:B-----5:R-:W-:-:S04]  /*4450*/  FFMA R24, R26, R24, R15 ;  /* 0x000000181a187223 */ /* 0x020fc8000000000f */
[----:B--2---:R-:W-:-:S04]  /*4460*/  FFMA R12, R25, R12, R24 ;  /* 0x0000000c190c7223 */ /* 0x004fc80000000018 */
[----:B---3--:R-:W-:-:S04]  /*4470*/  FFMA R10, R27, R10, R12 ;  /* 0x0000000a1b0a7223 */ /* 0x008fc8000000000c */
[----:B----4-:R-:W-:-:S07]  /*4480*/  FFMA R15, R13, R8, R10 ;  /* 0x000000080d0f7223 */ /* 0x010fce000000000a */
.L_x_333:
[----:B------:R-:W-:Y:S05]  /*4490*/  BRA.U !UP2, `(.L_x_330) ;  /* 0x000000010a887547 */ /* 0x000fea000b800000 */
[----:B------:R-:W-:Y:S01]  /*44a0*/  ISETP.NE.AND P0, PT, RZ, UR31, PT ;  /* 0x0000001fff007c0c */ /* 0x000fe2000bf05270 */
[----:B------:R-:W-:-:S04]  /*44b0*/  ULOP3.LUT UR21, UR36, 0x1, URZ, 0xc0, !UPT ;  /* 0x0000000124157892 */ /* 0x000fc8000f8ec0ff */
[----:B------:R-:W-:-:S06]  /*44c0*/  UISETP.NE.U32.AND UP1, UPT, UR21, 0x1, UPT ;  /* 0x000000011500788c */ /* 0x000fcc000bf25070 */
[----:B------:R-:W-:Y:S02]  /*44d0*/  PLOP3.LUT P1, PT, PT, PT, UP1, 0x80, 0x8 ;  /* 0x000000000008781c */ /* 0x000fe40003f2f018 */
[----:B------:R-:W5:Y:S01]  /*44e0*/  @P0 S2R R9, SR_CgaCtaId ;  /* 0x0000000000090919 */ /* 0x000f620000008800 */
[----:B0-----:R-:W0:Y:S01]  /*44f0*/  @P0 LDC R13, c[0x0][0x3b0] ;  /* 0x0000ec00ff0d0b82 */ /* 0x001e220000000800 */
[C---:B------:R-:W-:Y:S01]  /*4500*/  @P0 VIADD R12, R30.reuse, UR11 ;  /* 0x0000000b1e0c0c36 */ /* 0x040fe20008000000 */
[----:B------:R-:W1:Y:S01]  /*4510*/  @!UP1 LDCU UR21, c[0x0][0x3b0] ;  /* 0x00007600ff1597ac */ /* 0x000e620008000800 */
[----:B------:R-:W-:Y:S01]  /*4520*/  @P0 MOV R8, 0x400 ;  /* 0x0000040000080802 */ /* 0x000fe20000000f00 */
[----:B------:R-:W2:Y:S04]  /*4530*/  @!UP1 LDCU.64 UR22, c[0x0][0x390] ;  /* 0x00007200ff1697ac */ /* 0x000ea80008000a00 */
[----:B------:R-:W3:Y:S01]  /*4540*/  @P0 LDC.64 R10, c[0x0][0x390] ;  /* 0x0000e400ff0a0b82 */ /* 0x000ee20000000a00 */
[----:B0-----:R-:W-:Y:S01]  /*4550*/  @P0 IMAD R25, R31, R13, R12 ;  /* 0x0000000d1f190224 */ /* 0x001fe200078e020c */
[----:B------:R-:W-:-:S02]  /*4560*/  @!P1 IADD3 R12, PT, PT, R30, UR11, RZ ;  /* 0x0000000b1e0c9c10 */ /* 0x000fc4000fffe0ff */
[----:B-----5:R-:W-:Y:S01]  /*4570*/  @P0 LEA R8, R9, R8, 0x18 ;  /* 0x0000000809080211 */ /* 0x020fe200078ec0ff */
[----:B---3--:R-:W-:-:S04]  /*4580*/  @P0 IMAD.WIDE R10, R25, 0x4, R10 ;  /* 0x00000004190a0825 */ /* 0x008fc800078e020a */
[----:B------:R-:W-:Y:S01]  /*4590*/  HFMA2 R25, -RZ, RZ, 0, 2.384185791015625e-07 ;  /* 0x00000004ff197431 */ /* 0x000fe200000001ff */
[C---:B------:R-:W-:Y:S01]  /*45a0*/  @P0 LEA R24, R31.reuse, R8, 0x2 ;  /* 0x000000081f180211 */ /* 0x040fe200078e10ff */
[----:B------:R-:W-:Y:S02]  /*45b0*/  @P0 VIADD R31, R31, 0x2 ;  /* 0x000000021f1f0836 */ /* 0x000fe40000000000 */
[----:B------:R-:W-:Y:S02]  /*45c0*/  @P0 IMAD.WIDE R8, R13, 0x4, R10 ;  /* 0x000000040d080825 */ /* 0x000fe400078e020a */
[----:B------:R-:W3:Y:S02]  /*45d0*/  @P0 LDG.E.CONSTANT R10, desc[UR24][R10.64] ;  /* 0x000000180a0a0981 */ /* 0x000ee4000c1e9900 */
[----:B-1----:R-:W-:Y:S02]  /*45e0*/  @!P1 IMAD R12, R31, UR21, R12 ;  /* 0x000000151f0c9c24 */ /* 0x002fe4000f8e020c */
[----:B------:R-:W5:Y:S02]  /*45f0*/  @P0 LDG.E.CONSTANT R8, desc[UR24][R8.64] ;  /* 0x0000001808080981 */ /* 0x000f64000c1e9900 */
[----:B--2---:R-:W-:Y:S01]  /*4600*/  @!P1 IMAD.WIDE R12, R12, R25, UR22 ;  /* 0x000000160c0c9e25 */ /* 0x004fe2000f8e0219 */
[----:B------:R-:W-:Y:S01]  /*4610*/  @!UP1 UMOV UR21, 0x400 ;  /* 0x0000040000159882 */ /* 0x000fe20000000000 */
[----:B------:R-:W3:Y:S04]  /*4620*/  @P0 LDS R26, [R24+0x100] ;  /* 0x00010000181a0984 */ /* 0x000ee80000000800 */
[----:B------:R-:W2:Y:S01]  /*4630*/  @!P1 LDG.E.CONSTANT R12, desc[UR24][R12.64] ;  /* 0x000000180c0c9981 */ /* 0x000ea2000c1e9900 */
[----:B------:R-:W0:Y:S03]  /*4640*/  @!UP1 S2UR UR22, SR_CgaCtaId ;  /* 0x00000000001699c3 */ /* 0x000e260000008800 */
[----:B------:R-:W5:Y:S01]  /*4650*/  @P0 LDS R25, [R24+0x104] ;  /* 0x0001040018190984 */ /* 0x000f620000000800 */
[----:B0-----:R-:W-:-:S06]  /*4660*/  @!UP1 ULEA UR21, UR22, UR21, 0x18 ;  /* 0x0000001516159291 */ /* 0x001fcc000f8ec0ff */
[----:B------:R-:W-:-:S05]  /*4670*/  @!P1 LEA R31, R31, UR21, 0x2 ;  /* 0x000000151f1f9c11 */ /* 0x000fca000f8e10ff */
[----:B------:R-:W2:Y:S01]  /*4680*/  @!P1 LDS R14, [R31+0x100] ;  /* 0x000100001f0e9984 */ /* 0x000ea20000000800 */
[----:B---3--:R-:W-:-:S04]  /*4690*/  @P0 FFMA R10, R26, R10, R15 ;  /* 0x0000000a1a0a0223 */ /* 0x008fc8000000000f */
[----:B-----5:R-:W-:-:S04]  /*46a0*/  @P0 FFMA R15, R25, R8, R10 ;  /* 0x00000008190f0223 */ /* 0x020fc8000000000a */
[----:B--2---:R-:W-:-:S07]  /*46b0*/  @!P1 FFMA R15, R14, R12, R15 ;  /* 0x0000000c0e0f9223 */ /* 0x004fce000000000f */
.L_x_330:
[----:B------:R-:W5:Y:S01]  /*46c0*/  LDC.64 R8, c[0x0][0x398] ;  /* 0x0000e600ff087b82 */ /* 0x000f620000000a00 */
[----:B------:R-:W1:Y:S01]  /*46d0*/  LDCU UR21, c[0x0][0x3b0] ;  /* 0x00007600ff1577ac */ /* 0x000e620008000800 */
[----:B0-----:R-:W-:Y:S01]  /*46e0*/  IADD3 R13, PT, PT, R7, R30, RZ ;  /* 0x0000001e070d7210 */ /* 0x001fe20007ffe0ff */
[----:B------:R-:W-:Y:S01]  /*46f0*/  FFMA R11, RZ, R23, R15 ;  /* 0x00000017ff0b7223 */ /* 0x000fe2000000000f */
[----:B------:R-:W-:Y:S01]  /*4700*/  VIADD R30, R30, UR26 ;  /* 0x0000001a1e1e7c36 */ /* 0x000fe20008000000 */
[----:B-1----:R-:W-:-:S04]  /*4710*/  MOV R15, UR21 ;  /* 0x00000015000f7c02 */ /* 0x002fc80008000f00 */
[----:B------:R-:W-:Y:S01]  /*4720*/  ISETP.GE.AND P0, PT, R30, R15, PT ;  /* 0x0000000f1e00720c */ /* 0x000fe20003f06270 */
[----:B-----5:R-:W-:-:S05]  /*4730*/  IMAD.WIDE R8, R13, 0x4, R8 ;  /* 0x000000040d087825 */ /* 0x020fca00078e0208 */
[----:B------:R0:W-:Y:S07]  /*4740*/  STG.E desc[UR24][R8.64], R11 ;  /* 0x0000000b08007986 */ /* 0x0001ee000c101918 */
[----:B------:R-:W-:Y:S05]  /*4750*/  @!P0 BRA `(.L_x_334) ;  /* 0xfffffff800148947 */ /* 0x000fea000383ffff */
.L_x_323:
[----:B------:R-:W-:Y:S05]  /*4760*/  BSYNC.RECONVERGENT B0 ;  /* 0x0000000000007941 */ /* 0x000fea0003800200 */
.L_x_322:
[----:B------:R-:W-:Y:S01]  /*4770*/  BAR.SYNC.DEFER_BLOCKING 0x0 ;  /* 0x0000000000007b1d */ /* 0x000fe20000010000 */
[----:B------:R-:W-:-:S09]  /*4780*/  UISETP.NE.AND UP1, UPT, UR27, 0x2, UPT ;  /* 0x000000021b00788c */ /* 0x000fd2000bf25270 */
[----:B------:R-:W-:Y:S05]  /*4790*/  BRA.U !UP1, `(.L_x_311) ;  /* 0x00000031092c7547 */ /* 0x000fea000b800000 */
[----:B------:R-:W-:Y:S01]  /*47a0*/  ISETP.GE.AND P0, PT, R20, UR33, PT ;  /* 0x0000002114007c0c */ /* 0x000fe2000bf06270 */
[----:B------:R-:W-:Y:S01]  /*47b0*/  BSSY.RECONVERGENT B0, `(.L_x_335) ;  /* 0x000000e000007945 */ /* 0x000fe20003800200 */
[----:B0-----:R-:W-:-:S11]  /*47c0*/  MOV R8, 0xff800000 ;  /* 0xff80000000087802 */ /* 0x001fd60000000f00 */
[----:B------:R-:W-:Y:S05]  /*47d0*/  @P0 BRA `(.L_x_336) ;  /* 0x00000000002c0947 */ /* 0x000fea0003800000 */
[----:B------:R-:W0:Y:S01]  /*47e0*/  S2R R11, SR_CgaCtaId ;  /* 0x00000000000b7919 */ /* 0x000e220000008800 */
[----:B------:R-:W-:Y:S01]  /*47f0*/  MOV R10, 0x400 ;  /* 0x00000400000a7802 */ /* 0x000fe20000000f00 */
[----:B------:R-:W-:Y:S01]  /*4800*/  IMAD.MOV.U32 R8, RZ, RZ, -0x800000 ;  /* 0xff800000ff087424 */ /* 0x000fe200078e00ff */
[----:B------:R-:W-:Y:S02]  /*4810*/  MOV R9, R20 ;  /* 0x0000001400097202 */ /* 0x000fe40000000f00 */
[----:B0-----:R-:W-:-:S07]  /*4820*/  LEA R12, R11, R10, 0x18 ;  /* 0x0000000a0b0c7211 */ /* 0x001fce00078ec0ff */
.L_x_337:
[C---:B------:R-:W-:Y:S01]  /*4830*/  LEA R10, R9.reuse, R12, 0x2 ;  /* 0x0000000c090a7211 */ /* 0x040fe200078e10ff */
[----:B------:R-:W-:-:S04]  /*4840*/  VIADD R9, R9, UR26 ;  /* 0x0000001a09097c36 */ /* 0x000fc80008000000 */
[----:B------:R-:W0:Y:S01]  /*4850*/  LDS R11, [R10+0x200] ;  /* 0x000200000a0b7984 */ /* 0x000e220000000800 */
[----:B------:R-:W-:Y:S02]  /*4860*/  ISETP.GE.AND P0, PT, R9, UR33, PT ;  /* 0x0000002109007c0c */ /* 0x000fe4000bf06270 */
[----:B0-----:R-:W-:-:S11]  /*4870*/  FMNMX R8, R11, R8, !PT ;  /* 0x000000080b087209 */ /* 0x001fd60007800000 */
[----:B------:R-:W-:Y:S05]  /*4880*/  @!P0 BRA `(.L_x_337) ;  /* 0xfffffffc00e88947 */ /* 0x000fea000383ffff */
.L_x_336:
[----:B------:R-:W-:Y:S05]  /*4890*/  BSYNC.RECONVERGENT B0 ;  /* 0x0000000000007941 */ /* 0x000fea0003800200 */
.L_x_335:
        /* <DEDUP_REMOVED lines=18> */
[----:B------:R0:W0:Y:S01]  /*49c0*/  @!P0 LDS R12, [R18+UR14+0x400] ;  /* 0x0004000e120c8984 */ /* 0x0000220008000800 */
[----:B------:R-:W-:Y:S05]  /*49d0*/  BRA.DIV UR21, `(.L_x_339) ;  /* 0x0000003e159c7947 */ /* 0x000fea000b800000 */
[----:B0-----:R-:W0:Y:S02]  /*49e0*/  SHFL.BFLY PT, R11, R12, 0x10, 0x1f ;  /* 0x0e001f000c0b7f89 */ /* 0x001e2400000e0000 */
[----:B0-----:R-:W-:-:S05]  /*49f0*/  FMNMX R13, R11, R12, !PT ;  /* 0x0000000c0b0d7209 */ /* 0x001fca0007800000 */
[----:B------:R-:W0:Y:S02]  /*4a00*/  SHFL.BFLY PT, R11, R13, 0x8, 0x1f ;  /* 0x0d001f000d0b7f89 */ /* 0x000e2400000e0000 */
[----:B0-----:R-:W-:-:S05]  /*4a10*/  FMNMX R14, R13, R11, !PT ;  /* 0x0000000b0d0e7209 */ /* 0x001fca0007800000 */
[----:B------:R-:W0:Y:S02]  /*4a20*/  SHFL.BFLY PT, R11, R14, 0x4, 0x1f ;  /* 0x0c801f000e0b7f89 */ /* 0x000e2400000e0000 */
[----:B0-----:R-:W-:-:S05]  /*4a30*/  FMNMX R23, R14, R11, !PT ;  /* 0x0000000b0e177209 */ /* 0x001fca0007800000 */
[----:B------:R-:W0:Y:S02]  /*4a40*/  SHFL.BFLY PT, R11, R23, 0x2, 0x1f ;  /* 0x0c401f00170b7f89 */ /* 0x000e2400000e0000 */
[----:B0-----:R-:W-:-:S05]  /*4a50*/  FMNMX R24, R23, R11, !PT ;  /* 0x0000000b17187209 */ /* 0x001fca0007800000 */
[----:B------:R0:W0:Y:S02]  /*4a60*/  SHFL.BFLY PT, R11, R24, 0x1, 0x1f ;  /* 0x0c201f00180b7f89 */ /* 0x00002400000e0000 */
.L_x_430:
[----:B------:R-:W5:Y:S01]  /*4a70*/  @!P1 S2R R9, SR_CgaCtaId ;  /* 0x0000000000099919 */ /* 0x000f620000008800 */
[----:B------:R-:W-:Y:S02]  /*4a80*/  @!P1 MOV R8, 0x400 ;  /* 0x0000040000089802 */ /* 0x000fe40000000f00 */
[----:B0-----:R-:W-:Y:S02]  /*4a90*/  FMNMX R11, R24, R11, !PT ;  /* 0x0000000b180b7209 */ /* 0x001fe40007800000 */
[----:B-----5:R-:W-:-:S05]  /*4aa0*/  @!P1 LEA R8, R9, R8, 0x18 ;  /* 0x0000000809089211 */ /* 0x020fca00078ec0ff */
[----:B------:R0:W-:Y:S02]  /*4ab0*/  @!P1 STS [R8+0x400], R11 ;  /* 0x0004000b08009388 */ /* 0x0001e40000000800 */
.L_x_338:
[----:B------:R-:W-:Y:S05]  /*4ac0*/  WARPSYNC.ALL ;  /* 0x0000000000007948 */ /* 0x000fea0003800000 */
[----:B------:R-:W-:Y:S01]  /*4ad0*/  ISETP.GE.AND P0, PT, R20, UR33, PT ;  /* 0x0000002114007c0c */ /* 0x000fe2000bf06270 */
[----:B------:R-:W5:Y:S08]  /*4ae0*/  S2UR UR22, SR_CgaCtaId ;  /* 0x00000000001679c3 */ /* 0x000f700000008800 */
[----:B------:R-:W-:Y:S01]  /*4af0*/  BAR.SYNC.DEFER_BLOCKING 0x0 ;  /* 0x0000000000007b1d */ /* 0x000fe20000010000 */
[----:B------:R-:W-:Y:S01]  /*4b00*/  MOV R10, UR19 ;  /* 0x00000013000a7c02 */ /* 0x000fe20008000f00 */
[----:B------:R-:W-:Y:S01]  /*4b10*/  IMAD.MOV.U32 R9, RZ, RZ, 0x3bbb989d ;  /* 0x3bbb989dff097424 */ /* 0x000fe200078e00ff */
[----:B0-----:R-:W-:-:S03]  /*4b20*/  MOV R11, RZ ;  /* 0x000000ff000b7202 */ /* 0x001fc60000000f00 */
[----:B------:R-:W-:Y:S01]  /*4b30*/  UMOV UR21, 0x400 ;  /* 0x0000040000157882 */ /* 0x000fe20000000000 */
[----:B------:R-:W-:Y:S01]  /*4b40*/  BSSY.RECONVERGENT B0, `(.L_x_340) ;  /* 0x0000019000007945 */ /* 0x000fe20003800200 */
[----:B-----5:R-:W-:-:S09]  /*4b50*/  ULEA UR21, UR22, UR21, 0x18 ;  /* 0x0000001516157291 */ /* 0x020fd2000f8ec0ff */
[----:B------:R-:W0:Y:S02]  /*4b60*/  LDS R8, [UR21+0x400] ;  /* 0x00040015ff087984 */ /* 0x000e240008000800 */
[----:B0-----:R-:W-:-:S04]  /*4b70*/  FMNMX R8, R8, UR19, !PT ;  /* 0x0000001308087c09 */ /* 0x001fc8000f800000 */
[----:B------:R-:W-:Y:S01]  /*4b80*/  R2UR UR19, R8 ;  /* 0x00000000081372ca */ /* 0x000fe200000e0000 */
[----:B------:R-:W-:Y:S01]  /*4b90*/  HFMA2 R8, -RZ, RZ, 3.7421875, 0 ;  /* 0x437c0000ff087431 */ /* 0x000fe200000001ff */
[----:B------:R-:W-:-:S13]  /*4ba0*/  @P0 BRA `(.L_x_341) ;  /* 0x0000000000480947 */ /* 0x000fda0003800000 */
[----:B------:R-:W-:Y:S01]  /*4bb0*/  IMAD.MOV.U32 R11, RZ, RZ, RZ ;  /* 0x000000ffff0b7224 */ /* 0x000fe200078e00ff */
[----:B------:R-:W-:-:S07]  /*4bc0*/  MOV R12, R20 ;  /* 0x00000014000c7202 */ /* 0x000fce0000000f00 */
.L_x_342:
[C---:B0-----:R-:W-:Y:S01]  /*4bd0*/  LEA R13, R12.reuse, UR21, 0x2 ;  /* 0x000000150c0d7c11 */ /* 0x041fe2000f8e10ff */
        /* <DEDUP_REMOVED lines=15> */
.L_x_341:
[----:B------:R-:W-:Y:S05]  /*4cd0*/  BSYNC.RECONVERGENT B0 ;  /* 0x0000000000007941 */ /* 0x000fea0003800200 */
.L_x_340:
        /* <DEDUP_REMOVED lines=8> */
[----:B0-----:R-:W0:Y:S02]  /*4d60*/  SHFL.BFLY PT, R13, R12, 0x8, 0x1f ;  /* 0x0d001f000c0d7f89 */ /* 0x001e2400000e0000 */
[----:B------:R-:W-:-:S04]  /*4d70*/  FFMA R11, R10, 1.4426950216293334961, -R11 ;  /* 0x3fb8aa3b0a0b7823 */ /* 0x000fc8000000080b */
[----:B------:R-:W-:-:S04]  /*4d80*/  FFMA R11, R10, 1.925963033500011079e-08, R11 ;  /* 0x32a570600a0b7823 */ /* 0x000fc8000000000b */
[----:B------:R-:W5:Y:S01]  /*4d90*/  MUFU.EX2 R8, R11 ;  /* 0x0000000b00087308 */ /* 0x000f620000000800 */
        /* <DEDUP_REMOVED lines=9> */
[----:B-----5:R-:W-:Y:S01]  /*4e30*/  FMUL R23, R23, R8 ;  /* 0x0000000817177220 */ /* 0x020fe20000400000 */
        /* <DEDUP_REMOVED lines=16> */
.L_x_436:
[----:B0-----:R-:W-:-:S05]  /*4f40*/  FADD R11, R25, R11 ;  /* 0x0000000b190b7221 */ /* 0x001fca0000000000 */
[----:B------:R0:W-:Y:S02]  /*4f50*/  @!P1 STS [UR21+0x400], R11 ;  /* 0x0004000bff009988 */ /* 0x0001e40008000815 */
.L_x_343:
        /* <DEDUP_REMOVED lines=11> */
.L_x_352:
        /* <DEDUP_REMOVED lines=19> */
.L_x_350:
        /* <DEDUP_REMOVED lines=34> */
.L_x_349:
        /* <DEDUP_REMOVED lines=31> */
.L_x_351:
        /* <DEDUP_REMOVED lines=22> */
[----:B------:R-:W-:Y:S02]  /*56b0*/  HFMA2 R29, -RZ, RZ, 0, 2.384185791015625e-07 ;  /* 0x00000004ff1d7431 */ /* 0x000fe400000001ff */
[----:B------:R-:W-:Y:S02]  /*56c0*/  @P0 IMAD.WIDE R8, R25, 0x4, R10 ;  /* 0x0000000419080825 */ /* 0x000fe400078e020a */
[----:B------:R-:W0:Y:S04]  /*56d0*/  @P0 LDG.E.CONSTANT R10, desc[UR24][R10.64] ;  /* 0x000000180a0a0981 */ /* 0x000e28000c1e9900 */
[----:B------:R-:W2:Y:S01]  /*56e0*/  @P0 LDG.E.CONSTANT R8, desc[UR24][R8.64] ;  /* 0x0000001808080981 */ /* 0x000ea2000c1e9900 */
[----:B---3--:R-:W-:Y:S01]  /*56f0*/  @!P1 IMAD.WIDE R24, R24, R29, UR22 ;  /* 0x0000001618189e25 */ /* 0x008fe2000f8e021d */
[----:B------:R-:W-:-:S02]  /*5700*/  @!UP1 UMOV UR21, 0x400 ;  /* 0x0000040000159882 */ /* 0x000fc40000000000 */
[----:B------:R-:W2:Y:S04]  /*5710*/  @P0 LDS R29, [R14+0x204] ;  /* 0x000204000e1d0984 */ /* 0x000ea80000000800 */
[----:B------:R-:W3:Y:S01]  /*5720*/  @!P1 LDG.E.CONSTANT R24, desc[UR24][R24.64] ;  /* 0x0000001818189981 */ /* 0x000ee2000c1e9900 */
[----:B------:R-:W1:Y:S02]  /*5730*/  @!UP1 S2UR UR22, SR_CgaCtaId ;  /* 0x00000000001699c3 */ /* 0x000e640000008800 */
[----:B-1----:R-:W-:-:S06]  /*5740*/  @!UP1 ULEA UR21, UR22, UR21, 0x18 ;  /* 0x0000001516159291 */ /* 0x002fcc000f8ec0ff */
[----:B------:R-:W-:-:S05]  /*5750*/  @!P1 LEA R27, R27, UR21, 0x2 ;  /* 0x000000151b1b9c11 */ /* 0x000fca000f8e10ff */
[----:B------:R-:W3:Y:S01]  /*5760*/  @!P1 LDS R30, [R27+0x200] ;  /* 0x000200001b1e9984 */ /* 0x000ee20000000800 */
[----:B0-----:R-:W-:-:S04]  /*5770*/  @P0 FFMA R10, R32, R10, R15 ;  /* 0x0000000a200a0223 */ /* 0x001fc8000000000f */
[----:B--2---:R-:W-:-:S04]  /*5780*/  @P0 FFMA R15, R29, R8, R10 ;  /* 0x000000081d0f0223 */ /* 0x004fc8000000000a */
[----:B---3--:R-:W-:-:S07]  /*5790*/  @!P1 FFMA R15, R30, R24, R15 ;  /* 0x000000181e0f9223 */ /* 0x008fce000000000f */
.L_x_348:
[----:B------:R-:W0:Y:S01]  /*57a0*/  LDCU UR21, c[0x0][0x3b0] ;  /* 0x00007600ff1577ac */ /* 0x000e220008000800 */
[----:B-----5:R-:W-:Y:S01]  /*57b0*/  FFMA R9, R23, R28, R15 ;  /* 0x0000001c17097223 */ /* 0x020fe2000000000f */
[----:B------:R-:W-:-:S04]  /*57c0*/  VIADD R26, R26, UR26 ;  /* 0x0000001a1a1a7c36 */ /* 0x000fc80008000000 */
[----:B------:R0:W-:Y:S02]  /*57d0*/  STG.E desc[UR24][R12.64], R9 ;  /* 0x000000090c007986 */ /* 0x0001e4000c101918 */
[----:B0-----:R-:W-:-:S04]  /*57e0*/  MOV R15, UR21 ;  /* 0x00000015000f7c02 */ /* 0x001fc80008000f00 */
[----:B------:R-:W-:-:S13]  /*57f0*/  ISETP.GE.AND P0, PT, R26, R15, PT ;  /* 0x0000000f1a00720c */ /* 0x000fda0003f06270 */
[----:B------:R-:W-:Y:S05]  /*5800*/  @!P0 BRA `(.L_x_352) ;  /* 0xfffffff800008947 */ /* 0x000fea000383ffff */
[----:B------:R-:W-:Y:S05]  /*5810*/  BRA `(.L_x_346) ;  /* 0x0000000400f07947 */ /* 0x000fea0003800000 */
.L_x_347:
[----:B------:R-:W-:-:S07]  /*5820*/  MOV R30, R20 ;  /* 0x00000014001e7202 */ /* 0x000fce0000000f00 */
.L_x_357:
[----:B------:R-:W-:Y:S01]  /*5830*/  UISETP.GE.AND UP1, UPT, UR33, 0x1, UPT ;  /* 0x000000012100788c */ /* 0x000fe2000bf26270 */
[----:B------:R-:W-:-:S08]  /*5840*/  HFMA2 R15, -RZ, RZ, 0, 0 ;  /* 0x00000000ff0f7431 */ /* 0x000fd000000001ff */
[----:B0-----:R-:W-:Y:S05]  /*5850*/  BRA.U !UP1, `(.L_x_353) ;  /* 0x0000000509b87547 */ /* 0x001fea000b800000 */
[----:B------:R-:W-:Y:S01]  /*5860*/  UISETP.GE.U32.AND UP1, UPT, UR29, 0x7, UPT ;  /* 0x000000071d00788c */ /* 0x000fe2000bf26070 */
[----:B------:R-:W-:Y:S01]  /*5870*/  IMAD.MOV.U32 R15, RZ, RZ, RZ ;  /* 0x000000ffff0f7224 */ /* 0x000fe200078e00ff */
[----:B------:R-:W-:-:S07]  /*5880*/  MOV R31, RZ ;  /* 0x000000ff001f7202 */ /* 0x000fce0000000f00 */
        /* <DEDUP_REMOVED lines=9> */
.L_x_355:
        /* <DEDUP_REMOVED lines=25> */
[----:B------:R-:W-:-:S04]  /*5ab0*/  IADD3 R33, PT, PT, R33, 0x8, RZ ;  /* 0x0000000821217810 */ /* 0x000fc80007ffe0ff */
[----:B------:R-:W-:Y:S01]  /*5ac0*/  ISETP.NE.AND P0, PT, R33, R31, PT ;  /* 0x0000001f2100720c */ /* 0x000fe20003f05270 */
[----:B-----5:R-:W-:-:S04]  /*5ad0*/  FFMA R11, R11, R8, R10 ;  /* 0x000000080b0b7223 */ /* 0x020fc8000000000a */
[----:B----4-:R-:W-:-:S04]  /*5ae0*/  FFMA R8, R12, R35, R11 ;  /* 0x000000230c087223 */ /* 0x010fc8000000000b */
[----:B------:R-:W-:-:S04]  /*5af0*/  FFMA R13, R13, R28, R8 ;  /* 0x0000001c0d0d7223 */ /* 0x000fc80000000008 */
[----:B------:R-:W-:-:S04]  /*5b00*/  FFMA R14, R14, R27, R13 ;  /* 0x0000001b0e0e7223 */ /* 0x000fc8000000000d */
[----:B------:R-:W-:Y:S01]  /*5b10*/  FFMA R15, R15, R24, R14 ;  /* 0x000000180f0f7223 */ /* 0x000fe2000000000e */
[----:B------:R-:W-:Y:S06]  /*5b20*/  @P0 BRA `(.L_x_355) ;  /* 0xfffffffc007c0947 */ /* 0x000fec000383ffff */
.L_x_354:
[----:B------:R-:W-:-:S09]  /*5b30*/  UISETP.NE.AND UP1, UPT, UR34, URZ, UPT ;  /* 0x000000ff2200728c */ /* 0x000fd2000bf25270 */
[----:B------:R-:W-:Y:S05]  /*5b40*/  BRA.U !UP1, `(.L_x_353) ;  /* 0x0000000109fc7547 */ /* 0x000fea000b800000 */
[----:B------:R-:W-:Y:S02]  /*5b50*/  UISETP.GE.U32.AND UP1, UPT, UR30, 0x3, UPT ;  /* 0x000000031e00788c */ /* 0x000fe4000bf26070 */
[----:B------:R-:W-:-:S07]  /*5b60*/  UISETP.NE.AND UP2, UPT, UR35, URZ, UPT ;  /* 0x000000ff2300728c */ /* 0x000fce000bf45270 */
[----:B------:R-:W-:Y:S05]  /*5b70*/  BRA.U !UP1, `(.L_x_356) ;  /* 0x0000000109647547 */ /* 0x000fea000b800000 */
[----:B------:R-:W5:Y:S01]  /*5b80*/  LDC R27, c[0x0][0x3b0] ;  /* 0x0000ec00ff1b7b82 */ /* 0x000f620000000800 */
[----:B------:R-:W-:-:S07]  /*5b90*/  VIADD R8, R30, UR11 ;  /* 0x0000000b1e087c36 */ /* 0x000fce0008000000 */
        /* <DEDUP_REMOVED lines=23> */
.L_x_356:
[----:B------:R-:W-:Y:S05]  /*5d10*/  BRA.U !UP2, `(.L_x_353) ;  /* 0x000000010a887547 */ /* 0x000fea000b800000 */
[----:B------:R-:W-:Y:S01]  /*5d20*/  ISETP.NE.AND P0, PT, RZ, UR31, PT ;  /* 0x0000001fff007c0c */ /* 0x000fe2000bf05270 */
[----:B------:R-:W-:-:S04]  /*5d30*/  ULOP3.LUT UR21, UR36, 0x1, URZ, 0xc0, !UPT ;  /* 0x0000000124157892 */ /* 0x000fc8000f8ec0ff */
[----:B------:R-:W-:-:S06]  /*5d40*/  UISETP.NE.U32.AND UP1, UPT, UR21, 0x1, UPT ;  /* 0x000000011500788c */ /* 0x000fcc000bf25070 */
[----:B------:R-:W-:Y:S02]  /*5d50*/  PLOP3.LUT P1, PT, PT, PT, UP1, 0x80, 0x8 ;  /* 0x000000000008781c */ /* 0x000fe40003f2f018 */
[----:B------:R-:W5:Y:S01]  /*5d60*/  @P0 S2R R9, SR_CgaCtaId ;  /* 0x0000000000090919 */ /* 0x000f620000008800 */
[----:B0-----:R-:W0:Y:S01]  /*5d70*/  @P0 LDC R13, c[0x0][0x3b0] ;  /* 0x0000ec00ff0d0b82 */ /* 0x001e220000000800 */
[----:B------:R-:W-:Y:S01]  /*5d80*/  @P0 IADD3 R12, PT, PT, R30, UR11, RZ ;  /* 0x0000000b1e0c0c10 */ /* 0x000fe2000fffe0ff */
[----:B------:R-:W1:Y:S01]  /*5d90*/  @!UP1 LDCU UR21, c[0x0][0x3b0] ;  /* 0x00007600ff1597ac */ /* 0x000e620008000800 */
[----:B------:R-:W-:Y:S01]  /*5da0*/  @P0 MOV R8, 0x400 ;  /* 0x0000040000080802 */ /* 0x000fe20000000f00 */
[----:B------:R-:W2:Y:S04]  /*5db0*/  @!UP1 LDCU.64 UR22, c[0x0][0x390] ;  /* 0x00007200ff1697ac */ /* 0x000ea80008000a00 */
[----:B------:R-:W3:Y:S01]  /*5dc0*/  @P0 LDC.64 R10, c[0x0][0x390] ;  /* 0x0000e400ff0a0b82 */ /* 0x000ee20000000a00 */
[----:B0-----:R-:W-:-:S02]  /*5dd0*/  @P0 IMAD R25, R31, R13, R12 ;  /* 0x0000000d1f190224 */ /* 0x001fc400078e020c */
[----:B------:R-:W-:Y:S01]  /*5de0*/  @!P1 VIADD R12, R30, UR11 ;  /* 0x0000000b1e0c9c36 */ /* 0x000fe20008000000 */
[----:B-----5:R-:W-:Y:S01]  /*5df0*/  @P0 LEA R8, R9, R8, 0x18 ;  /* 0x0000000809080211 */ /* 0x020fe200078ec0ff */
[----:B---3--:R-:W-:-:S04]  /*5e00*/  @P0 IMAD.WIDE R10, R25, 0x4, R10 ;  /* 0x00000004190a0825 */ /* 0x008fc800078e020a */
[----:B------:R-:W-:Y:S01]  /*5e10*/  HFMA2 R25, -RZ, RZ, 0, 2.384185791015625e-07 ;  /* 0x00000004ff197431 */ /* 0x000fe200000001ff */
[C---:B------:R-:W-:Y:S02]  /*5e20*/  @P0 LEA R24, R31.reuse, R8, 0x2 ;  /* 0x000000081f180211 */ /* 0x040fe400078e10ff */
[----:B------:R-:W-:Y:S01]  /*5e30*/  @P0 IADD3 R31, PT, PT, R31, 0x2, RZ ;  /* 0x000000021f1f0810 */ /* 0x000fe20007ffe0ff */
        /* <DEDUP_REMOVED lines=16> */
.L_x_353:
        /* <DEDUP_REMOVED lines=10> */
.L_x_346:
[----:B------:R-:W-:Y:S05]  /*5fe0*/  BSYNC.RECONVERGENT B0 ;  /* 0x0000000000007941 */ /* 0x000fea0003800200 */
.L_x_345:
        /* <DEDUP_REMOVED lines=9> */
[----:B------:R-:W-:Y:S01]  /*6080*/  IMAD.MOV.U32 R9, RZ, RZ, R20 ;  /* 0x000000ffff097224 */ /* 0x000fe200078e0014 */
[----:B------:R-:W-:Y:S02]  /*6090*/  MOV R8, 0xff800000 ;  /* 0xff80000000087802 */ /* 0x000fe40000000f00 */
[----:B0-----:R-:W-:-:S07]  /*60a0*/  LEA R12, R11, R10, 0x18 ;  /* 0x0000000a0b0c7211 */ /* 0x001fce00078ec0ff */
.L_x_360:
[C---:B------:R-:W-:Y:S02]  /*60b0*/  LEA R10, R9.reuse, R12, 0x2 ;  /* 0x0000000c090a7211 */ /* 0x040fe400078e10ff */
[----:B------:R-:W-:-:S03]  /*60c0*/  IADD3 R9, PT, PT, R9, UR26, RZ ;  /* 0x0000001a09097c10 */ /* 0x000fc6000fffe0ff */
[----:B------:R-:W0:Y:S01]  /*60d0*/  LDS R11, [R10+0x300] ;  /* 0x000300000a0b7984 */ /* 0x000e220000000800 */
[----:B------:R-:W-:Y:S02]  /*60e0*/  ISETP.GE.AND P0, PT, R9, UR33, PT ;  /* 0x0000002109007c0c */ /* 0x000fe4000bf06270 */
[----:B0-----:R-:W-:-:S11]  /*60f0*/  FMNMX R8, R11, R8, !PT ;  /* 0x000000080b087209 */ /* 0x001fd60007800000 */
[----:B------:R-:W-:Y:S05]  /*6100*/  @!P0 BRA `(.L_x_360) ;  /* 0xfffffffc00e88947 */ /* 0x000fea000383ffff */
.L_x_359:
[----:B------:R-:W-:Y:S05]  /*6110*/  BSYNC.RECONVERGENT B0 ;  /* 0x0000000000007941 */ /* 0x000fea0003800200 */
.L_x_358:
        /* <DEDUP_REMOVED lines=29> */
.L_x_442:
[----:B------:R-:W5:Y:S01]  /*62f0*/  @!P1 S2R R9, SR_CgaCtaId ;  /* 0x0000000000099919 */ /* 0x000f620000008800 */
[----:B------:R-:W-:Y:S02]  /*6300*/  @!P1 MOV R8, 0x400 ;  /* 0x0000040000089802 */ /* 0x000fe40000000f00 */
[----:B0-----:R-:W-:Y:S02]  /*6310*/  FMNMX R11, R24, R11, !PT ;  /* 0x0000000b180b7209 */ /* 0x001fe40007800000 */
[----:B-----5:R-:W-:-:S05]  /*6320*/  @!P1 LEA R8, R9, R8, 0x18 ;  /* 0x0000000809089211 */ /* 0x020fca00078ec0ff */
[----:B------:R0:W-:Y:S02]  /*6330*/  @!P1 STS [R8+0x400], R11 ;  /* 0x0004000b08009388 */ /* 0x0001e40000000800 */
.L_x_361:
[----:B------:R-:W-:Y:S05]  /*6340*/  WARPSYNC.ALL ;  /* 0x0000000000007948 */ /* 0x000fea0003800000 */
[----:B------:R-:W-:Y:S01]  /*6350*/  ISETP.GE.AND P0, PT, R20, UR33, PT ;  /* 0x0000002114007c0c */ /* 0x000fe2000bf06270 */
[----:B------:R-:W5:Y:S08]  /*6360*/  S2UR UR22, SR_CgaCtaId ;  /* 0x00000000001679c3 */ /* 0x000f700000008800 */
[----:B------:R-:W-:Y:S01]  /*6370*/  BAR.SYNC.DEFER_BLOCKING 0x0 ;  /* 0x0000000000007b1d */ /* 0x000fe20000010000 */
[----:B------:R-:W-:-:S02]  /*6380*/  HFMA2 R9, -RZ, RZ, 0.96630859375, -0.0022525787353515625 ;  /* 0x3bbb989dff097431 */ /* 0x000fc400000001ff */
[----:B------:R-:W-:Y:S02]  /*6390*/  IMAD.U32 R10, RZ, RZ, UR15 ;  /* 0x0000000fff0a7e24 */ /* 0x000fe4000f8e00ff */
[----:B0-----:R-:W-:Y:S01]  /*63a0*/  HFMA2 R11, -RZ, RZ, 0, 0 ;  /* 0x00000000ff0b7431 */ /* 0x001fe200000001ff */
[----:B------:R-:W-:Y:S01]  /*63b0*/  UMOV UR21, 0x400 ;  /* 0x0000040000157882 */ /* 0x000fe20000000000 */
[----:B------:R-:W-:Y:S01]  /*63c0*/  BSSY.RECONVERGENT B0, `(.L_x_363) ;  /* 0x0000019000007945 */ /* 0x000fe20003800200 */
[----:B-----5:R-:W-:-:S09]  /*63d0*/  ULEA UR22, UR22, UR21, 0x18 ;  /* 0x0000001516167291 */ /* 0x020fd2000f8ec0ff */
[----:B------:R-:W0:Y:S02]  /*63e0*/  LDS R8, [UR22+0x400] ;  /* 0x00040016ff087984 */ /* 0x000e240008000800 */
[----:B0-----:R-:W-:-:S04]  /*63f0*/  FMNMX R8, R8, UR15, !PT ;  /* 0x0000000f08087c09 */ /* 0x001fc8000f800000 */
[----:B------:R-:W-:Y:S02]  /*6400*/  R2UR UR21, R8 ;  /* 0x00000000081572ca */ /* 0x000fe400000e0000 */
[----:B------:R-:W-:Y:S01]  /*6410*/  MOV R8, 0x437c0000 ;  /* 0x437c000000087802 */ /* 0x000fe20000000f00 */
[----:B------:R-:W-:-:S12]  /*6420*/  @P0 BRA `(.L_x_364) ;  /* 0x0000000000480947 */ /* 0x000fd80003800000 */
[----:B------:R-:W-:Y:S01]  /*6430*/  IMAD.MOV.U32 R11, RZ, RZ, RZ ;  /* 0x000000ffff0b7224 */ /* 0x000fe200078e00ff */
[----:B------:R-:W-:-:S07]  /*6440*/  MOV R12, R20 ;  /* 0x00000014000c7202 */ /* 0x000fce0000000f00 */
.L_x_365:
[C---:B0-----:R-:W-:Y:S02]  /*6450*/  LEA R13, R12.reuse, UR22, 0x2 ;  /* 0x000000160c0d7c11 */ /* 0x041fe4000f8e10ff */
[----:B------:R-:W-:-:S03]  /*6460*/  IADD3 R12, PT, PT, R12, UR26, RZ ;  /* 0x0000001a0c0c7c10 */ /* 0x000fc6000fffe0ff */
        /* <DEDUP_REMOVED lines=14> */
.L_x_364:
[----:B------:R-:W-:Y:S05]  /*6550*/  BSYNC.RECONVERGENT B0 ;  /* 0x0000000000007941 */ /* 0x000fea0003800200 */
.L_x_363:
        /* <DEDUP_REMOVED lines=19> */
[----:B------:R-:W-:-:S04]  /*6690*/  IMAD.SHL.U32 R23, R9, 0x800000, RZ ;  /* 0x0080000009177824 */ /* 0x000fc800078e00ff */
[----:B------:R0:W-:Y:S01]  /*66a0*/  @!P1 STS [R6], R13 ;  /* 0x0000000d06009388 */ /* 0x0001e20000000800 */
[----:B-----5:R-:W-:Y:S01]  /*66b0*/  FMUL R23, R23, R8 ;  /* 0x0000000817177220 */ /* 0x020fe20000400000 */
[----:B------:R-:W-:Y:S06]  /*66c0*/  BAR.SYNC.DEFER_BLOCKING 0x0 ;  /* 0x0000000000007b1d */ /* 0x000fec0000010000 */
[----:B------:R-:W-:Y:S05]  /*66d0*/  @P0 BRA `(.L_x_366) ;  /* 0x0000000000400947 */ /* 0x000fea0003800000 */
[----:B------:R-:W-:Y:S01]  /*66e0*/  ISETP.GE.U32.AND P0, PT, R20, UR18, PT ;  /* 0x0000001214007c0c */ /* 0x000fe2000bf06070 */
[----:B------:R-:W-:Y:S01]  /*66f0*/  UMOV UR15, 0xffffffff ;  /* 0xffffffff000f7882 */ /* 0x000fe20000000000 */
[----:B------:R-:W-:-:S11]  /*6700*/  MOV R12, RZ ;  /* 0x000000ff000c7202 */ /* 0x000fd60000000f00 */
        /* <DEDUP_REMOVED lines=11> */
.L_x_448:
[----:B0-----:R-:W-:-:S05]  /*67c0*/  FADD R11, R25, R11 ;  /* 0x0000000b190b7221 */ /* 0x001fca0000000000 */
[----:B------:R0:W-:Y:S02]  /*67d0*/  @!P1 STS [UR22+0x400], R11 ;  /* 0x0004000bff009988 */ /* 0x0001e40008000816 */
.L_x_366:
        /* <DEDUP_REMOVED lines=10> */
[----:B------:R-:W-:Y:S01]  /*6880*/  MOV R29, UR34 ;  /* 0x00000022001d7c02 */ /* 0x000fe20008000f00 */
[----:B------:R-:W-:Y:S01]  /*6890*/  BSSY.RECONVERGENT B1, `(.L_x_371) ;  /* 0x000007f000017945 */ /* 0x000fe20003800200 */
[----:B------:R-:W-:Y:S02]  /*68a0*/  MOV R28, R20 ;  /* 0x00000014001c7202 */ /* 0x000fe40000000f00 */
[----:B------:R-:W-:-:S07]  /*68b0*/  IADD3 R29, PT, PT, -R29, UR32, RZ ;  /* 0x000000201d1d7c10 */ /* 0x000fce000fffe1ff */
.L_x_376:
[----:B------:R-:W1:Y:S01]  /*68c0*/  LDCU UR15, c[0x0][0x3b0] ;  /* 0x00007600ff0f77ac */ /* 0x000e620008000800 */
[----:B0-----:R-:W0:Y:S01]  /*68d0*/  LDC.64 R12, c[0x0][0x398] ;  /* 0x0000e600ff0c7b82 */ /* 0x001e220000000a00 */
[----:B-1----:R-:W-:-:S05]  /*68e0*/  IMAD.U32 R15, RZ, RZ, UR15 ;  /* 0x0000000fff0f7e24 */ /* 0x002fca000f8e00ff */
[----:B------:R-:W-:-:S05]  /*68f0*/  IADD3 R9, PT, PT, R28, R15, R5 ;  /* 0x0000000f1c097210 */ /* 0x000fca0007ffe005 */
[----:B0-----:R-:W-:-:S05]  /*6900*/  IMAD.WIDE R12, R9, 0x4, R12 ;  /* 0x00000004090c7825 */ /* 0x001fca00078e020c */
[----:B------:R0:W5:Y:S01]  /*6910*/  LDG.E R30, desc[UR24][R12.64] ;  /* 0x000000180c1e7981 */ /* 0x000162000c1e1900 */
[----:B------:R-:W-:Y:S01]  /*6920*/  UISETP.GE.AND UP1, UPT, UR33, 0x1, UPT ;  /* 0x000000012100788c */ /* 0x000fe2000bf26270 */
[----:B------:R-:W-:-:S08]  /*6930*/  HFMA2 R37, -RZ, RZ, 0, 0 ;  /* 0x00000000ff257431 */ /* 0x000fd000000001ff */
[----:B0-----:R-:W-:Y:S05]  /*6940*/  BRA.U !UP1, `(.L_x_372) ;  /* 0x0000000509b87547 */ /* 0x001fea000b800000 */
[----:B------:R-:W-:Y:S01]  /*6950*/  UISETP.GE.U32.AND UP1, UPT, UR29, 0x7, UPT ;  /* 0x000000071d00788c */ /* 0x000fe2000bf26070 */
[----:B------:R-:W-:Y:S02]  /*6960*/  MOV R37, RZ ;  /* 0x000000ff00257202 */ /* 0x000fe40000000f00 */
[----:B------:R-:W-:-:S06]  /*6970*/  MOV R14, RZ ;  /* 0x000000ff000e7202 */ /* 0x000fcc0000000f00 */
[----:B------:R-:W-:Y:S05]  /*6980*/  BRA.U !UP1, `(.L_x_373) ;  /* 0x0000000109a07547 */ /* 0x000fea000b800000 */
[----:B------:R-:W0:Y:S01]  /*6990*/  S2R R8, SR_CgaCtaId ;  /* 0x0000000000087919 */ /* 0x000e220000008800 */
[----:B------:R-:W-:Y:S01]  /*69a0*/  MOV R31, 0x400 ;  /* 0x00000400001f7802 */ /* 0x000fe20000000f00 */
[----:B------:R-:W-:Y:S01]  /*69b0*/  IMAD.MOV.U32 R37, RZ, RZ, RZ ;  /* 0x000000ffff257224 */ /* 0x000fe200078e00ff */
[----:B------:R-:W-:Y:S02]  /*69c0*/  MOV R14, RZ ;  /* 0x000000ff000e7202 */ /* 0x000fe40000000f00 */
[----:B------:R-:W-:Y:S02]  /*69d0*/  IADD3 R32, PT, PT, R28, UR11, RZ ;  /* 0x0000000b1c207c10 */ /* 0x000fe4000fffe0ff */
[----:B0-----:R-:W-:-:S07]  /*69e0*/  LEA R31, R8, R31, 0x18 ;  /* 0x0000001f081f7211 */ /* 0x001fce00078ec0ff */
.L_x_374:
[----:B------:R-:W0:Y:S01]  /*69f0*/  LDC.64 R34, c[0x0][0x390] ;  /* 0x0000e400ff227b82 */ /* 0x000e220000000a00 */
[----:B------:R-:W-:-:S05]  /*6a00*/  IADD3 R8, PT, PT, R14, UR16, RZ ;  /* 0x000000100e087c10 */ /* 0x000fca000fffe0ff */
[----:B------:R-:W-:-:S04]  /*6a10*/  IMAD R9, R8, R15, R32 ;  /* 0x0000000f08097224 */ /* 0x000fc800078e0220 */
[----:B0-----:R-:W-:-:S05]  /*6a20*/  IMAD.WIDE R34, R9, 0x4, R34 ;  /* 0x0000000409227825 */ /* 0x001fca00078e0222 */
[----:B------:R0:W2:Y:S02]  /*6a30*/  LDG.E.CONSTANT R25, desc[UR24][R34.64] ;  /* 0x0000001822197981 */ /* 0x0000a4000c1e9900 */
[----:B0-----:R-:W-:-:S05]  /*6a40*/  IMAD.WIDE R34, R15, 0x4, R34 ;  /* 0x000000040f227825 */ /* 0x001fca00078e0222 */
[----:B------:R-:W3:Y:S01]  /*6a50*/  LDG.E.CONSTANT R24, desc[UR24][R34.64] ;  /* 0x0000001822187981 */ /* 0x000ee2000c1e9900 */
[----:B------:R-:W-:-:S05]  /*6a60*/  IMAD.WIDE R26, R15, 0x4, R34 ;  /* 0x000000040f1a7825 */ /* 0x000fca00078e0222 */
[----:B------:R0:W4:Y:S01]  /*6a70*/  LDG.E.CONSTANT R33, desc[UR24][R26.64] ;  /* 0x000000181a217981 */ /* 0x000122000c1e9900 */
[----:B------:R-:W-:-:S05]  /*6a80*/  IMAD R36, R14, 0x4, R31 ;  /* 0x000000040e247824 */ /* 0x000fca00078e021f */
[----:B------:R-:W2:Y:S01]  /*6a90*/  LDS.128 R8, [R36+0x300] ;  /* 0x0003000024087984 */ /* 0x000ea20000000c00 */
[----:B0-----:R-:W-:-:S04]  /*6aa0*/  IMAD.WIDE R26, R15, 0x4, R26 ;  /* 0x000000040f1a7825 */ /* 0x001fc800078e021a */
[----:B--2---:R-:W-:Y:S02]  /*6ab0*/  FFMA R25, R8, R25, R37 ;  /* 0x0000001908197223 */ /* 0x004fe40000000025 */
[----:B------:R0:W2:Y:S02]  /*6ac0*/  LDG.E.CONSTANT R8, desc[UR24][R26.64] ;  /* 0x000000181a087981 */ /* 0x0000a4000c1e9900 */
[----:B---3--:R-:W-:Y:S01]  /*6ad0*/  FFMA R9, R9, R24, R25 ;  /* 0x0000001809097223 */ /* 0x008fe20000000019 */
[----:B------:R-:W-:-:S04]  /*6ae0*/  IMAD.WIDE R24, R15, 0x4, R26 ;  /* 0x000000040f187825 */ /* 0x000fc800078e021a */
[----:B----4-:R-:W-:Y:S01]  /*6af0*/  FFMA R10, R10, R33, R9 ;  /* 0x000000210a0a7223 */ /* 0x010fe20000000009 */
[C---:B------:R-:W-:Y:S01]  /*6b00*/  IMAD.WIDE R34, R15.reuse, 0x4, R24 ;  /* 0x000000040f227825 */ /* 0x040fe200078e0218 */
[----:B------:R1:W3:Y:S03]  /*6b10*/  LDG.E.CONSTANT R33, desc[UR24][R24.64] ;  /* 0x0000001818217981 */ /* 0x0002e6000c1e9900 */
[C---:B0-----:R-:W-:Y:S02]  /*6b20*/  IMAD.WIDE R26, R15.reuse, 0x4, R34 ;  /* 0x000000040f1a7825 */ /* 0x041fe400078e0222 */
[----:B------:R-:W4:Y:S02]  /*6b30*/  LDG.E.CONSTANT R34, desc[UR24][R34.64] ;  /* 0x0000001822227981 */ /* 0x000f24000c1e9900 */
[----:B-1----:R-:W-:-:S05]  /*6b40*/  IMAD.WIDE R24, R15, 0x4, R26 ;  /* 0x000000040f187825 */ /* 0x002fca00078e021a */
[----:B------:R-:W4:Y:S04]  /*6b50*/  LDG.E.CONSTANT R37, desc[UR24][R24.64] ;  /* 0x0000001818257981 */ /* 0x000f28000c1e9900 */
[----:B------:R2:W4:Y:S01]  /*6b60*/  LDG.E.CONSTANT R35, desc[UR24][R26.64] ;  /* 0x000000181a237981 */ /* 0x000522000c1e9900 */
[----:B------:R-:W-:-:S04]  /*6b70*/  IADD3 R14, PT, PT, R14, 0x8, RZ ;  /* 0x000000080e0e7810 */ /* 0x000fc80007ffe0ff */
[----:B------:R-:W-:Y:S01]  /*6b80*/  ISETP.NE.AND P0, PT, R14, R29, PT ;  /* 0x0000001d0e00720c */ /* 0x000fe20003f05270 */
[----:B--2---:R-:W-:Y:S02]  /*6b90*/  FFMA R27, R11, R8, R10 ;  /* 0x000000080b1b7223 */ /* 0x004fe4000000000a */
[----:B------:R-:W3:Y:S02]  /*6ba0*/  LDS.128 R8, [R36+0x310] ;  /* 0x0003100024087984 */ /* 0x000ee40000000c00 */
[----:B---3--:R-:W-:-:S04]  /*6bb0*/  FFMA R8, R8, R33, R27 ;  /* 0x0000002108087223 */ /* 0x008fc8000000001b */
[----:B----4-:R-:W-:-:S04]  /*6bc0*/  FFMA R9, R9, R34, R8 ;  /* 0x0000002209097223 */ /* 0x010fc80000000008 */
[----:B------:R-:W-:-:S04]  /*6bd0*/  FFMA R10, R10, R35, R9 ;  /* 0x000000230a0a7223 */ /* 0x000fc80000000009 */
[----:B------:R-:W-:Y:S01]  /*6be0*/  FFMA R37, R11, R37, R10 ;  /* 0x000000250b257223 */ /* 0x000fe2000000000a */
[----:B------:R-:W-:Y:S06]  /*6bf0*/  @P0 BRA `(.L_x_374) ;  /* 0xfffffffc007c0947 */ /* 0x000fec000383ffff */
[----:B------:R-:W-:-:S07]  /*6c00*/  MOV R14, R29 ;  /* 0x0000001d000e7202 */ /* 0x000fce0000000f00 */
.L_x_373:
[----:B------:R-:W-:-:S09]  /*6c10*/  UISETP.NE.AND UP1, UPT, UR34, URZ, UPT ;  /* 0x000000ff2200728c */ /* 0x000fd2000bf25270 */
[----:B------:R-:W-:Y:S05]  /*6c20*/  BRA.U !UP1, `(.L_x_372) ;  /* 0x0000000509007547 */ /* 0x000fea000b800000 */
[----:B------:R-:W-:Y:S02]  /*6c30*/  UISETP.GE.U32.AND UP1, UPT, UR30, 0x3, UPT ;  /* 0x000000031e00788c */ /* 0x000fe4000bf26070 */
[----:B------:R-:W-:-:S07]  /*6c40*/  UISETP.NE.AND UP2, UPT, UR35, URZ, UPT ;  /* 0x000000ff2300728c */ /* 0x000fce000bf45270 */
[----:B------:R-:W-:Y:S05]  /*6c50*/  BRA.U !UP1, `(.L_x_375) ;  /* 0x0000000109647547 */ /* 0x000fea000b800000 */
[----:B------:R-:W0:Y:S01]  /*6c60*/  LDC.64 R26, c[0x0][0x390] ;  /* 0x0000e400ff1a7b82 */ /* 0x000e220000000a00 */
[----:B------:R-:W-:Y:S01]  /*6c70*/  IADD3 R8, PT, PT, R14, UR16, RZ ;  /* 0x000000100e087c10 */ /* 0x000fe2000fffe0ff */
[----:B------:R-:W-:-:S04]  /*6c80*/  VIADD R9, R28, UR11 ;  /* 0x0000000b1c097c36 */ /* 0x000fc80008000000 */
[----:B------:R-:W-:-:S04]  /*6c90*/  IMAD R9, R8, R15, R9 ;  /* 0x0000000f08097224 */ /* 0x000fc800078e0209 */
[----:B0-----:R-:W-:-:S04]  /*6ca0*/  IMAD.WIDE R26, R9, 0x4, R26 ;  /* 0x00000004091a7825 */ /* 0x001fc800078e021a */
        /* <DEDUP_REMOVED lines=20> */
.L_x_375:
[----:B------:R-:W-:Y:S05]  /*6df0*/  BRA.U !UP2, `(.L_x_372) ;  /* 0x000000010a8c7547 */ /* 0x000fea000b800000 */
[----:B------:R-:W-:Y:S01]  /*6e00*/  ISETP.NE.AND P0, PT, RZ, UR31, PT ;  /* 0x0000001fff007c0c */ /* 0x000fe2000bf05270 */
[----:B------:R-:W-:Y:S01]  /*6e10*/  ULOP3.LUT UP1, URZ, UR36, 0x1, URZ, 0xc0, !UPT ;  /* 0x0000000124ff7892 */ /* 0x000fe2000f82c0ff */
[----:B------:R-:W-:-:S05]  /*6e20*/  HFMA2 R25, -RZ, RZ, 0, 2.384185791015625e-07 ;  /* 0x00000004ff197431 */ /* 0x000fca00000001ff */
[----:B------:R-:W-:-:S05]  /*6e30*/  PLOP3.LUT P1, PT, PT, PT, UP1, 0x80, 0x8 ;  /* 0x000000000008781c */ /* 0x000fca0003f2f018 */
[----:B------:R-:W0:Y:S01]  /*6e40*/  @UP1 LDCU.64 UR22, c[0x0][0x390] ;  /* 0x00007200ff1617ac */ /* 0x000e220008000a00 */
[----:B------:R-:W1:Y:S01]  /*6e50*/  @P0 S2R R9, SR_CgaCtaId ;  /* 0x0000000000090919 */ /* 0x000e620000008800 */
[----:B------:R-:W-:Y:S01]  /*6e60*/  @P0 MOV R8, 0x400 ;  /* 0x0000040000080802 */ /* 0x000fe20000000f00 */
[----:B------:R-:W2:Y:S03]  /*6e70*/  @P0 LDC.64 R10, c[0x0][0x390] ;  /* 0x0000e400ff0a0b82 */ /* 0x000ea60000000a00 */
[----:B-1----:R-:W-:Y:S02]  /*6e80*/  @P0 LEA R9, R9, R8, 0x18 ;  /* 0x0000000809090211 */ /* 0x002fe400078ec0ff */
[C---:B------:R-:W-:Y:S02]  /*6e90*/  @P0 IADD3 R8, PT, PT, R14.reuse, UR16, RZ ;  /* 0x000000100e080c10 */ /* 0x040fe4000fffe0ff */
[C---:B------:R-:W-:Y:S01]  /*6ea0*/  @P0 LEA R26, R14.reuse, R9, 0x2 ;  /* 0x000000090e1a0211 */ /* 0x040fe200078e10ff */
[----:B------:R-:W-:Y:S01]  /*6eb0*/  @P0 VIADD R14, R14, 0x2 ;  /* 0x000000020e0e0836 */ /* 0x000fe20000000000 */
[----:B------:R-:W-:-:S03]  /*6ec0*/  @P0 IADD3 R9, PT, PT, R28, UR11, RZ ;  /* 0x0000000b1c090c10 */ /* 0x000fc6000fffe0ff */
[----:B------:R-:W1:Y:S01]  /*6ed0*/  @P0 LDS R32, [R26+0x300] ;  /* 0x000300001a200984 */ /* 0x000e620000000800 */
[----:B------:R-:W-:Y:S01]  /*6ee0*/  @P1 R2UR UR15, R14 ;  /* 0x000000000e0f12ca */ /* 0x000fe200000e0000 */
[----:B------:R-:W-:Y:S01]  /*6ef0*/  @P0 IMAD R9, R8, R15, R9 ;  /* 0x0000000f08090224 */ /* 0x000fe200078e0209 */
[----:B------:R-:W-:Y:S01]  /*6f00*/  PLOP3.LUT P1, PT, PT, PT, UP1, 0x80, 0x8 ;  /* 0x000000000008781c */ /* 0x000fe20003f2f018 */
[----:B------:R-:W3:Y:S02]  /*6f10*/  @P0 LDS R27, [R26+0x304] ;  /* 0x000304001a1b0984 */ /* 0x000ee40000000800 */
[----:B--2---:R-:W-:-:S04]  /*6f20*/  @P0 IMAD.WIDE R10, R9, 0x4, R10 ;  /* 0x00000004090a0825 */ /* 0x004fc800078e020a */
[----:B------:R-:W-:-:S04]  /*6f30*/  @P0 IMAD.WIDE R8, R15, 0x4, R10 ;  /* 0x000000040f080825 */ /* 0x000fc800078e020a */
[----:B------:R-:W-:Y:S01]  /*6f40*/  @UP1 UIADD3 UR15, UPT, UPT, UR15, UR16, URZ ;  /* 0x000000100f0f1290 */ /* 0x000fe2000fffe0ff */
[----:B------:R-:W1:Y:S01]  /*6f50*/  @P0 LDG.E.CONSTANT R10, desc[UR24][R10.64] ;  /* 0x000000180a0a0981 */ /* 0x000e62000c1e9900 */
[----:B------:R-:W-:-:S03]  /*6f60*/  @P1 IADD3 R24, PT, PT, R28, UR11, RZ ;  /* 0x0000000b1c181c10 */ /* 0x000fc6000fffe0ff */
[----:B------:R-:W3:Y:S02]  /*6f70*/  @P0 LDG.E.CONSTANT R8, desc[UR24][R8.64] ;  /* 0x0000001808080981 */ /* 0x000ee4000c1e9900 */
[----:B------:R-:W-:-:S04]  /*6f80*/  @P1 IMAD R24, R15, UR15, R24 ;  /* 0x0000000f0f181c24 */ /* 0x000fc8000f8e0218 */
[----:B0-----:R-:W-:-:S06]  /*6f90*/  @P1 IMAD.WIDE R24, R24, R25, UR22 ;  /* 0x0000001618181e25 */ /* 0x001fcc000f8e0219 */
[----:B------:R-:W2:Y:S01]  /*6fa0*/  @P1 LDG.E.CONSTANT R24, desc[UR24][R24.64] ;  /* 0x0000001818181981 */ /* 0x000ea2000c1e9900 */
[----:B------:R-:W0:Y:S01]  /*6fb0*/  @UP1 S2UR UR22, SR_CgaCtaId ;  /* 0x00000000001619c3 */ /* 0x000e220000008800 */
[----:B------:R-:W-:Y:S02]  /*6fc0*/  @UP1 UMOV UR15, 0x400 ;  /* 0x00000400000f1882 */ /* 0x000fe40000000000 */
[----:B0-----:R-:W-:-:S06]  /*6fd0*/  @UP1 ULEA UR15, UR22, UR15, 0x18 ;  /* 0x0000000f160f1291 */ /* 0x001fcc000f8ec0ff */
[----:B------:R-:W-:-:S06]  /*6fe0*/  @P1 LEA R14, R14, UR15, 0x2 ;  /* 0x0000000f0e0e1c11 */ /* 0x000fcc000f8e10ff */
[----:B------:R-:W2:Y:S01]  /*6ff0*/  @P1 LDS R14, [R14+0x300] ;  /* 0x000300000e0e1984 */ /* 0x000ea20000000800 */
[----:B-1----:R-:W-:-:S04]  /*7000*/  @P0 FFMA R10, R32, R10, R37 ;  /* 0x0000000a200a0223 */ /* 0x002fc80000000025 */
[----:B---3--:R-:W-:-:S04]  /*7010*/  @P0 FFMA R37, R27, R8, R10 ;  /* 0x000000081b250223 */ /* 0x008fc8000000000a */
[----:B--2---:R-:W-:-:S07]  /*7020*/  @P1 FFMA R37, R14, R24, R37 ;  /* 0x000000180e251223 */ /* 0x004fce0000000025 */
.L_x_372:
[----:B-----5:R-:W-:Y:S01]  /*7030*/  FFMA R37, R23, R30, R37 ;  /* 0x0000001e17257223 */ /* 0x020fe20000000025 */
[----:B------:R-:W-:-:S04]  /*7040*/  VIADD R28, R28, UR26 ;  /* 0x0000001a1c1c7c36 */ /* 0x000fc80008000000 */
[----:B------:R0:W-:Y:S01]  /*7050*/  STG.E desc[UR24][R12.64], R37 ;  /* 0x000000250c007986 */ /* 0x0001e2000c101918 */
[----:B------:R-:W-:-:S13]  /*7060*/  ISETP.GE.AND P0, PT, R28, R15, PT ;  /* 0x0000000f1c00720c */ /* 0x000fda0003f06270 */
[----:B0-----:R-:W-:Y:S05]  /*7070*/  @!P0 BRA `(.L_x_376) ;  /* 0xfffffff800108947 */ /* 0x001fea000383ffff */
[----:B------:R-:W-:Y:S05]  /*7080*/  BSYNC.RECONVERGENT B1 ;  /* 0x0000000000017941 */ /* 0x000fea0003800200 */
.L_x_371:
[----:B------:R-:W-:Y:S05]  /*7090*/  BRA `(.L_x_369) ;  /* 0x0000000400e07947 */ /* 0x000fea0003800000 */
.L_x_370:
[----:B------:R-:W-:Y:S02]  /*70a0*/  MOV R31, UR34 ;  /* 0x00000022001f7c02 */ /* 0x000fe40008000f00 */
[----:B------:R-:W-:Y:S02]  /*70b0*/  MOV R30, R20 ;  /* 0x00000014001e7202 */ /* 0x000fe40000000f00 */
[----:B------:R-:W-:-:S07]  /*70c0*/  IADD3 R31, PT, PT, -R31, UR32, RZ ;  /* 0x000000201f1f7c10 */ /* 0x000fce000fffe1ff */
.L_x_381:
[----:B------:R-:W-:Y:S01]  /*70d0*/  UISETP.GE.AND UP1, UPT, UR33, 0x1, UPT ;  /* 0x000000012100788c */ /* 0x000fe2000bf26270 */
[----:B0-----:R-:W-:-:S08]  /*70e0*/  HFMA2 R25, -RZ, RZ, 0, 0 ;  /* 0x00000000ff197431 */ /* 0x001fd000000001ff */
[----:B------:R-:W-:Y:S05]  /*70f0*/  BRA.U !UP1, `(.L_x_377) ;  /* 0x0000000509a07547 */ /* 0x000fea000b800000 */
[----:B------:R-:W-:Y:S01]  /*7100*/  UISETP.GE.U32.AND UP1, UPT, UR29, 0x7, UPT ;  /* 0x000000071d00788c */ /* 0x000fe2000bf26070 */
[----:B------:R-:W-:Y:S01]  /*7110*/  VIADD R33, R30, UR11 ;  /* 0x0000000b1e217c36 */ /* 0x000fe20008000000 */
[----:B------:R-:W-:-:S07]  /*7120*/  CS2R R24, SRZ ;  /* 0x0000000000187805 */ /* 0x000fce000001ff00 */
[----:B------:R-:W-:Y:S05]  /*7130*/  BRA.U !UP1, `(.L_x_378) ;  /* 0x00000001099c7547 */ /* 0x000fea000b800000 */
[----:B------:R-:W5:Y:S01]  /*7140*/  S2R R9, SR_CgaCtaId ;  /* 0x0000000000097919 */ /* 0x000f620000008800 */
[----:B------:R-:W-:Y:S01]  /*7150*/  MOV R32, 0x400 ;  /* 0x0000040000207802 */ /* 0x000fe20000000f00 */
[----:B------:R-:W-:Y:S01]  /*7160*/  HFMA2 R34, -RZ, RZ, 0, 0 ;  /* 0x00000000ff227431 */ /* 0x000fe200000001ff */
[----:B------:R-:W-:Y:S02]  /*7170*/  MOV R25, RZ ;  /* 0x000000ff00197202 */ /* 0x000fe40000000f00 */
[----:B-----5:R-:W-:-:S07]  /*7180*/  LEA R32, R9, R32, 0x18 ;  /* 0x0000002009207211 */ /* 0x020fce00078ec0ff */
.L_x_379:
        /* <DEDUP_REMOVED lines=12> */
[----:B-----5:R-:W-:Y:S01]  /*7250*/  FFMA R36, R8, R15, R25 ;  /* 0x0000000f08247223 */ /* 0x020fe20000000019 */
[C---:B------:R-:W-:Y:S01]  /*7260*/  IMAD.WIDE R24, R29.reuse, 0x4, R26 ;  /* 0x000000041d187825 */ /* 0x040fe200078e021a */
[----:B------:R0:W5:Y:S04]  /*7270*/  LDG.E.CONSTANT R8, desc[UR24][R26.64] ;  /* 0x000000181a087981 */ /* 0x000168000c1e9900 */
[----:B------:R1:W4:Y:S01]  /*7280*/  LDG.E.CONSTANT R35, desc[UR24][R24.64] ;  /* 0x0000001818237981 */ /* 0x000322000c1e9900 */
[----:B0-----:R-:W-:-:S04]  /*7290*/  IMAD.WIDE R26, R29, 0x4, R24 ;  /* 0x000000041d1a7825 */ /* 0x001fc800078e0218 */
[C---:B-1----:R-:W-:Y:S02]  /*72a0*/  IMAD.WIDE R24, R29.reuse, 0x4, R26 ;  /* 0x000000041d187825 */ /* 0x042fe400078e021a */
        /* <DEDUP_REMOVED lines=15> */
[----:B------:R-:W-:-:S07]  /*73a0*/  MOV R24, R31 ;  /* 0x0000001f00187202 */ /* 0x000fce0000000f00 */
.L_x_378:
[----:B------:R-:W-:-:S09]  /*73b0*/  UISETP.NE.AND UP1, UPT, UR34, URZ, UPT ;  /* 0x000000ff2200728c */ /* 0x000fd2000bf25270 */
[----:B------:R-:W-:Y:S05]  /*73c0*/  BRA.U !UP1, `(.L_x_377) ;  /* 0x0000000109ec7547 */ /* 0x000fea000b800000 */
[----:B------:R-:W-:Y:S02]  /*73d0*/  UISETP.GE.U32.AND UP1, UPT, UR30, 0x3, UPT ;  /* 0x000000031e00788c */ /* 0x000fe4000bf26070 */
[----:B------:R-:W-:-:S07]  /*73e0*/  UISETP.NE.AND UP2, UPT, UR35, URZ, UPT ;  /* 0x000000ff2300728c */ /* 0x000fce000bf45270 */
[----:B------:R-:W-:Y:S05]  /*73f0*/  BRA.U !UP1, `(.L_x_380) ;  /* 0x0000000109607547 */ /* 0x000fea000b800000 */
[----:B------:R-:W5:Y:S08]  /*7400*/  LDC R27, c[0x0][0x3b0] ;  /* 0x0000ec00ff1b7b82 */ /* 0x000f700000000800 */
        /* <DEDUP_REMOVED lines=23> */
.L_x_380:
[----:B------:R-:W-:Y:S05]  /*7580*/  BRA.U !UP2, `(.L_x_377) ;  /* 0x000000010a7c7547 */ /* 0x000fea000b800000 */
[----:B------:R-:W-:Y:S01]  /*7590*/  ISETP.NE.AND P0, PT, RZ, UR31, PT ;  /* 0x0000001fff007c0c */ /* 0x000fe2000bf05270 */
[----:B------:R-:W-:Y:S01]  /*75a0*/  ULOP3.LUT UP1, URZ, UR36, 0x1, URZ, 0xc0, !UPT ;  /* 0x0000000124ff7892 */ /* 0x000fe2000f82c0ff */
[----:B------:R-:W-:-:S05]  /*75b0*/  HFMA2 R27, -RZ, RZ, 0, 2.384185791015625e-07 ;  /* 0x00000004ff1b7431 */ /* 0x000fca00000001ff */
[----:B------:R-:W-:-:S05]  /*75c0*/  PLOP3.LUT P1, PT, PT, PT, UP1, 0x80, 0x8 ;  /* 0x000000000008781c */ /* 0x000fca0003f2f018 */
[----:B------:R-:W5:Y:S01]  /*75d0*/  @UP1 LDCU UR15, c[0x0][0x3b0] ;  /* 0x00007600ff0f17ac */ /* 0x000f620008000800 */
[----:B------:R-:W1:Y:S01]  /*75e0*/  @P0 S2R R9, SR_CgaCtaId ;  /* 0x0000000000090919 */ /* 0x000e620000008800 */
[----:B0-----:R-:W0:Y:S01]  /*75f0*/  @P0 LDC R13, c[0x0][0x3b0] ;  /* 0x0000ec00ff0d0b82 */ /* 0x001e220000000800 */
[----:B------:R-:W-:Y:S01]  /*7600*/  @P0 MOV R8, 0x400 ;  /* 0x0000040000080802 */ /* 0x000fe20000000f00 */
[----:B------:R-:W2:Y:S06]  /*7610*/  @UP1 LDCU.64 UR22, c[0x0][0x390] ;  /* 0x00007200ff1617ac */ /* 0x000eac0008000a00 */
[----:B------:R-:W3:Y:S01]  /*7620*/  @P0 LDC.64 R10, c[0x0][0x390] ;  /* 0x0000e400ff0a0b82 */ /* 0x000ee20000000a00 */
[----:B0-----:R-:W-:Y:S01]  /*7630*/  @P0 IMAD R15, R24, R13, R33 ;  /* 0x0000000d180f0224 */ /* 0x001fe200078e0221 */
[----:B-1----:R-:W-:-:S03]  /*7640*/  @P0 LEA R9, R9, R8, 0x18 ;  /* 0x0000000809090211 */ /* 0x002fc600078ec0ff */
[----:B---3--:R-:W-:Y:S01]  /*7650*/  @P0 IMAD.WIDE R10, R15, 0x4, R10 ;  /* 0x000000040f0a0825 */ /* 0x008fe200078e020a */
[----:B------:R-:W-:-:S03]  /*7660*/  @P0 LEA R15, R24, R9, 0x2 ;  /* 0x00000009180f0211 */ /* 0x000fc600078e10ff */
[----:B------:R-:W-:Y:S02]  /*7670*/  @P0 VIADD R24, R24, 0x2 ;  /* 0x0000000218180836 */ /* 0x000fe40000000000 */
[----:B------:R-:W-:Y:S02]  /*7680*/  @P0 IMAD.WIDE R8, R13, 0x4, R10 ;  /* 0x000000040d080825 */ /* 0x000fe400078e020a */
[----:B------:R-:W3:Y:S02]  /*7690*/  @P0 LDG.E.CONSTANT R10, desc[UR24][R10.64] ;  /* 0x000000180a0a0981 */ /* 0x000ee4000c1e9900 */
[----:B-----5:R-:W-:Y:S02]  /*76a0*/  @P1 IMAD R12, R24, UR15, R33 ;  /* 0x0000000f180c1c24 */ /* 0x020fe4000f8e0221 */
[----:B------:R-:W5:Y:S02]  /*76b0*/  @P0 LDG.E.CONSTANT R8, desc[UR24][R8.64] ;  /* 0x0000001808080981 */ /* 0x000f64000c1e9900 */
[----:B--2---:R-:W-:Y:S01]  /*76c0*/  @P1 IMAD.WIDE R12, R12, R27, UR22 ;  /* 0x000000160c0c1e25 */ /* 0x004fe2000f8e021b */
[----:B------:R-:W-:Y:S01]  /*76d0*/  @UP1 UMOV UR15, 0x400 ;  /* 0x00000400000f1882 */ /* 0x000fe20000000000 */
[----:B------:R-:W3:Y:S04]  /*76e0*/  @P0 LDS R26, [R15+0x300] ;  /* 0x000300000f1a0984 */ /* 0x000ee80000000800 */
[----:B------:R-:W2:Y:S01]  /*76f0*/  @P1 LDG.E.CONSTANT R12, desc[UR24][R12.64] ;  /* 0x000000180c0c1981 */ /* 0x000ea2000c1e9900 */
[----:B------:R-:W0:Y:S03]  /*7700*/  @UP1 S2UR UR22, SR_CgaCtaId ;  /* 0x00000000001619c3 */ /* 0x000e260000008800 */
[----:B------:R-:W5:Y:S01]  /*7710*/  @P0 LDS R27, [R15+0x304] ;  /* 0x000304000f1b0984 */ /* 0x000f620000000800 */
[----:B0-----:R-:W-:-:S06]  /*7720*/  @UP1 ULEA UR15, UR22, UR15, 0x18 ;  /* 0x0000000f160f1291 */ /* 0x001fcc000f8ec0ff */
[----:B------:R-:W-:-:S06]  /*7730*/  @P1 LEA R14, R24, UR15, 0x2 ;  /* 0x0000000f180e1c11 */ /* 0x000fcc000f8e10ff */
[----:B------:R-:W2:Y:S01]  /*7740*/  @P1 LDS R14, [R14+0x300] ;  /* 0x000300000e0e1984 */ /* 0x000ea20000000800 */
[----:B---3--:R-:W-:-:S04]  /*7750*/  @P0 FFMA R10, R26, R10, R25 ;  /* 0x0000000a1a0a0223 */ /* 0x008fc80000000019 */
[----:B-----5:R-:W-:-:S04]  /*7760*/  @P0 FFMA R25, R27, R8, R10 ;  /* 0x000000081b190223 */ /* 0x020fc8000000000a */
[----:B--2---:R-:W-:-:S07]  /*7770*/  @P1 FFMA R25, R14, R12, R25 ;  /* 0x0000000c0e191223 */ /* 0x004fce0000000019 */
.L_x_377:
[----:B------:R-:W5:Y:S01]  /*7780*/  LDCU UR15, c[0x0][0x3b0] ;  /* 0x00007600ff0f77ac */ /* 0x000f620008000800 */
[----:B------:R-:W1:Y:S01]  /*7790*/  LDC.64 R8, c[0x0][0x398] ;  /* 0x0000e600ff087b82 */ /* 0x000e620000000a00 */
[----:B------:R-:W-:Y:S01]  /*77a0*/  FFMA R25, RZ, R23, R25 ;  /* 0x00000017ff197223 */ /* 0x000fe20000000019 */
[----:B-----5:R-:W-:-:S04]  /*77b0*/  MOV R15, UR15 ;  /* 0x0000000f000f7c02 */ /* 0x020fc80008000f00 */
[C---:B0-----:R-:W-:Y:S02]  /*77c0*/  IADD3 R11, PT, PT, R30.reuse, R15, R5 ;  /* 0x0000000f1e0b7210 */ /* 0x041fe40007ffe005 */
[----:B------:R-:W-:-:S03]  /*77d0*/  IADD3 R30, PT, PT, R30, UR26, RZ ;  /* 0x0000001a1e1e7c10 */ /* 0x000fc6000fffe0ff */
[----:B-1----:R-:W-:Y:S01]  /*77e0*/  IMAD.WIDE R8, R11, 0x4, R8 ;  /* 0x000000040b087825 */ /* 0x002fe200078e0208 */
[----:B------:R-:W-:-:S04]  /*77f0*/  ISETP.GE.AND P0, PT, R30, R15, PT ;  /* 0x0000000f1e00720c */ /* 0x000fc80003f06270 */
[----:B------:R0:W-:Y:S09]  /*7800*/  STG.E desc[UR24][R8.64], R25 ;  /* 0x0000001908007986 */ /* 0x0001f2000c101918 */
[----:B------:R-:W-:Y:S05]  /*7810*/  @!P0 BRA `(.L_x_381) ;  /* 0xfffffff8002c8947 */ /* 0x000fea000383ffff */
.L_x_369:
[----:B------:R-:W-:Y:S05]  /*7820*/  BSYNC.RECONVERGENT B0 ;  /* 0x0000000000007941 */ /* 0x000fea0003800200 */
.L_x_368:
[----:B------:R-:W-:Y:S06]  /*7830*/  BAR.SYNC.DEFER_BLOCKING 0x0 ;  /* 0x0000000000007b1d */ /* 0x000fec0000010000 */
[----:B------:R-:W-:-:S05]  /*7840*/  UMOV UR15, UR21 ;  /* 0x00000015000f7c82 */ /* 0x000fca0008000000 */
.L_x_311:
[----:B------:R-:W-:Y:S01]  /*7850*/  UIADD3 UR6, UPT, UPT, UR6, 0x1, URZ ;  /* 0x0000000106067890 */ /* 0x000fe2000fffe0ff */
[----:B------:R-:W-:Y:S11]  /*7860*/  BRA.U !UP0, `(.L_x_382) ;  /* 0xffffff9108987547 */ /* 0x000ff6000b83ffff */
.L_x_270:
[-C--:B------:R-:W-:Y:S01]  /*7870*/  ISETP.GE.AND P0, PT, R20, R15.reuse, PT ;  /* 0x0000000f1400720c */ /* 0x080fe20003f06270 */
[----:B------:R-:W-:Y:S01]  /*7880*/  IMAD.U32 R0, RZ, RZ, UR9 ;  /* 0x00000009ff007e24 */ /* 0x000fe2000f8e00ff */
[----:B------:R-:W0:Y:S01]  /*7890*/  LDCU UR6, c[0x0][0x3b0] ;  /* 0x00007600ff0677ac */ /* 0x000e220008000800 */
[----:B------:R-:W-:Y:S02]  /*78a0*/  BSSY.RECONVERGENT B0, `(.L_x_383) ;  /* 0x000001a000007945 */ /* 0x000fe40003800200 */
[----:B------:R-:W-:-:S08]  /*78b0*/  IMAD R0, R0, R15, UR10 ;  /* 0x0000000a00007e24 */ /* 0x000fd0000f8e020f */
[----:B------:R-:W-:Y:S05]  /*78c0*/  @P0 BRA `(.L_x_384) ;  /* 0x00000000005c0947 */ /* 0x000fea0003800000 */
[----:B------:R-:W0:Y:S01]  /*78d0*/  LDC.64 R4, c[0x0][0x398] ;  /* 0x0000e600ff047b82 */ /* 0x000e220000000a00 */
[----:B------:R-:W-:-:S07]  /*78e0*/  MOV R3, R20 ;  /* 0x0000001400037202 */ /* 0x000fce0000000f00 */
.L_x_387:
[----:B01----:R-:W-:-:S05]  /*78f0*/  IADD3 R7, PT, PT, R0, R3, RZ ;  /* 0x0000000300077210 */ /* 0x003fca0007ffe0ff */
[----:B0-----:R-:W-:-:S05]  /*7900*/  IMAD.WIDE R6, R7, 0x4, R4 ;  /* 0x0000000407067825 */ /* 0x001fca00078e0204 */
[----:B----4-:R-:W4:Y:S01]  /*7910*/  LDG.E R8, desc[UR24][R6.64] ;  /* 0x0000001806087981 */ /* 0x010f22000c1e1900 */
[----:B------:R-:W0:Y:S01]  /*7920*/  MUFU.RCP R2, R19 ;  /* 0x0000001300027308 */ /* 0x000e220000001000 */
[----:B------:R-:W-:Y:S01]  /*7930*/  IADD3 R3, PT, PT, R3, UR26, RZ ;  /* 0x0000001a03037c10 */ /* 0x000fe2000fffe0ff */
[----:B------:R-:W-:Y:S03]  /*7940*/  BSSY.RECONVERGENT B1, `(.L_x_385) ;  /* 0x000000d000017945 */ /* 0x000fe60003800200 */
[----:B------:R-:W-:Y:S01]  /*7950*/  ISETP.GE.AND P2, PT, R3, UR6, PT ;  /* 0x0000000603007c0c */ /* 0x000fe2000bf46270 */
[----:B0-----:R-:W-:-:S04]  /*7960*/  FFMA R9, R2, -R19, 1 ;  /* 0x3f80000002097423 */ /* 0x001fc80000000813 */
[----:B------:R-:W-:Y:S01]  /*7970*/  FFMA R9, R2, R9, R2 ;  /* 0x0000000902097223 */ /* 0x000fe20000000002 */
[----:B----4-:R-:W0:Y:S03]  /*7980*/  FCHK P0, R8, R19 ;  /* 0x0000001308007302 */ /* 0x010e260000000000 */
[----:B------:R-:W-:-:S04]  /*7990*/  FFMA R2, R8, R9, RZ ;  /* 0x0000000908027223 */ /* 0x000fc800000000ff */
[----:B------:R-:W-:-:S04]  /*79a0*/  FFMA R10, R2, -R19, R8 ;  /* 0x80000013020a7223 */ /* 0x000fc80000000008 */
[----:B------:R-:W-:Y:S01]  /*79b0*/  FFMA R9, R9, R10, R2 ;  /* 0x0000000a09097223 */ /* 0x000fe20000000002 */
[----:B0-----:R-:W-:Y:S06]  /*79c0*/  @!P0 BRA `(.L_x_386) ;  /* 0x0000000000108947 */ /* 0x001fec0003800000 */
[----:B------:R-:W-:Y:S01]  /*79d0*/  IMAD.MOV.U32 R9, RZ, RZ, R19 ;  /* 0x000000ffff097224 */ /* 0x000fe200078e0013 */
[----:B------:R-:W-:-:S07]  /*79e0*/  MOV R28, 0x7a00 ;  /* 0x00007a00001c7802 */ /* 0x000fce0000000f00 */
[----:B--23--:R-:W-:Y:S05]  /*79f0*/  CALL.REL.NOINC `($__internal_5_$__cuda_sm3x_div_rn_noftz_f32_slowpath) ;  /* 0x0000001800547944 */ /* 0x00cfea0003c00000 */
[----:B------:R-:W-:-:S07]  /*7a00*/  MOV R9, R8 ;  /* 0x0000000800097202 */ /* 0x000fce0000000f00 */
.L_x_386:
[----:B------:R-:W-:Y:S05]  /*7a10*/  BSYNC.RECONVERGENT B1 ;  /* 0x0000000000017941 */ /* 0x000fea0003800200 */
.L_x_385:
[----:B------:R0:W-:Y:S01]  /*7a20*/  STG.E desc[UR24][R6.64], R9 ;  /* 0x0000000906007986 */ /* 0x0001e2000c101918 */
[----:B------:R-:W-:Y:S05]  /*7a30*/  @!P2 BRA `(.L_x_387) ;  /* 0xfffffffc00aca947 */ /* 0x000fea000383ffff */
.L_x_384:
[----:B0-----:R-:W-:Y:S05]  /*7a40*/  BSYNC.RECONVERGENT B0 ;  /* 0x0000000000007941 */ /* 0x001fea0003800200 */
.L_x_383:
[----:B------:R-:W-:-:S06]  /*7a50*/  UISETP.NE.AND UP0, UPT, UR27, 0x1, UPT ;  /* 0x000000011b00788c */ /* 0x000fcc000bf05270 */
[----:B------:R-:W-:-:S13]  /*7a60*/  PLOP3.LUT P0, PT, PT, PT, UP0, 0x80, 0x8 ;  /* 0x000000000008781c */ /* 0x000fda0003f0f008 */
[----:B------:R-:W-:Y:S05]  /*7a70*/  @!P0 EXIT ;  /* 0x000000000000894d */ /* 0x000fea0003800000 */
[----:B------:R-:W0:Y:S01]  /*7a80*/  LDCU UR6, c[0x0][0x3b0] ;  /* 0x00007600ff0677ac */ /* 0x000e220008000800 */
[----:B------:R-:W-:Y:S01]  /*7a90*/  BSSY.RECONVERGENT B0, `(.L_x_388) ;  /* 0x000001d000007945 */ /* 0x000fe20003800200 */
[----:B------:R-:W1:Y:S01]  /*7aa0*/  LDCU UR8, c[0x0][0x3b0] ;  /* 0x00007600ff0877ac */ /* 0x000e620008000800 */
[----:B0-----:R-:W-:Y:S02]  /*7ab0*/  ISETP.GE.AND P0, PT, R20, UR6, PT ;  /* 0x0000000614007c0c */ /* 0x001fe4000bf06270 */
[----:B------:R-:W-:-:S11]  /*7ac0*/  IADD3 R0, PT, PT, R0, UR6, RZ ;  /* 0x0000000600007c10 */ /* 0x000fd6000fffe0ff */
[----:B-1----:R-:W-:Y:S05]  /*7ad0*/  @P0 BRA `(.L_x_389) ;  /* 0x0000000000600947 */ /* 0x002fea0003800000 */
[----:B------:R-:W0:Y:S01]  /*7ae0*/  LDC.64 R4, c[0x0][0x398] ;  /* 0x0000e600ff047b82 */ /* 0x000e220000000a00 */
[----:B------:R-:W-:-:S07]  /*7af0*/  MOV R3, R20 ;  /* 0x0000001400037202 */ /* 0x000fce0000000f00 */
.L_x_392:
[----:B-1----:R-:W-:-:S04]  /*7b00*/  IMAD.IADD R7, R0, 0x1, R3 ;  /* 0x0000000100077824 */ /* 0x002fc800078e0203 */
[----:B0-----:R-:W-:-:S05]  /*7b10*/  IMAD.WIDE R6, R7, 0x4, R4 ;  /* 0x0000000407067825 */ /* 0x001fca00078e0204 */
[----:B----4-:R-:W4:Y:S01]  /*7b20*/  LDG.E R8, desc[UR24][R6.64] ;  /* 0x0000001806087981 */ /* 0x010f22000c1e1900 */
[----:B------:R-:W0:Y:S01]  /*7b30*/  MUFU.RCP R2, UR4 ;  /* 0x0000000400027d08 */ /* 0x000e220008001000 */
[----:B------:R-:W-:Y:S01]  /*7b40*/  MOV R9, UR4 ;  /* 0x0000000400097c02 */ /* 0x000fe20008000f00 */
[----:B------:R-:W-:Y:S01]  /*7b50*/  BSSY.RECONVERGENT B1, `(.L_x_390) ;  /* 0x000000e000017945 */ /* 0x000fe20003800200 */
[----:B------:R-:W-:-:S04]  /*7b60*/  IADD3 R3, PT, PT, R3, UR26, RZ ;  /* 0x0000001a03037c10 */ /* 0x000fc8000fffe0ff */
[----:B------:R-:W-:Y:S01]  /*7b70*/  ISETP.GE.AND P2, PT, R3, UR8, PT ;  /* 0x0000000803007c0c */ /* 0x000fe2000bf46270 */
        /* <DEDUP_REMOVED lines=9> */
[----:B--23--:R-:W-:Y:S05]  /*7c10*/  CALL.REL.NOINC `($__internal_5_$__cuda_sm3x_div_rn_noftz_f32_slowpath) ;  /* 0x0000001400cc7944 */ /* 0x00cfea0003c00000 */
[----:B------:R-:W-:-:S07]  /*7c20*/  IMAD.MOV.U32 R9, RZ, RZ, R8 ;  /* 0x000000ffff097224 */ /* 0x000fce00078e0008 */
.L_x_391:
[----:B------:R-:W-:Y:S05]  /*7c30*/  BSYNC.RECONVERGENT B1 ;  /* 0x0000000000017941 */ /* 0x000fea0003800200 */
.L_x_390:
[----:B------:R1:W-:Y:S01]  /*7c40*/  STG.E desc[UR24][R6.64], R9 ;  /* 0x0000000906007986 */ /* 0x0003e2000c101918 */
[----:B------:R-:W-:Y:S05]  /*7c50*/  @!P2 BRA `(.L_x_392) ;  /* 0xfffffffc00a8a947 */ /* 0x000fea000383ffff */
.L_x_389:
[----:B------:R-:W-:Y:S05]  /*7c60*/  BSYNC.RECONVERGENT B0 ;  /* 0x0000000000007941 */ /* 0x000fea0003800200 */
.L_x_388:
        /* <DEDUP_REMOVED lines=11> */
.L_x_397:
[----:B-1----:R-:W-:-:S05]  /*7d20*/  IADD3 R7, PT, PT, R0, R3, RZ ;  /* 0x0000000300077210 */ /* 0x002fca0007ffe0ff */
[----:B0-----:R-:W-:-:S05]  /*7d30*/  IMAD.WIDE R6, R7, 0x4, R4 ;  /* 0x0000000407067825 */ /* 0x001fca00078e0204 */
[----:B----4-:R-:W4:Y:S01]  /*7d40*/  LDG.E R8, desc[UR24][R6.64] ;  /* 0x0000001806087981 */ /* 0x010f22000c1e1900 */
[----:B------:R-:W0:Y:S01]  /*7d50*/  MUFU.RCP R2, UR5 ;  /* 0x0000000500027d08 */ /* 0x000e220008001000 */
[----:B------:R-:W-:Y:S01]  /*7d60*/  IMAD.U32 R9, RZ, RZ, UR5 ;  /* 0x00000005ff097e24 */ /* 0x000fe2000f8e00ff */
[----:B------:R-:W-:Y:S01]  /*7d70*/  IADD3 R3, PT, PT, R3, UR26, RZ ;  /* 0x0000001a03037c10 */ /* 0x000fe2000fffe0ff */
[----:B------:R-:W-:Y:S03]  /*7d80*/  BSSY.RECONVERGENT B1, `(.L_x_395) ;  /* 0x000000d000017945 */ /* 0x000fe60003800200 */
        /* <DEDUP_REMOVED lines=11> */
[----:B------:R-:W-:-:S07]  /*7e40*/  MOV R9, R8 ;  /* 0x0000000800097202 */ /* 0x000fce0000000f00 */
.L_x_396:
[----:B------:R-:W-:Y:S05]  /*7e50*/  BSYNC.RECONVERGENT B1 ;  /* 0x0000000000017941 */ /* 0x000fea0003800200 */
.L_x_395:
[----:B------:R1:W-:Y:S01]  /*7e60*/  STG.E desc[UR24][R6.64], R9 ;  /* 0x0000000906007986 */ /* 0x0003e2000c101918 */
[----:B------:R-:W-:Y:S05]  /*7e70*/  @!P2 BRA `(.L_x_397) ;  /* 0xfffffffc00a8a947 */ /* 0x000fea000383ffff */
.L_x_394:
[----:B------:R-:W-:Y:S05]  /*7e80*/  BSYNC.RECONVERGENT B0 ;  /* 0x0000000000007941 */ /* 0x000fea0003800200 */
.L_x_393:
[----:B------:R-:W-:-:S06]  /*7e90*/  UISETP.NE.AND UP0, UPT, UR27, 0x3, UPT ;  /* 0x000000031b00788c */ /* 0x000fcc000bf05270 */
[----:B------:R-:W-:-:S13]  /*7ea0*/  PLOP3.LUT P0, PT, PT, PT, UP0, 0x80, 0x8 ;  /* 0x000000000008781c */ /* 0x000fda0003f0f008 */
[----:B------:R-:W-:Y:S05]  /*7eb0*/  @!P0 EXIT ;  /* 0x000000000000894d */ /* 0x000fea0003800000 */
[----:B------:R-:W0:Y:S02]  /*7ec0*/  LDCU UR4, c[0x0][0x3b0] ;  /* 0x00007600ff0477ac */ /* 0x000e240008000800 */
[----:B0-----:R-:W-:-:S13]  /*7ed0*/  ISETP.GE.AND P0, PT, R20, UR4, PT ;  /* 0x0000000414007c0c */ /* 0x001fda000bf06270 */
[----:B------:R-:W-:Y:S05]  /*7ee0*/  @P0 EXIT ;  /* 0x000000000000094d */ /* 0x000fea0003800000 */
[----:B------:R-:W0:Y:S01]  /*7ef0*/  LDC.64 R2, c[0x0][0x398] ;  /* 0x0000e600ff027b82 */ /* 0x000e220000000a00 */
[----:B------:R-:W-:Y:S01]  /*7f00*/  VIADD R5, R0, UR4 ;  /* 0x0000000400057c36 */ /* 0x000fe20008000000 */
[----:B------:R-:W0:Y:S06]  /*7f10*/  LDCU UR5, c[0x0][0x3b0] ;  /* 0x00007600ff0577ac */ /* 0x000e2c0008000800 */
.L_x_400:
[----:B-1----:R-:W-:-:S05]  /*7f20*/  IADD3 R7, PT, PT, R5, R20, RZ ;  /* 0x0000001405077210 */ /* 0x002fca0007ffe0ff */
[----:B0-----:R-:W-:-:S05]  /*7f30*/  IMAD.WIDE R6, R7, 0x4, R2 ;  /* 0x0000000407067825 */ /* 0x001fca00078e0202 */
[----:B----4-:R-:W4:Y:S01]  /*7f40*/  LDG.E R8, desc[UR24][R6.64] ;  /* 0x0000001806087981 */ /* 0x010f22000c1e1900 */
        /* <DEDUP_REMOVED lines=14> */
.L_x_399:
[----:B------:R-:W-:Y:S05]  /*8030*/  BSYNC.RECONVERGENT B0 ;  /* 0x0000000000007941 */ /* 0x000fea0003800200 */
.L_x_398:
[----:B------:R0:W-:Y:S01]  /*8040*/  STG.E desc[UR24][R6.64], R9 ;  /* 0x0000000906007986 */ /* 0x0001e2000c101918 */
[----:B------:R-:W-:-:S04]  /*8050*/  IADD3 R20, PT, PT, R20, UR26, RZ ;  /* 0x0000001a14147c10 */ /* 0x000fc8000fffe0ff */
[----:B------:R-:W-:-:S13]  /*8060*/  ISETP.GE.AND P0, PT, R20, UR5, PT ;  /* 0x0000000514007c0c */ /* 0x000fda000bf06270 */
[----:B0-----:R-:W-:Y:S05]  /*8070*/  @!P0 BRA `(.L_x_400) ;  /* 0xfffffffc00a88947 */ /* 0x001fea000383ffff */
[----:B------:R-:W-:Y:S05]  /*8080*/  EXIT ;  /* 0x000000000000794d */ /* 0x000fea0003800000 */
.L_x_291:
[----:B------:R-:W-:Y:S01]  /*8090*/  HFMA2 R10, -RZ, RZ, 0, 9.5367431640625e-07 ;  /* 0x00000010ff0a7431 */ /* 0x000fe200000001ff */
[----:B------:R-:W-:Y:S01]  /*80a0*/  MOV R9, 0x1f ;  /* 0x0000001f00097802 */ /* 0x000fe20000000f00 */
[----:B------:R-:W-:-:S07]  /*80b0*/  IMAD.MOV.U32 R8, RZ, RZ, -0x1 ;  /* 0xffffffffff087424 */ /* 0x000fce00078e00ff */
[----:B012---:R-:W-:Y:S05]  /*80c0*/  WARPSYNC.COLLECTIVE R8, `(.L_x_401) ;  /* 0x0000000008087348 */ /* 0x007fea0003c00000 */
[----:B--2---:R2:W3:Y:S02]  /*80d0*/  SHFL.BFLY P0, R11, R12, R10, R9 ;  /* 0x0c00000a0c0b7389 */ /* 0x0044e40000000009 */
[----:B0123--:R-:W-:Y:S05]  /*80e0*/  ENDCOLLECTIVE ;  /* 0x000000000000791b */ /* 0x00ffea0003800000 */
.L_x_401:
[----:B------:R-:W-:Y:S01]  /*80f0*/  HFMA2 R10, -RZ, RZ, 0, 4.76837158203125e-07 ;  /* 0x00000008ff0a7431 */ /* 0x000fe200000001ff */
[----:B------:R-:W-:-:S04]  /*8100*/  FMNMX R13, R11, R12, !PT ;  /* 0x0000000c0b0d7209 */ /* 0x000fc80007800000 */
[----:B------:R-:W-:-:S07]  /*8110*/  MOV R12, R13 ;  /* 0x0000000d000c7202 */ /* 0x000fce0000000f00 */
[----:B------:R-:W-:Y:S05]  /*8120*/  WARPSYNC.COLLECTIVE R8, `(.L_x_402) ;  /* 0x0000000008087348 */ /* 0x000fea0003c00000 */
[----:B------:R0:W1:Y:S02]  /*8130*/  SHFL.BFLY P0, R11, R12, R10, R9 ;  /* 0x0c00000a0c0b7389 */ /* 0x0000640000000009 */
[----:B01----:R-:W-:Y:S05]  /*8140*/  ENDCOLLECTIVE ;  /* 0x000000000000791b */ /* 0x003fea0003800000 */
.L_x_402:
[----:B------:R-:W-:Y:S01]  /*8150*/  IMAD.MOV.U32 R10, RZ, RZ, 0x4 ;  /* 0x00000004ff0a7424 */ /* 0x000fe200078e00ff */
[----:B------:R-:W-:-:S04]  /*8160*/  FMNMX R14, R13, R11, !PT ;  /* 0x0000000b0d0e7209 */ /* 0x000fc80007800000 */
[----:B------:R-:W-:-:S07]  /*8170*/  MOV R12, R14 ;  /* 0x0000000e000c7202 */ /* 0x000fce0000000f00 */
[----:B------:R-:W-:Y:S05]  /*8180*/  WARPSYNC.COLLECTIVE R8, `(.L_x_403) ;  /* 0x0000000008087348 */ /* 0x000fea0003c00000 */
[----:B------:R0:W1:Y:S02]  /*8190*/  SHFL.BFLY P0, R11, R12, R10, R9 ;  /* 0x0c00000a0c0b7389 */ /* 0x0000640000000009 */
[----:B01----:R-:W-:Y:S05]  /*81a0*/  ENDCOLLECTIVE ;  /* 0x000000000000791b */ /* 0x003fea0003800000 */
.L_x_403:
[----:B------:R-:W-:Y:S01]  /*81b0*/  HFMA2 R10, -RZ, RZ, 0, 1.1920928955078125e-07 ;  /* 0x00000002ff0a7431 */ /* 0x000fe200000001ff */
[----:B------:R-:W-:-:S04]  /*81c0*/  FMNMX R15, R14, R11, !PT ;  /* 0x0000000b0e0f7209 */ /* 0x000fc80007800000 */
[----:B------:R-:W-:-:S07]  /*81d0*/  MOV R12, R15 ;  /* 0x0000000f000c7202 */ /* 0x000fce0000000f00 */
[----:B------:R-:W-:Y:S05]  /*81e0*/  WARPSYNC.COLLECTIVE R8, `(.L_x_404) ;  /* 0x0000000008087348 */ /* 0x000fea0003c00000 */
[----:B------:R0:W1:Y:S02]  /*81f0*/  SHFL.BFLY P0, R11, R12, R10, R9 ;  /* 0x0c00000a0c0b7389 */ /* 0x0000640000000009 */
[----:B01----:R-:W-:Y:S05]  /*8200*/  ENDCOLLECTIVE ;  /* 0x000000000000791b */ /* 0x003fea0003800000 */
.L_x_404:
[----:B------:R-:W-:Y:S01]  /*8210*/  IMAD.MOV.U32 R10, RZ, RZ, 0x1 ;  /* 0x00000001ff0a7424 */ /* 0x000fe200078e00ff */
[----:B------:R-:W-:-:S04]  /*8220*/  FMNMX R23, R15, R11, !PT ;  /* 0x0000000b0f177209 */ /* 0x000fc80007800000 */
[----:B------:R-:W-:-:S07]  /*8230*/  MOV R12, R23 ;  /* 0x00000017000c7202 */ /* 0x000fce0000000f00 */
[----:B------:R-:W-:Y:S05]  /*8240*/  WARPSYNC.COLLECTIVE R8, `(.L_x_405) ;  /* 0x0000000008087348 */ /* 0x000fea0003c00000 */
[----:B------:R0:W1:Y:S02]  /*8250*/  SHFL.BFLY P0, R11, R12, R10, R9 ;  /* 0x0c00000a0c0b7389 */ /* 0x0000640000000009 */
[----:B01----:R-:W-:Y:S05]  /*8260*/  ENDCOLLECTIVE ;  /* 0x000000000000791b */ /* 0x003fea0003800000 */
.L_x_405:
[----:B------:R-:W-:Y:S05]  /*8270*/  BRA `(.L_x_406) ;  /* 0xffffff9400ac7947 */ /* 0x000fea000383ffff */
.L_x_296:
[----:B------:R-:W-:Y:S02]  /*8280*/  MOV R10, 0x10 ;  /* 0x00000010000a7802 */ /* 0x000fe40000000f00 */
[----:B------:R-:W-:Y:S02]  /*8290*/  MOV R9, 0x1f ;  /* 0x0000001f00097802 */ /* 0x000fe40000000f00 */
[----:B------:R-:W-:-:S07]  /*82a0*/  MOV R8, 0xffffffff ;  /* 0xffffffff00087802 */ /* 0x000fce0000000f00 */
[----:B0123--:R-:W-:Y:S05]  /*82b0*/  WARPSYNC.COLLECTIVE R8, `(.L_x_407) ;  /* 0x0000000008087348 */ /* 0x00ffea0003c00000 */
[----:B0--3--:R0:W3:Y:S02]  /*82c0*/  SHFL.BFLY P0, R11, R12, R10, R9 ;  /* 0x0c00000a0c0b7389 */ /* 0x0090e40000000009 */
[----:B0123--:R-:W-:Y:S05]  /*82d0*/  ENDCOLLECTIVE ;  /* 0x000000000000791b */ /* 0x00ffea0003800000 */
.L_x_407:
[----:B------:R-:W-:Y:S01]  /*82e0*/  MOV R10, 0x8 ;  /* 0x00000008000a7802 */ /* 0x000fe20000000f00 */
[----:B------:R-:W-:-:S04]  /*82f0*/  FADD R13, R11, R12 ;  /* 0x0000000c0b0d7221 */ /* 0x000fc80000000000 */
[----:B------:R-:W-:-:S07]  /*8300*/  IMAD.MOV.U32 R12, RZ, RZ, R13 ;  /* 0x000000ffff0c7224 */ /* 0x000fce00078e000d */
[----:B------:R-:W-:Y:S05]  /*8310*/  WARPSYNC.COLLECTIVE R8, `(.L_x_408) ;  /* 0x0000000008087348 */ /* 0x000fea0003c00000 */
[----:B------:R0:W1:Y:S02]  /*8320*/  SHFL.BFLY P0, R11, R12, R10, R9 ;  /* 0x0c00000a0c0b7389 */ /* 0x0000640000000009 */
[----:B01----:R-:W-:Y:S05]  /*8330*/  ENDCOLLECTIVE ;  /* 0x000000000000791b */ /* 0x003fea0003800000 */
.L_x_408:
[----:B------:R-:W-:Y:S01]  /*8340*/  MOV R10, 0x4 ;  /* 0x00000004000a7802 */ /* 0x000fe20000000f00 */
[----:B------:R-:W-:-:S05]  /*8350*/  FADD R14, R13, R11 ;  /* 0x0000000b0d0e7221 */ /* 0x000fca0000000000 */
[----:B------:R-:W-:-:S07]  /*8360*/  MOV R12, R14 ;  /* 0x0000000e000c7202 */ /* 0x000fce0000000f00 */
[----:B------:R-:W-:Y:S05]  /*8370*/  WARPSYNC.COLLECTIVE R8, `(.L_x_409) ;  /* 0x0000000008087348 */ /* 0x000fea0003c00000 */
[----:B------:R0:W1:Y:S02]  /*8380*/  SHFL.BFLY P0, R11, R12, R10, R9 ;  /* 0x0c00000a0c0b7389 */ /* 0x0000640000000009 */
[----:B01----:R-:W-:Y:S05]  /*8390*/  ENDCOLLECTIVE ;  /* 0x000000000000791b */ /* 0x003fea0003800000 */
.L_x_409:
[----:B------:R-:W-:Y:S01]  /*83a0*/  MOV R10, 0x2 ;  /* 0x00000002000a7802 */ /* 0x000fe20000000f00 */
[----:B------:R-:W-:-:S04]  /*83b0*/  FADD R15, R14, R11 ;  /* 0x0000000b0e0f7221 */ /* 0x000fc80000000000 */
[----:B------:R-:W-:-:S07]  /*83c0*/  IMAD.MOV.U32 R12, RZ, RZ, R15 ;  /* 0x000000ffff0c7224 */ /* 0x000fce00078e000f */
[----:B------:R-:W-:Y:S05]  /*83d0*/  WARPSYNC.COLLECTIVE R8, `(.L_x_410) ;  /* 0x0000000008087348 */ /* 0x000fea0003c00000 */
[----:B------:R0:W1:Y:S02]  /*83e0*/  SHFL.BFLY P0, R11, R12, R10, R9 ;  /* 0x0c00000a0c0b7389 */ /* 0x0000640000000009 */
[----:B01----:R-:W-:Y:S05]  /*83f0*/  ENDCOLLECTIVE ;  /* 0x000000000000791b */ /* 0x003fea0003800000 */
.L_x_410:
[----:B------:R-:W-:Y:S01]  /*8400*/  MOV R10, 0x1 ;  /* 0x00000001000a7802 */ /* 0x000fe20000000f00 */
[----:B------:R-:W-:-:S05]  /*8410*/  FADD R23, R15, R11 ;  /* 0x0000000b0f177221 */ /* 0x000fca0000000000 */
[----:B------:R-:W-:-:S07]  /*8420*/  MOV R12, R23 ;  /* 0x00000017000c7202 */ /* 0x000fce0000000f00 */
[----:B------:R-:W-:Y:S05]  /*8430*/  WARPSYNC.COLLECTIVE R8, `(.L_x_411) ;  /* 0x0000000008087348 */ /* 0x000fea0003c00000 */
[----:B------:R0:W1:Y:S02]  /*8440*/  SHFL.BFLY P0, R11, R12, R10, R9 ;  /* 0x0c00000a0c0b7389 */ /* 0x0000640000000009 */
[----:B01----:R-:W-:Y:S05]  /*8450*/  ENDCOLLECTIVE ;  /* 0x000000000000791b */ /* 0x003fea0003800000 */
.L_x_411:
[----:B------:R-:W-:Y:S05]  /*8460*/  BRA `(.L_x_412) ;  /* 0xffffff9800687947 */ /* 0x000fea000383ffff */
.L_x_316:
[----:B------:R-:W-:Y:S02]  /*8470*/  HFMA2 R9, -RZ, RZ, 0, 1.847743988037109375e-06 ;  /* 0x0000001fff097431 */ /* 0x000fe400000001ff */
[----:B------:R-:W-:Y:S01]  /*8480*/  IMAD.MOV.U32 R10, RZ, RZ, 0x10 ;  /* 0x00000010ff0a7424 */ /* 0x000fe200078e00ff */
[----:B------:R-:W-:-:S07]  /*8490*/  MOV R8, 0xffffffff ;  /* 0xffffffff00087802 */ /* 0x000fce0000000f00 */
[----:B01234-:R-:W-:Y:S05]  /*84a0*/  WARPSYNC.COLLECTIVE R8, `(.L_x_413) ;  /* 0x0000000008087348 */ /* 0x01ffea0003c00000 */
[----:B----4-:R4:W0:Y:S02]  /*84b0*/  SHFL.BFLY P0, R11, R12, R10, R9 ;  /* 0x0c00000a0c0b7389 */ /* 0x0108240000000009 */
[----:B01234-:R-:W-:Y:S05]  /*84c0*/  ENDCOLLECTIVE ;  /* 0x000000000000791b */ /* 0x01ffea0003800000 */
.L_x_413:
[----:B------:R-:W-:Y:S01]  /*84d0*/  IMAD.MOV.U32 R10, RZ, RZ, 0x8 ;  /* 0x00000008ff0a7424 */ /* 0x000fe200078e00ff */
[----:B------:R-:W-:-:S04]  /*84e0*/  FMNMX R13, R11, R12, !PT ;  /* 0x0000000c0b0d7209 */ /* 0x000fc80007800000 */
[----:B------:R-:W-:-:S07]  /*84f0*/  MOV R12, R13 ;  /* 0x0000000d000c7202 */ /* 0x000fce0000000f00 */
[----:B------:R-:W-:Y:S05]  /*8500*/  WARPSYNC.COLLECTIVE R8, `(.L_x_414) ;  /* 0x0000000008087348 */ /* 0x000fea0003c00000 */
[----:B------:R0:W1:Y:S02]  /*8510*/  SHFL.BFLY P0, R11, R12, R10, R9 ;  /* 0x0c00000a0c0b7389 */ /* 0x0000640000000009 */
[----:B01----:R-:W-:Y:S05]  /*8520*/  ENDCOLLECTIVE ;  /* 0x000000000000791b */ /* 0x003fea0003800000 */
.L_x_414:
[----:B------:R-:W-:Y:S01]  /*8530*/  HFMA2 R10, -RZ, RZ, 0, 2.384185791015625e-07 ;  /* 0x00000004ff0a7431 */ /* 0x000fe200000001ff */
[----:B------:R-:W-:-:S04]  /*8540*/  FMNMX R14, R13, R11, !PT ;  /* 0x0000000b0d0e7209 */ /* 0x000fc80007800000 */
[----:B------:R-:W-:-:S07]  /*8550*/  MOV R12, R14 ;  /* 0x0000000e000c7202 */ /* 0x000fce0000000f00 */
[----:B------:R-:W-:Y:S05]  /*8560*/  WARPSYNC.COLLECTIVE R8, `(.L_x_415) ;  /* 0x0000000008087348 */ /* 0x000fea0003c00000 */
[----:B------:R0:W1:Y:S02]  /*8570*/  SHFL.BFLY P0, R11, R12, R10, R9 ;  /* 0x0c00000a0c0b7389 */ /* 0x0000640000000009 */
[----:B01----:R-:W-:Y:S05]  /*8580*/  ENDCOLLECTIVE ;  /* 0x000000000000791b */ /* 0x003fea0003800000 */
.L_x_415:
[----:B------:R-:W-:Y:S01]  /*8590*/  IMAD.MOV.U32 R10, RZ, RZ, 0x2 ;  /* 0x00000002ff0a7424 */ /* 0x000fe200078e00ff */
[----:B------:R-:W-:-:S04]  /*85a0*/  FMNMX R23, R14, R11, !PT ;  /* 0x0000000b0e177209 */ /* 0x000fc80007800000 */
[----:B------:R-:W-:-:S07]  /*85b0*/  MOV R12, R23 ;  /* 0x00000017000c7202 */ /* 0x000fce0000000f00 */
[----:B------:R-:W-:Y:S05]  /*85c0*/  WARPSYNC.COLLECTIVE R8, `(.L_x_416) ;  /* 0x0000000008087348 */ /* 0x000fea0003c00000 */
[----:B------:R0:W1:Y:S02]  /*85d0*/  SHFL.BFLY P0, R11, R12, R10, R9 ;  /* 0x0c00000a0c0b7389 */ /* 0x0000640000000009 */
[----:B01----:R-:W-:Y:S05]  /*85e0*/  ENDCOLLECTIVE ;  /* 0x000000000000791b */ /* 0x003fea0003800000 */
.L_x_416:
[----:B------:R-:W-:Y:S01]  /*85f0*/  HFMA2 R10, -RZ, RZ, 0, 5.9604644775390625e-08 ;  /* 0x00000001ff0a7431 */ /* 0x000fe200000001ff */
[----:B------:R-:W-:-:S04]  /*8600*/  FMNMX R24, R23, R11, !PT ;  /* 0x0000000b17187209 */ /* 0x000fc80007800000 */
[----:B------:R-:W-:-:S07]  /*8610*/  MOV R12, R24 ;  /* 0x00000018000c7202 */ /* 0x000fce0000000f00 */
[----:B------:R-:W-:Y:S05]  /*8620*/  WARPSYNC.COLLECTIVE R8, `(.L_x_417) ;  /* 0x0000000008087348 */ /* 0x000fea0003c00000 */
[----:B------:R0:W1:Y:S02]  /*8630*/  SHFL.BFLY P0, R11, R12, R10, R9 ;  /* 0x0c00000a0c0b7389 */ /* 0x0000640000000009 */
[----:B01----:R-:W-:Y:S05]  /*8640*/  ENDCOLLECTIVE ;  /* 0x000000000000791b */ /* 0x003fea0003800000 */
.L_x_417:
[----:B------:R-:W-:Y:S05]  /*8650*/  BRA `(.L_x_418) ;  /* 0xffffffa800e47947 */ /* 0x000fea000383ffff */
.L_x_321:
[----:B------:R-:W-:Y:S01]  /*8660*/  MOV R10, 0x10 ;  /* 0x00000010000a7802 */ /* 0x000fe20000000f00 */
[----:B------:R-:W-:Y:S01]  /*8670*/  IMAD.MOV.U32 R9, RZ, RZ, 0x1f ;  /* 0x0000001fff097424 */ /* 0x000fe200078e00ff */
[----:B------:R-:W-:-:S07]  /*8680*/  MOV R8, 0xffffffff ;  /* 0xffffffff00087802 */ /* 0x000fce0000000f00 */
[----:B01234-:R-:W-:Y:S05]  /*8690*/  WARPSYNC.COLLECTIVE R8, `(.L_x_419) ;  /* 0x0000000008087348 */ /* 0x01ffea0003c00000 */
[----:B0-----:R0:W0:Y:S02]  /*86a0*/  SHFL.BFLY P0, R11, R12, R10, R9 ;  /* 0x0c00000a0c0b7389 */ /* 0x0010240000000009 */
[----:B01234-:R-:W-:Y:S05]  /*86b0*/  ENDCOLLECTIVE ;  /* 0x000000000000791b */ /* 0x01ffea0003800000 */
.L_x_419:
[----:B------:R-:W-:Y:S01]  /*86c0*/  MOV R10, 0x8 ;  /* 0x00000008000a7802 */ /* 0x000fe20000000f00 */
[----:B------:R-:W-:-:S05]  /*86d0*/  FADD R13, R11, R12 ;  /* 0x0000000c0b0d7221 */ /* 0x000fca0000000000 */
[----:B------:R-:W-:-:S07]  /*86e0*/  MOV R12, R13 ;  /* 0x0000000d000c7202 */ /* 0x000fce0000000f00 */
[----:B------:R-:W-:Y:S05]  /*86f0*/  WARPSYNC.COLLECTIVE R8, `(.L_x_420) ;  /* 0x0000000008087348 */ /* 0x000fea0003c00000 */
[----:B------:R0:W1:Y:S02]  /*8700*/  SHFL.BFLY P0, R11, R12, R10, R9 ;  /* 0x0c00000a0c0b7389 */ /* 0x0000640000000009 */
[----:B01----:R-:W-:Y:S05]  /*8710*/  ENDCOLLECTIVE ;  /* 0x000000000000791b */ /* 0x003fea0003800000 */
.L_x_420:
[----:B------:R-:W-:Y:S01]  /*8720*/  MOV R10, 0x4 ;  /* 0x00000004000a7802 */ /* 0x000fe20000000f00 */
[----:B------:R-:W-:-:S04]  /*8730*/  FADD R14, R13, R11 ;  /* 0x0000000b0d0e7221 */ /* 0x000fc80000000000 */
[----:B------:R-:W-:-:S07]  /*8740*/  IMAD.MOV.U32 R12, RZ, RZ, R14 ;  /* 0x000000ffff0c7224 */ /* 0x000fce00078e000e */
[----:B------:R-:W-:Y:S05]  /*8750*/  WARPSYNC.COLLECTIVE R8, `(.L_x_421) ;  /* 0x0000000008087348 */ /* 0x000fea0003c00000 */
[----:B------:R0:W1:Y:S02]  /*8760*/  SHFL.BFLY P0, R11, R12, R10, R9 ;  /* 0x0c00000a0c0b7389 */ /* 0x0000640000000009 */
[----:B01----:R-:W-:Y:S05]  /*8770*/  ENDCOLLECTIVE ;  /* 0x000000000000791b */ /* 0x003fea0003800000 */
.L_x_421:
[----:B------:R-:W-:Y:S01]  /*8780*/  MOV R10, 0x2 ;  /* 0x00000002000a7802 */ /* 0x000fe20000000f00 */
[----:B------:R-:W-:-:S05]  /*8790*/  FADD R24, R14, R11 ;  /* 0x0000000b0e187221 */ /* 0x000fca0000000000 */
[----:B------:R-:W-:-:S07]  /*87a0*/  MOV R12, R24 ;  /* 0x00000018000c7202 */ /* 0x000fce0000000f00 */
[----:B------:R-:W-:Y:S05]  /*87b0*/  WARPSYNC.COLLECTIVE R8, `(.L_x_422) ;  /* 0x0000000008087348 */ /* 0x000fea0003c00000 */
[----:B------:R0:W1:Y:S02]  /*87c0*/  SHFL.BFLY P0, R11, R12, R10, R9 ;  /* 0x0c00000a0c0b7389 */ /* 0x0000640000000009 */
[----:B01----:R-:W-:Y:S05]  /*87d0*/  ENDCOLLECTIVE ;  /* 0x000000000000791b */ /* 0x003fea0003800000 */
.L_x_422:
[----:B------:R-:W-:Y:S01]  /*87e0*/  MOV R10, 0x1 ;  /* 0x00000001000a7802 */ /* 0x000fe20000000f00 */
[----:B------:R-:W-:-:S04]  /*87f0*/  FADD R25, R24, R11 ;  /* 0x0000000b18197221 */ /* 0x000fc80000000000 */
[----:B------:R-:W-:-:S07]  /*8800*/  IMAD.MOV.U32 R12, RZ, RZ, R25 ;  /* 0x000000ffff0c7224 */ /* 0x000fce00078e0019 */
[----:B------:R-:W-:Y:S05]  /*8810*/  WARPSYNC.COLLECTIVE R8, `(.L_x_423) ;  /* 0x0000000008087348 */ /* 0x000fea0003c00000 */
[----:B------:R0:W1:Y:S02]  /*8820*/  SHFL.BFLY P0, R11, R12, R10, R9 ;  /* 0x0c00000a0c0b7389 */ /* 0x0000640000000009 */
[----:B01----:R-:W-:Y:S05]  /*8830*/  ENDCOLLECTIVE ;  /* 0x000000000000791b */ /* 0x003fea0003800000 */
.L_x_423:
[----:B------:R-:W-:Y:S05]  /*8840*/  BRA `(.L_x_424) ;  /* 0xffffffac009c7947 */ /* 0x000fea000383ffff */
.L_x_339:
[----:B------:R-:W-:Y:S01]  /*8850*/  HFMA2 R9, -RZ, RZ, 0, 1.847743988037109375e-06 ;  /* 0x0000001fff097431 */ /* 0x000fe200000001ff */
[----:B------:R-:W-:Y:S01]  /*8860*/  MOV R10, 0x10 ;  /* 0x00000010000a7802 */ /* 0x000fe20000000f00 */
[----:B------:R-:W-:-:S07]  /*8870*/  IMAD.MOV.U32 R8, RZ, RZ, -0x1 ;  /* 0xffffffffff087424 */ /* 0x000fce00078e00ff */
[----:B01234-:R-:W-:Y:S05]  /*8880*/  WARPSYNC.COLLECTIVE R8, `(.L_x_425) ;  /* 0x0000000008087348 */ /* 0x01ffea0003c00000 */
[----:B0-----:R0:W0:Y:S02]  /*8890*/  SHFL.BFLY P0, R11, R12, R10, R9 ;  /* 0x0c00000a0c0b7389 */ /* 0x0010240000000009 */
[----:B01234-:R-:W-:Y:S05]  /*88a0*/  ENDCOLLECTIVE ;  /* 0x000000000000791b */ /* 0x01ffea0003800000 */
.L_x_425:
[----:B------:R-:W-:Y:S01]  /*88b0*/  HFMA2 R10, -RZ, RZ, 0, 4.76837158203125e-07 ;  /* 0x00000008ff0a7431 */ /* 0x000fe200000001ff */
[----:B------:R-:W-:-:S04]  /*88c0*/  FMNMX R13, R11, R12, !PT ;  /* 0x0000000c0b0d7209 */ /* 0x000fc80007800000 */
[----:B------:R-:W-:-:S07]  /*88d0*/  MOV R12, R13 ;  /* 0x0000000d000c7202 */ /* 0x000fce0000000f00 */
[----:B------:R-:W-:Y:S05]  /*88e0*/  WARPSYNC.COLLECTIVE R8, `(.L_x_426) ;  /* 0x0000000008087348 */ /* 0x000fea0003c00000 */
[----:B------:R0:W1:Y:S02]  /*88f0*/  SHFL.BFLY P0, R11, R12, R10, R9 ;  /* 0x0c00000a0c0b7389 */ /* 0x0000640000000009 */
[----:B01----:R-:W-:Y:S05]  /*8900*/  ENDCOLLECTIVE ;  /* 0x000000000000791b */ /* 0x003fea0003800000 */
.L_x_426:
[----:B------:R-:W-:Y:S01]  /*8910*/  IMAD.MOV.U32 R10, RZ, RZ, 0x4 ;  /* 0x00000004ff0a7424 */ /* 0x000fe200078e00ff */
[----:B------:R-:W-:-:S04]  /*8920*/  FMNMX R14, R13, R11, !PT ;  /* 0x0000000b0d0e7209 */ /* 0x000fc80007800000 */
[----:B------:R-:W-:-:S07]  /*8930*/  MOV R12, R14 ;  /* 0x0000000e000c7202 */ /* 0x000fce0000000f00 */
[----:B------:R-:W-:Y:S05]  /*8940*/  WARPSYNC.COLLECTIVE R8, `(.L_x_427) ;  /* 0x0000000008087348 */ /* 0x000fea0003c00000 */
[----:B------:R0:W1:Y:S02]  /*8950*/  SHFL.BFLY P0, R11, R12, R10, R9 ;  /* 0x0c00000a0c0b7389 */ /* 0x0000640000000009 */
[----:B01----:R-:W-:Y:S05]  /*8960*/  ENDCOLLECTIVE ;  /* 0x000000000000791b */ /* 0x003fea0003800000 */
.L_x_427:
[----:B------:R-:W-:Y:S01]  /*8970*/  HFMA2 R10, -RZ, RZ, 0, 1.1920928955078125e-07 ;  /* 0x00000002ff0a7431 */ /* 0x000fe200000001ff */
[----:B------:R-:W-:-:S04]  /*8980*/  FMNMX R23, R14, R11, !PT ;  /* 0x0000000b0e177209 */ /* 0x000fc80007800000 */
[----:B------:R-:W-:-:S07]  /*8990*/  MOV R12, R23 ;  /* 0x00000017000c7202 */ /* 0x000fce0000000f00 */
[----:B------:R-:W-:Y:S05]  /*89a0*/  WARPSYNC.COLLECTIVE R8, `(.L_x_428) ;  /* 0x0000000008087348 */ /* 0x000fea0003c00000 */
[----:B------:R0:W1:Y:S02]  /*89b0*/  SHFL.BFLY P0, R11, R12, R10, R9 ;  /* 0x0c00000a0c0b7389 */ /* 0x0000640000000009 */
[----:B01----:R-:W-:Y:S05]  /*89c0*/  ENDCOLLECTIVE ;  /* 0x000000000000791b */ /* 0x003fea0003800000 */
.L_x_428:
[----:B------:R-:W-:Y:S01]  /*89d0*/  IMAD.MOV.U32 R10, RZ, RZ, 0x1 ;  /* 0x00000001ff0a7424 */ /* 0x000fe200078e00ff */
[----:B------:R-:W-:-:S04]  /*89e0*/  FMNMX R24, R23, R11, !PT ;  /* 0x0000000b17187209 */ /* 0x000fc80007800000 */
[----:B------:R-:W-:-:S07]  /*89f0*/  MOV R12, R24 ;  /* 0x00000018000c7202 */ /* 0x000fce0000000f00 */
[----:B------:R-:W-:Y:S05]  /*8a00*/  WARPSYNC.COLLECTIVE R8, `(.L_x_429) ;  /* 0x0000000008087348 */ /* 0x000fea0003c00000 */
[----:B------:R0:W1:Y:S02]  /*8a10*/  SHFL.BFLY P0, R11, R12, R10, R9 ;  /* 0x0c00000a0c0b7389 */ /* 0x0000640000000009 */
[----:B01----:R-:W-:Y:S05]  /*8a20*/  ENDCOLLECTIVE ;  /* 0x000000000000791b */ /* 0x003fea0003800000 */
.L_x_429:
[----:B------:R-:W-:Y:S05]  /*8a30*/  BRA `(.L_x_430) ;  /* 0xffffffc0000c7947 */ /* 0x000fea000383ffff */
.L_x_344:
[----:B------:R-:W-:Y:S02]  /*8a40*/  MOV R10, 0x10 ;  /* 0x00000010000a7802 */ /* 0x000fe40000000f00 */
[----:B------:R-:W-:Y:S02]  /*8a50*/  MOV R9, 0x1f ;  /* 0x0000001f00097802 */ /* 0x000fe40000000f00 */
[----:B------:R-:W-:-:S07]  /*8a60*/  MOV R8, 0xffffffff ;  /* 0xffffffff00087802 */ /* 0x000fce0000000f00 */
[----:B01234-:R-:W-:Y:S05]  /*8a70*/  WARPSYNC.COLLECTIVE R8, `(.L_x_431) ;  /* 0x0000000008087348 */ /* 0x01ffea0003c00000 */
[----:B0-----:R0:W0:Y:S02]  /*8a80*/  SHFL.BFLY P0, R11, R12, R10, R9 ;  /* 0x0c00000a0c0b7389 */ /* 0x0010240000000009 */
[----:B01234-:R-:W-:Y:S05]  /*8a90*/  ENDCOLLECTIVE ;  /* 0x000000000000791b */ /* 0x01ffea0003800000 */
.L_x_431:
[----:B------:R-:W-:Y:S01]  /*8aa0*/  MOV R10, 0x8 ;  /* 0x00000008000a7802 */ /* 0x000fe20000000f00 */
[----:B------:R-:W-:-:S04]  /*8ab0*/  FADD R13, R11, R12 ;  /* 0x0000000c0b0d7221 */ /* 0x000fc80000000000 */
[----:B------:R-:W-:-:S07]  /*8ac0*/  IMAD.MOV.U32 R12, RZ, RZ, R13 ;  /* 0x000000ffff0c7224 */ /* 0x000fce00078e000d */
[----:B------:R-:W-:Y:S05]  /*8ad0*/  WARPSYNC.COLLECTIVE R8, `(.L_x_432) ;  /* 0x0000000008087348 */ /* 0x000fea0003c00000 */
[----:B------:R0:W1:Y:S02]  /*8ae0*/  SHFL.BFLY P0, R11, R12, R10, R9 ;  /* 0x0c00000a0c0b7389 */ /* 0x0000640000000009 */
[----:B01----:R-:W-:Y:S05]  /*8af0*/  ENDCOLLECTIVE ;  /* 0x000000000000791b */ /* 0x003fea0003800000 */
.L_x_432:
[----:B------:R-:W-:Y:S01]  /*8b00*/  MOV R10, 0x4 ;  /* 0x00000004000a7802 */ /* 0x000fe20000000f00 */
[----:B------:R-:W-:-:S05]  /*8b10*/  FADD R14, R13, R11 ;  /* 0x0000000b0d0e7221 */ /* 0x000fca0000000000 */
[----:B------:R-:W-:-:S07]  /*8b20*/  MOV R12, R14 ;  /* 0x0000000e000c7202 */ /* 0x000fce0000000f00 */
[----:B------:R-:W-:Y:S05]  /*8b30*/  WARPSYNC.COLLECTIVE R8, `(.L_x_433) ;  /* 0x0000000008087348 */ /* 0x000fea0003c00000 */
[----:B------:R0:W1:Y:S02]  /*8b40*/  SHFL.BFLY P0, R11, R12, R10, R9 ;  /* 0x0c00000a0c0b7389 */ /* 0x0000640000000009 */
[----:B01----:R-:W-:Y:S05]  /*8b50*/  ENDCOLLECTIVE ;  /* 0x000000000000791b */ /* 0x003fea0003800000 */
.L_x_433:
[----:B------:R-:W-:Y:S01]  /*8b60*/  MOV R10, 0x2 ;  /* 0x00000002000a7802 */ /* 0x000fe20000000f00 */
[----:B------:R-:W-:-:S04]  /*8b70*/  FADD R24, R14, R11 ;  /* 0x0000000b0e187221 */ /* 0x000fc80000000000 */
[----:B------:R-:W-:-:S07]  /*8b80*/  IMAD.MOV.U32 R12, RZ, RZ, R24 ;  /* 0x000000ffff0c7224 */ /* 0x000fce00078e0018 */
[----:B------:R-:W-:Y:S05]  /*8b90*/  WARPSYNC.COLLECTIVE R8, `(.L_x_434) ;  /* 0x0000000008087348 */ /* 0x000fea0003c00000 */
[----:B------:R0:W1:Y:S02]  /*8ba0*/  SHFL.BFLY P0, R11, R12, R10, R9 ;  /* 0x0c00000a0c0b7389 */ /* 0x0000640000000009 */
[----:B01----:R-:W-:Y:S05]  /*8bb0*/  ENDCOLLECTIVE ;  /* 0x000000000000791b */ /* 0x003fea0003800000 */
.L_x_434:
[----:B------:R-:W-:Y:S01]  /*8bc0*/  MOV R10, 0x1 ;  /* 0x00000001000a7802 */ /* 0x000fe20000000f00 */
[----:B------:R-:W-:-:S05]  /*8bd0*/  FADD R25, R24, R11 ;  /* 0x0000000b18197221 */ /* 0x000fca0000000000 */
[----:B------:R-:W-:-:S07]  /*8be0*/  MOV R12, R25 ;  /* 0x00000019000c7202 */ /* 0x000fce0000000f00 */
[----:B------:R-:W-:Y:S05]  /*8bf0*/  WARPSYNC.COLLECTIVE R8, `(.L_x_435) ;  /* 0x0000000008087348 */ /* 0x000fea0003c00000 */
[----:B------:R0:W1:Y:S02]  /*8c00*/  SHFL.BFLY P0, R11, R12, R10, R9 ;  /* 0x0c00000a0c0b7389 */ /* 0x0000640000000009 */
[----:B01----:R-:W-:Y:S05]  /*8c10*/  ENDCOLLECTIVE ;  /* 0x000000000000791b */ /* 0x003fea0003800000 */
.L_x_435:
[----:B------:R-:W-:Y:S05]  /*8c20*/  BRA `(.L_x_436) ;  /* 0xffffffc000c47947 */ /* 0x000fea000383ffff */
.L_x_362:
[----:B------:R-:W-:Y:S02]  /*8c30*/  HFMA2 R9, -RZ, RZ, 0, 1.847743988037109375e-06 ;  /* 0x0000001fff097431 */ /* 0x000fe400000001ff */
[----:B------:R-:W-:Y:S01]  /*8c40*/  IMAD.MOV.U32 R10, RZ, RZ, 0x10 ;  /* 0x00000010ff0a7424 */ /* 0x000fe200078e00ff */
[----:B------:R-:W-:-:S07]  /*8c50*/  MOV R8, 0xffffffff ;  /* 0xffffffff00087802 */ /* 0x000fce0000000f00 */
[----:B01234-:R-:W-:Y:S05]  /*8c60*/  WARPSYNC.COLLECTIVE R8, `(.L_x_437) ;  /* 0x0000000008087348 */ /* 0x01ffea0003c00000 */
[----:B0-----:R0:W0:Y:S02]  /*8c70*/  SHFL.BFLY P0, R11, R12, R10, R9 ;  /* 0x0c00000a0c0b7389 */ /* 0x0010240000000009 */
[----:B01234-:R-:W-:Y:S05]  /*8c80*/  ENDCOLLECTIVE ;  /* 0x000000000000791b */ /* 0x01ffea0003800000 */
.L_x_437:
[----:B------:R-:W-:Y:S01]  /*8c90*/  IMAD.MOV.U32 R10, RZ, RZ, 0x8 ;  /* 0x00000008ff0a7424 */ /* 0x000fe200078e00ff */
[----:B------:R-:W-:-:S04]  /*8ca0*/  FMNMX R13, R11, R12, !PT ;  /* 0x0000000c0b0d7209 */ /* 0x000fc80007800000 */
[----:B------:R-:W-:-:S07]  /*8cb0*/  MOV R12, R13 ;  /* 0x0000000d000c7202 */ /* 0x000fce0000000f00 */
[----:B------:R-:W-:Y:S05]  /*8cc0*/  WARPSYNC.COLLECTIVE R8, `(.L_x_438) ;  /* 0x0000000008087348 */ /* 0x000fea0003c00000 */
[----:B------:R0:W1:Y:S02]  /*8cd0*/  SHFL.BFLY P0, R11, R12, R10, R9 ;  /* 0x0c00000a0c0b7389 */ /* 0x0000640000000009 */
[----:B01----:R-:W-:Y:S05]  /*8ce0*/  ENDCOLLECTIVE ;  /* 0x000000000000791b */ /* 0x003fea0003800000 */
.L_x_438:
[----:B------:R-:W-:Y:S01]  /*8cf0*/  HFMA2 R10, -RZ, RZ, 0, 2.384185791015625e-07 ;  /* 0x00000004ff0a7431 */ /* 0x000fe200000001ff */
[----:B------:R-:W-:-:S04]  /*8d00*/  FMNMX R14, R13, R11, !PT ;  /* 0x0000000b0d0e7209 */ /* 0x000fc80007800000 */
[----:B------:R-:W-:-:S07]  /*8d10*/  MOV R12, R14 ;  /* 0x0000000e000c7202 */ /* 0x000fce0000000f00 */
[----:B------:R-:W-:Y:S05]  /*8d20*/  WARPSYNC.COLLECTIVE R8, `(.L_x_439) ;  /* 0x0000000008087348 */ /* 0x000fea0003c00000 */
[----:B------:R0:W1:Y:S02]  /*8d30*/  SHFL.BFLY P0, R11, R12, R10, R9 ;  /* 0x0c00000a0c0b7389 */ /* 0x0000640000000009 */
[----:B01----:R-:W-:Y:S05]  /*8d40*/  ENDCOLLECTIVE ;  /* 0x000000000000791b */ /* 0x003fea0003800000 */
.L_x_439:
[----:B------:R-:W-:Y:S01]  /*8d50*/  IMAD.MOV.U32 R10, RZ, RZ, 0x2 ;  /* 0x00000002ff0a7424 */ /* 0x000fe200078e00ff */
[----:B------:R-:W-:-:S04]  /*8d60*/  FMNMX R23, R14, R11, !PT ;  /* 0x0000000b0e177209 */ /* 0x000fc80007800000 */
[----:B------:R-:W-:-:S07]  /*8d70*/  MOV R12, R23 ;  /* 0x00000017000c7202 */ /* 0x000fce0000000f00 */
[----:B------:R-:W-:Y:S05]  /*8d80*/  WARPSYNC.COLLECTIVE R8, `(.L_x_440) ;  /* 0x0000000008087348 */ /* 0x000fea0003c00000 */
[----:B------:R0:W1:Y:S02]  /*8d90*/  SHFL.BFLY P0, R11, R12, R10, R9 ;  /* 0x0c00000a0c0b7389 */ /* 0x0000640000000009 */
[----:B01----:R-:W-:Y:S05]  /*8da0*/  ENDCOLLECTIVE ;  /* 0x000000000000791b */ /* 0x003fea0003800000 */
.L_x_440:
[----:B------:R-:W-:Y:S01]  /*8db0*/  HFMA2 R10, -RZ, RZ, 0, 5.9604644775390625e-08 ;  /* 0x00000001ff0a7431 */ /* 0x000fe200000001ff */
[----:B------:R-:W-:-:S04]  /*8dc0*/  FMNMX R24, R23, R11, !PT ;  /* 0x0000000b17187209 */ /* 0x000fc80007800000 */
[----:B------:R-:W-:-:S07]  /*8dd0*/  MOV R12, R24 ;  /* 0x00000018000c7202 */ /* 0x000fce0000000f00 */
[----:B------:R-:W-:Y:S05]  /*8de0*/  WARPSYNC.COLLECTIVE R8, `(.L_x_441) ;  /* 0x0000000008087348 */ /* 0x000fea0003c00000 */
[----:B------:R0:W1:Y:S02]  /*8df0*/  SHFL.BFLY P0, R11, R12, R10, R9 ;  /* 0x0c00000a0c0b7389 */ /* 0x0000640000000009 */
[----:B01----:R-:W-:Y:S05]  /*8e00*/  ENDCOLLECTIVE ;  /* 0x000000000000791b */ /* 0x003fea0003800000 */
.L_x_441:
[----:B------:R-:W-:Y:S05]  /*8e10*/  BRA `(.L_x_442) ;  /* 0xffffffd400347947 */ /* 0x000fea000383ffff */
.L_x_367:
[----:B------:R-:W-:Y:S01]  /*8e20*/  MOV R10, 0x10 ;  /* 0x00000010000a7802 */ /* 0x000fe20000000f00 */
[----:B------:R-:W-:Y:S01]  /*8e30*/  IMAD.MOV.U32 R9, RZ, RZ, 0x1f ;  /* 0x0000001fff097424 */ /* 0x000fe200078e00ff */
[----:B------:R-:W-:-:S07]  /*8e40*/  MOV R8, 0xffffffff ;  /* 0xffffffff00087802 */ /* 0x000fce0000000f00 */
[----:B01234-:R-:W-:Y:S05]  /*8e50*/  WARPSYNC.COLLECTIVE R8, `(.L_x_443) ;  /* 0x0000000008087348 */ /* 0x01ffea0003c00000 */
[----:B0-----:R0:W0:Y:S02]  /*8e60*/  SHFL.BFLY P0, R11, R12, R10, R9 ;  /* 0x0c00000a0c0b7389 */ /* 0x0010240000000009 */
[----:B01234-:R-:W-:Y:S05]  /*8e70*/  ENDCOLLECTIVE ;  /* 0x000000000000791b */ /* 0x01ffea0003800000 */
.L_x_443:
[----:B------:R-:W-:Y:S02]  /*8e80*/  HFMA2 R10, -RZ, RZ, 0, 4.76837158203125e-07 ;  /* 0x00000008ff0a7431 */ /* 0x000fe400000001ff */
[----:B------:R-:W-:-:S05]  /*8e90*/  FADD R13, R11, R12 ;  /* 0x0000000c0b0d7221 */ /* 0x000fca0000000000 */
[----:B------:R-:W-:-:S07]  /*8ea0*/  MOV R12, R13 ;  /* 0x0000000d000c7202 */ /* 0x000fce0000000f00 */
[----:B------:R-:W-:Y:S05]  /*8eb0*/  WARPSYNC.COLLECTIVE R8, `(.L_x_444) ;  /* 0x0000000008087348 */ /* 0x000fea0003c00000 */
[----:B------:R0:W1:Y:S02]  /*8ec0*/  SHFL.BFLY P0, R11, R12, R10, R9 ;  /* 0x0c00000a0c0b7389 */ /* 0x0000640000000009 */
[----:B01----:R-:W-:Y:S05]  /*8ed0*/  ENDCOLLECTIVE ;  /* 0x000000000000791b */ /* 0x003fea0003800000 */
.L_x_444:
[----:B------:R-:W-:Y:S01]  /*8ee0*/  MOV R10, 0x4 ;  /* 0x00000004000a7802 */ /* 0x000fe20000000f00 */
[----:B------:R-:W-:-:S04]  /*8ef0*/  FADD R14, R13, R11 ;  /* 0x0000000b0d0e7221 */ /* 0x000fc80000000000 */
[----:B------:R-:W-:-:S07]  /*8f00*/  IMAD.MOV.U32 R12, RZ, RZ, R14 ;  /* 0x000000ffff0c7224 */ /* 0x000fce00078e000e */
[----:B------:R-:W-:Y:S05]  /*8f10*/  WARPSYNC.COLLECTIVE R8, `(.L_x_445) ;  /* 0x0000000008087348 */ /* 0x000fea0003c00000 */
[----:B------:R0:W1:Y:S02]  /*8f20*/  SHFL.BFLY P0, R11, R12, R10, R9 ;  /* 0x0c00000a0c0b7389 */ /* 0x0000640000000009 */
[----:B01----:R-:W-:Y:S05]  /*8f30*/  ENDCOLLECTIVE ;  /* 0x000000000000791b */ /* 0x003fea0003800000 */
.L_x_445:
[----:B------:R-:W-:Y:S02]  /*8f40*/  HFMA2 R10, -RZ, RZ, 0, 1.1920928955078125e-07 ;  /* 0x00000002ff0a7431 */ /* 0x000fe400000001ff */
[----:B------:R-:W-:-:S05]  /*8f50*/  FADD R24, R14, R11 ;  /* 0x0000000b0e187221 */ /* 0x000fca0000000000 */
[----:B------:R-:W-:-:S07]  /*8f60*/  MOV R12, R24 ;  /* 0x00000018000c7202 */ /* 0x000fce0000000f00 */
[----:B------:R-:W-:Y:S05]  /*8f70*/  WARPSYNC.COLLECTIVE R8, `(.L_x_446) ;  /* 0x0000000008087348 */ /* 0x000fea0003c00000 */
[----:B------:R0:W1:Y:S02]  /*8f80*/  SHFL.BFLY P0, R11, R12, R10, R9 ;  /* 0x0c00000a0c0b7389 */ /* 0x0000640000000009 */
[----:B01----:R-:W-:Y:S05]  /*8f90*/  ENDCOLLECTIVE ;  /* 0x000000000000791b */ /* 0x003fea0003800000 */
.L_x_446:
[----:B------:R-:W-:Y:S01]  /*8fa0*/  MOV R10, 0x1 ;  /* 0x00000001000a7802 */ /* 0x000fe20000000f00 */
[----:B------:R-:W-:-:S04]  /*8fb0*/  FADD R25, R24, R11 ;  /* 0x0000000b18197221 */ /* 0x000fc80000000000 */
[----:B------:R-:W-:-:S07]  /*8fc0*/  IMAD.MOV.U32 R12, RZ, RZ, R25 ;  /* 0x000000ffff0c7224 */ /* 0x000fce00078e0019 */
[----:B------:R-:W-:Y:S05]  /*8fd0*/  WARPSYNC.COLLECTIVE R8, `(.L_x_447) ;  /* 0x0000000008087348 */ /* 0x000fea0003c00000 */
[----:B------:R0:W1:Y:S02]  /*8fe0*/  SHFL.BFLY P0, R11, R12, R10, R9 ;  /* 0x0c00000a0c0b7389 */ /* 0x0000640000000009 */
[----:B01----:R-:W-:Y:S05]  /*8ff0*/  ENDCOLLECTIVE ;  /* 0x000000000000791b */ /* 0x003fea0003800000 */
.L_x_447:
[----:B------:R-:W-:Y:S05]  /*9000*/  BRA `(.L_x_448) ;  /* 0xffffffd400ec7947 */ /* 0x000fea000383ffff */
        .weak           $__internal_4_$__cuda_sm20_rcp_rn_f32_slowpath
        .type           $__internal_4_$__cuda_sm20_rcp_rn_f32_slowpath,@function
        .size           $__internal_4_$__cuda_sm20_rcp_rn_f32_slowpath,($__internal_5_$__cuda_sm3x_div_rn_noftz_f32_slowpath - $__internal_4_$__cuda_sm20_rcp_rn_f32_slowpath)
$__internal_4_$__cuda_sm20_rcp_rn_f32_slowpath:
[----:B------:R-:W-:Y:S01]  /*9010*/  SHF.L.U32 R27, R8, 0x1, RZ ;  /* 0x00000001081b7819 */ /* 0x000fe200000006ff */
[----:B------:R-:W-:Y:S03]  /*9020*/  BSSY.RECONVERGENT B2, `(.L_x_449) ;  /* 0x0000030000027945 */ /* 0x000fe60003800200 */
[----:B------:R-:W-:-:S04]  /*9030*/  SHF.R.U32.HI R27, RZ, 0x18, R27 ;  /* 0x00000018ff1b7819 */ /* 0x000fc8000001161b */
[----:B------:R-:W-:-:S13]  /*9040*/  ISETP.NE.U32.AND P0, PT, R27, RZ, PT ;  /* 0x000000ff1b00720c */ /* 0x000fda0003f05070 */
[----:B------:R-:W-:Y:S05]  /*9050*/  @P0 BRA `(.L_x_450) ;  /* 0x0000000000280947 */ /* 0x000fea0003800000 */
[----:B------:R-:W-:-:S04]  /*9060*/  SHF.L.U32 R9, R8, 0x1, RZ ;  /* 0x0000000108097819 */ /* 0x000fc800000006ff */
        /* <DEDUP_REMOVED lines=9> */
.L_x_450:
[----:B------:R-:W-:-:S05]  /*9100*/  VIADD R30, R27, 0xffffff03 ;  /* 0xffffff031b1e7836 */ /* 0x000fca0000000000 */
[----:B------:R-:W-:-:S13]  /*9110*/  ISETP.GT.U32.AND P0, PT, R30, 0x1, PT ;  /* 0x000000011e00780c */ /* 0x000fda0003f04070 */
[----:B------:R-:W-:Y:S05]  /*9120*/  @P0 BRA `(.L_x_452) ;  /* 0x0000000000780947 */ /* 0x000fea0003800000 */
[----:B------:R-:W-:-:S04]  /*9130*/  LOP3.LUT R33, R8, 0x7fffff, RZ, 0xc0, !PT ;  /* 0x007fffff08217812 */ /* 0x000fc800078ec0ff */
[----:B------:R-:W-:-:S04]  /*9140*/  LOP3.LUT R33, R33, 0x3f800000, RZ, 0xfc, !PT ;  /* 0x3f80000021217812 */ /* 0x000fc800078efcff */
[----:B------:R-:W0:Y:S02]  /*9150*/  MUFU.RCP R32, R33 ;  /* 0x0000002100207308 */ /* 0x000e240000001000 */
[----:B0-----:R-:W-:-:S04]  /*9160*/  FFMA R29, R33, R32, -1 ;  /* 0xbf800000211d7423 */ /* 0x001fc80000000020 */
[----:B------:R-:W-:-:S04]  /*9170*/  FADD.FTZ R29, -R29, -RZ ;  /* 0x800000ff1d1d7221 */ /* 0x000fc80000010100 */
[CCC-:B------:R-:W-:Y:S01]  /*9180*/  FFMA.RM R9, R32.reuse, R29.reuse, R32.reuse ;  /* 0x0000001d20097223 */ /* 0x1c0fe20000004020 */
[----:B------:R-:W-:Y:S01]  /*9190*/  FFMA.RP R32, R32, R29, R32 ;  /* 0x0000001d20207223 */ /* 0x000fe20000008020 */
[----:B------:R-:W-:-:S04]  /*91a0*/  HFMA2 R29, -RZ, RZ, 0, 1.78813934326171875e-07 ;  /* 0x00000003ff1d7431 */ /* 0x000fc800000001ff */
[C---:B------:R-:W-:Y:S02]  /*91b0*/  FSETP.NEU.FTZ.AND P0, PT, R9.reuse, R32, PT ;  /* 0x000000200900720b */ /* 0x040fe40003f1d000 */
[----:B------:R-:W-:Y:S02]  /*91c0*/  LOP3.LUT R9, R9, 0x7fffff, RZ, 0xc0, !PT ;  /* 0x007fffff09097812 */ /* 0x000fe400078ec0ff */
[----:B------:R-:W-:Y:S02]  /*91d0*/  SEL R31, RZ, 0xffffffff, !P0 ;  /* 0xffffffffff1f7807 */ /* 0x000fe40004000000 */
[----:B------:R-:W-:Y:S02]  /*91e0*/  SHF.L.U32 R32, R29, R30, RZ ;  /* 0x0000001e1d207219 */ /* 0x000fe400000006ff */
[----:B------:R-:W-:Y:S02]  /*91f0*/  LOP3.LUT R9, R9, 0x800000, RZ, 0xfc, !PT ;  /* 0x0080000009097812 */ /* 0x000fe400078efcff */
[----:B------:R-:W-:-:S02]  /*9200*/  IADD3 R31, PT, PT, -R31, RZ, RZ ;  /* 0x000000ff1f1f7210 */ /* 0x000fc40007ffe1ff */
[----:B------:R-:W-:Y:S02]  /*9210*/  LOP3.LUT R29, R32, R9, RZ, 0xc0, !PT ;  /* 0x00000009201d7212 */ /* 0x000fe400078ec0ff */
[-C--:B------:R-:W-:Y:S02]  /*9220*/  LOP3.LUT P1, RZ, R31, R30.reuse, R9, 0xf8, !PT ;  /* 0x0000001e1fff7212 */ /* 0x080fe4000782f809 */
[----:B------:R-:W-:Y:S01]  /*9230*/  SHF.R.U32.HI R29, RZ, R30, R29 ;  /* 0x0000001eff1d7219 */ /* 0x000fe2000001161d */
[----:B------:R-:W-:-:S03]  /*9240*/  VIADD R30, R27, 0xffffff04 ;  /* 0xffffff041b1e7836 */ /* 0x000fc60000000000 */
[C---:B------:R-:W-:Y:S02]  /*9250*/  LOP3.LUT P0, RZ, R29.reuse, 0x1, RZ, 0xc0, !PT ;  /* 0x000000011dff7812 */ /* 0x040fe4000780c0ff */
[----:B------:R-:W-:Y:S02]  /*9260*/  LOP3.LUT P2, RZ, R29, 0x2, RZ, 0xc0, !PT ;  /* 0x000000021dff7812 */ /* 0x000fe4000784c0ff */
[----:B------:R-:W-:Y:S02]  /*9270*/  SHF.R.U32.HI R9, RZ, R30, R9 ;  /* 0x0000001eff097219 */ /* 0x000fe40000011609 */
[----:B------:R-:W-:Y:S02]  /*9280*/  PLOP3.LUT P0, PT, P0, P1, P2, 0xe0, 0x0 ;  /* 0x000000000000781c */ /* 0x000fe40000703c20 */
[----:B------:R-:W-:Y:S02]  /*9290*/  LOP3.LUT P1, RZ, R8, 0x7fffff, RZ, 0xc0, !PT ;  /* 0x007fffff08ff7812 */ /* 0x000fe4000782c0ff */
[----:B------:R-:W-:-:S04]  /*92a0*/  SEL R29, RZ, 0x1, !P0 ;  /* 0x00000001ff1d7807 */ /* 0x000fc80004000000 */
[----:B------:R-:W-:-:S04]  /*92b0*/  IADD3 R29, PT, PT, -R29, RZ, RZ ;  /* 0x000000ff1d1d7210 */ /* 0x000fc80007ffe1ff */
[----:B------:R-:W-:-:S13]  /*92c0*/  ISETP.GE.AND P0, PT, R29, RZ, PT ;  /* 0x000000ff1d00720c */ /* 0x000fda0003f06270 */
[----:B------:R-:W-:-:S04]  /*92d0*/  @!P0 IADD3 R9, PT, PT, R9, 0x1, RZ ;  /* 0x0000000109098810 */ /* 0x000fc80007ffe0ff */
[----:B------:R-:W-:-:S04]  /*92e0*/  @!P1 SHF.L.U32 R9, R9, 0x1, RZ ;  /* 0x0000000109099819 */ /* 0x000fc800000006ff */
[----:B------:R-:W-:Y:S01]  /*92f0*/  LOP3.LUT R27, R9, 0x80000000, R8, 0xf8, !PT ;  /* 0x80000000091b7812 */ /* 0x000fe200078ef808 */
[----:B------:R-:W-:Y:S06]  /*9300*/  BRA `(.L_x_451) ;  /* 0x0000000000047947 */ /* 0x000fec0003800000 */
.L_x_452:
[----:B------:R0:W1:Y:S02]  /*9310*/  MUFU.RCP R27, R8 ;  /* 0x00000008001b7308 */ /* 0x0000640000001000 */
.L_x_451:
[----:B------:R-:W-:Y:S05]  /*9320*/  BSYNC.RECONVERGENT B2 ;  /* 0x0000000000027941 */ /* 0x000fea0003800200 */
.L_x_449:
[----:B------:R-:W-:-:S04]  /*9330*/  MOV R29, 0x0 ;  /* 0x00000000001d7802 */ /* 0x000fc80000000f00 */
[----:B01----:R-:W-:Y:S05]  /*9340*/  RET.REL.NODEC R28 `(_Z34attention_fwd_kernel_rope_fused_v3ILi64ELi4EEvPKfS1_S1_Pfiiiiif) ;  /* 0xffffff6c1c2c7950 */ /* 0x003fea0003c3ffff */
        .weak           $__internal_5_$__cuda_sm3x_div_rn_noftz_f32_slowpath
        .type           $__internal_5_$__cuda_sm3x_div_rn_noftz_f32_slowpath,@function
        .size           $__internal_5_$__cuda_sm3x_div_rn_noftz_f32_slowpath,(.L_x_564 - $__internal_5_$__cuda_sm3x_div_rn_noftz_f32_slowpath)
$__internal_5_$__cuda_sm3x_div_rn_noftz_f32_slowpath:
[----:B------:R-:W-:Y:S01]  /*9350*/  SHF.R.U32.HI R27, RZ, 0x17, R9 ;  /* 0x00000017ff1b7819 */ /* 0x000fe20000011609 */
[----:B------:R-:W-:Y:S01]  /*9360*/  BSSY.RECONVERGENT B2, `(.L_x_453) ;  /* 0x0000062000027945 */ /* 0x000fe20003800200 */
[----:B------:R-:W-:Y:S02]  /*9370*/  SHF.R.U32.HI R30, RZ, 0x17, R8 ;  /* 0x00000017ff1e7819 */ /* 0x000fe40000011608 */
[----:B------:R-:W-:Y:S02]  /*9380*/  LOP3.LUT R27, R27, 0xff, RZ, 0xc0, !PT ;  /* 0x000000ff1b1b7812 */ /* 0x000fe400078ec0ff */
[----:B------:R-:W-:-:S03]  /*9390*/  LOP3.LUT R30, R30, 0xff, RZ, 0xc0, !PT ;  /* 0x000000ff1e1e7812 */ /* 0x000fc600078ec0ff */
[----:B------:R-:W-:Y:S01]  /*93a0*/  VIADD R31, R27, 0xffffffff ;  /* 0xffffffff1b1f7836 */ /* 0x000fe20000000000 */
[----:B------:R-:W-:-:S04]  /*93b0*/  IADD3 R32, PT, PT, R30, -0x1, RZ ;  /* 0xffffffff1e207810 */ /* 0x000fc80007ffe0ff */
        /* <DEDUP_REMOVED lines=27> */
.L_x_454:
[----:B------:R-:W-:Y:S01]  /*9570*/  LEA R34, R27, 0xc0800000, 0x17 ;  /* 0xc08000001b227811 */ /* 0x000fe200078eb8ff */
[----:B------:R-:W-:Y:S01]  /*9580*/  BSSY.RECONVERGENT B3, `(.L_x_459) ;  /* 0x0000036000037945 */ /* 0x000fe20003800200 */
[----:B------:R-:W-:Y:S02]  /*9590*/  IADD3 R30, PT, PT, R30, -0x7f, RZ ;  /* 0xffffff811e1e7810 */ /* 0x000fe40007ffe0ff */
[----:B------:R-:W-:-:S03]  /*95a0*/  IADD3 R34, PT, PT, -R34, R9, RZ ;  /* 0x0000000922227210 */ /* 0x000fc60007ffe1ff */
[----:B------:R-:W-:Y:S01]  /*95b0*/  IMAD R8, R30, -0x800000, R8 ;  /* 0xff8000001e087824 */ /* 0x000fe200078e0208 */
[----:B------:R-:W0:Y:S01]  /*95c0*/  MUFU.RCP R32, R34 ;  /* 0x0000002200207308 */ /* 0x000e220000001000 */
[----:B------:R-:W-:Y:S01]  /*95d0*/  FADD.FTZ R9, -R34, -RZ ;  /* 0x800000ff22097221 */ /* 0x000fe20000010100 */
[----:B------:R-:W-:-:S05]  /*95e0*/  IADD3 R30, PT, PT, R30, 0x7f, -R27 ;  /* 0x0000007f1e1e7810 */ /* 0x000fca0007ffe81b */
        /* <DEDUP_REMOVED lines=24> */
[----:B------:R-:W-:Y:S02]  /*9770*/  IADD3 R31, PT, PT, R27, 0x20, RZ ;  /* 0x000000201b1f7810 */ /* 0x000fe40007ffe0ff */
[----:B------:R-:W-:Y:S02]  /*9780*/  LOP3.LUT R29, R29, 0x7fffff, RZ, 0xc0, !PT ;  /* 0x007fffff1d1d7812 */ /* 0x000fe400078ec0ff */
[----:B------:R-:W-:Y:S02]  /*9790*/  ISETP.NE.AND P4, PT, R27, RZ, PT ;  /* 0x000000ff1b00720c */ /* 0x000fe40003f85270 */
[----:B------:R-:W-:Y:S02]  /*97a0*/  LOP3.LUT R32, R29, 0x800000, RZ, 0xfc, !PT ;  /* 0x008000001d207812 */ /* 0x000fe400078efcff */
[----:B------:R-:W-:Y:S01]  /*97b0*/  ISETP.NE.AND P1, PT, R27, RZ, PT ;  /* 0x000000ff1b00720c */ /* 0x000fe20003f25270 */
[----:B------:R-:W-:Y:S01]  /*97c0*/  IMAD.MOV R27, RZ, RZ, -R27 ;  /* 0x000000ffff1b7224 */ /* 0x000fe200078e0a1b */
[----:B------:R-:W-:-:S02]  /*97d0*/  SHF.L.U32 R31, R32, R31, RZ ;  /* 0x0000001f201f7219 */ /* 0x000fc400000006ff */
[----:B------:R-:W-:Y:S02]  /*97e0*/  FSETP.NEU.FTZ.AND P0, PT, R30, R9, PT ;  /* 0x000000091e00720b */ /* 0x000fe40003f1d000 */
[----:B------:R-:W-:Y:S02]  /*97f0*/  SEL R27, R27, RZ, P4 ;  /* 0x000000ff1b1b7207 */ /* 0x000fe40002000000 */
[----:B------:R-:W-:Y:S02]  /*9800*/  ISETP.NE.AND P1, PT, R31, RZ, P1 ;  /* 0x000000ff1f00720c */ /* 0x000fe40000f25270 */
[----:B------:R-:W-:Y:S02]  /*9810*/  SHF.R.U32.HI R32, RZ, R27, R32 ;  /* 0x0000001bff207219 */ /* 0x000fe40000011620 */
[----:B------:R-:W-:Y:S02]  /*9820*/  PLOP3.LUT P0, PT, P0, P1, PT, 0xf8, 0x8f ;  /* 0x00000000008f781c */ /* 0x000fe40000703f70 */
[----:B------:R-:W-:-:S02]  /*9830*/  SHF.R.U32.HI R27, RZ, 0x1, R32 ;  /* 0x00000001ff1b7819 */ /* 0x000fc40000011620 */
[----:B------:R-:W-:-:S04]  /*9840*/  SEL R30, RZ, 0x1, !P0 ;  /* 0x00000001ff1e7807 */ /* 0x000fc80004000000 */
[----:B------:R-:W-:-:S04]  /*9850*/  LOP3.LUT R9, R30, 0x1, R27, 0xf8, !PT ;  /* 0x000000011e097812 */ /* 0x000fc800078ef81b */
[----:B------:R-:W-:-:S04]  /*9860*/  LOP3.LUT R32, R9, R32, RZ, 0xc0, !PT ;  /* 0x0000002009207212 */ /* 0x000fc800078ec0ff */
[----:B------:R-:W-:-:S04]  /*9870*/  IADD3 R27, PT, PT, R27, R32, RZ ;  /* 0x000000201b1b7210 */ /* 0x000fc80007ffe0ff */
[----:B------:R-:W-:Y:S01]  /*9880*/  LOP3.LUT R8, R27, R8, RZ, 0xfc, !PT ;  /* 0x000000081b087212 */ /* 0x000fe200078efcff */
[----:B------:R-:W-:Y:S06]  /*9890*/  BRA `(.L_x_462) ;  /* 0x0000000000107947 */ /* 0x000fec0003800000 */
.L_x_461:
[----:B------:R-:W-:-:S04]  /*98a0*/  LOP3.LUT R8, R8, 0x80000000, RZ, 0xc0, !PT ;  /* 0x8000000008087812 */ /* 0x000fc800078ec0ff */
[----:B------:R-:W-:Y:S01]  /*98b0*/  LOP3.LUT R8, R8, 0x7f800000, RZ, 0xfc, !PT ;  /* 0x7f80000008087812 */ /* 0x000fe200078efcff */
[----:B------:R-:W-:Y:S06]  /*98c0*/  BRA `(.L_x_462) ;  /* 0x0000000000047947 */ /* 0x000fec0003800000 */
.L_x_460:
[----:B------:R-:W-:-:S07]  /*98d0*/  LEA R8, R29, R8, 0x17 ;  /* 0x000000081d087211 */ /* 0x000fce00078eb8ff */
.L_x_462:
[----:B------:R-:W-:Y:S05]  /*98e0*/  BSYNC.RECONVERGENT B3 ;  /* 0x0000000000037941 */ /* 0x000fea0003800200 */
.L_x_459:
[----:B------:R-:W-:Y:S05]  /*98f0*/  BRA `(.L_x_463) ;  /* 0x0000000000207947 */ /* 0x000fea0003800000 */
.L_x_458:
[----:B------:R-:W-:-:S04]  /*9900*/  LOP3.LUT R8, R9, 0x80000000, R8, 0x48, !PT ;  /* 0x8000000009087812 */ /* 0x000fc800078e4808 */
[----:B------:R-:W-:Y:S01]  /*9910*/  LOP3.LUT R8, R8, 0x7f800000, RZ, 0xfc, !PT ;  /* 0x7f80000008087812 */ /* 0x000fe200078efcff */
[----:B------:R-:W-:Y:S06]  /*9920*/  BRA `(.L_x_463) ;  /* 0x0000000000147947 */ /* 0x000fec0003800000 */
.L_x_457:
[----:B------:R-:W-:Y:S01]  /*9930*/  LOP3.LUT R8, R9, 0x80000000, R8, 0x48, !PT ;  /* 0x8000000009087812 */ /* 0x000fe200078e4808 */
[----:B------:R-:W-:Y:S06]  /*9940*/  BRA `(.L_x_463) ;  /* 0x00000000000c7947 */ /* 0x000fec0003800000 */
.L_x_456:
[----:B------:R-:W0:Y:S01]  /*9950*/  MUFU.RSQ R8, -QNAN ;  /* 0xffc0000000087908 */ /* 0x000e220000001400 */
[----:B------:R-:W-:Y:S05]  /*9960*/  BRA `(.L_x_463) ;  /* 0x0000000000047947 */ /* 0x000fea0003800000 */
.L_x_455:
[----:B------:R-:W-:-:S07]  /*9970*/  FADD.FTZ R8, R8, R9 ;  /* 0x0000000908087221 */ /* 0x000fce0000010000 */
.L_x_463:
[----:B------:R-:W-:Y:S05]  /*9980*/  BSYNC.RECONVERGENT B2 ;  /* 0x0000000000027941 */ /* 0x000fea0003800200 */
.L_x_453:
[----:B------:R-:W-:-:S04]  /*9990*/  HFMA2 R29, -RZ, RZ, 0, 0 ;  /* 0x00000000ff1d7431 */ /* 0x000fc800000001ff */
[----:B0-----:R-:W-:Y:S05]  /*99a0*/  RET.REL.NODEC R28 `(_Z34attention_fwd_kernel_rope_fused_v3ILi64ELi4EEvPKfS1_S1_Pfiiiiif) ;  /* 0xffffff641c947950 */ /* 0x001fea0003c3ffff */
.L_x_464:
        /* <DEDUP_REMOVED lines=13> */
.L_x_564:


//--------------------- .text._Z34attention_fwd_kernel_rope_fused_v2ILi64EEvPKfS1_S1_Pfiiiiif --------------------------
	.section	.text._Z34attention_fwd_kernel_rope_fused_v2ILi64EEvPKfS1_S1_Pfiiiiif,"ax",@progbits
	.align	128
        .global         _Z34attention_fwd_kernel_rope_fused_v2ILi64EEvPKfS1_S1_Pfiiiiif
        .type           _Z34attention_fwd_kernel_rope_fused_v2ILi64EEvPKfS1_S1_Pfiiiiif,@function
        .size           _Z34attention_fwd_kernel_rope_fused_v2ILi64EEvPKfS1_S1_Pfiiiiif,(.L_x_566 - _Z34attention_fwd_kernel_rope_fused_v2ILi64EEvPKfS1_S1_Pfiiiiif)
        .other          _Z34attention_fwd_kernel_rope_fused_v2ILi64EEvPKfS1_S1_Pfiiiiif,@"STO_CUDA_ENTRY STV_DEFAULT"
_Z34attention_fwd_kernel_rope_fused_v2ILi64EEvPKfS1_S1_Pfiiiiif:
.text._Z34attention_fwd_kernel_rope_fused_v2ILi64EEvPKfS1_S1_Pfiiiiif:
        /* <DEDUP_REMOVED lines=11> */
[----:B------:R-:W4:Y:S01]  /*00b0*/  LDCU.64 UR14, c[0x0][0x358] ;  /* 0x00006b00ff0e77ac */ /* 0x000f220008000a00 */
[----:B------:R-:W0:Y:S01]  /*00c0*/  LDCU UR9, c[0x0][0x3b0] ;  /* 0x00007600ff0977ac */ /* 0x000e220008000800 */
[----:B-1----:R-:W-:-:S05]  /*00d0*/  MOV R0, UR8 ;  /* 0x0000000800007c02 */ /* 0x002fca0008000f00 */
[----:B---3--:R-:W-:Y:S01]  /*00e0*/  IMAD R7, R0, UR5, RZ ;  /* 0x0000000500077c24 */ /* 0x008fe2000f8e02ff */
[----:B--2---:R-:W-:-:S03]  /*00f0*/  UIMAD UR7, UR4, UR7, UR6 ;  /* 0x00000007040772a4 */ /* 0x004fc6000f8e0206 */
[----:B------:R-:W-:Y:S01]  /*0100*/  IMAD R7, R7, UR4, RZ ;  /* 0x0000000407077c24 */ /* 0x000fe2000f8e02ff */
[----:B0-----:R-:W-:-:S04]  /*0110*/  SHF.L.U32 R8, R12, 0x1, RZ ;  /* 0x000000010c087819 */ /* 0x001fc800000006ff */
[----:B------:R-:W-:-:S13]  /*0120*/  ISETP.GE.AND P0, PT, R8, R0, PT ;  /* 0x000000000800720c */ /* 0x000fda0003f06270 */
[----:B----4-:R-:W-:Y:S05]  /*0130*/  @P0 BRA `(.L_x_466) ;  /* 0x00000004007c0947 */ /* 0x010fea0003800000 */
[----:B------:R-:W-:Y:S02]  /*0140*/  HFMA2 R3, -RZ, RZ, 0.132568359375, -6360 ;  /* 0x303eee36ff037431 */ /* 0x000fe400000001ff */
[----:B------:R-:W-:Y:S01]  /*0150*/  IMAD.MOV.U32 R2, RZ, RZ, 0x3fb8aa3b ;  /* 0x3fb8aa3bff027424 */ /* 0x000fe200078e00ff */
[----:B------:R-:W-:Y:S01]  /*0160*/  MOV R4, 0x3e4b8a05 ;  /* 0x3e4b8a0500047802 */ /* 0x000fe20000000f00 */
[----:B------:R-:W0:Y:S01]  /*0170*/  LDC.64 R10, c[0x0][0x380] ;  /* 0x0000e000ff0a7b82 */ /* 0x000e220000000a00 */
[----:B------:R-:W-:Y:S01]  /*0180*/  I2FP.F32.U32 R6, R0 ;  /* 0x0000000000067245 */ /* 0x000fe20000201000 */
[----:B------:R-:W-:-:S04]  /*0190*/  FFMA R2, -R3, R2, 3.622995450314192567e-07 ;  /* 0x34c2821203027423 */ /* 0x000fc80000000102 */
[----:B------:R-:W-:-:S04]  /*01a0*/  FFMA R2, R4, 1.9251366722983220825e-08, R2 ;  /* 0x32a55e3404027823 */ /* 0x000fc80000000002 */
[----:B------:R-:W-:Y:S02]  /*01b0*/  FFMA R3, -R3, 0.014334906823933124542, R2 ;  /* 0x3c6adcf503037823 */ /* 0x000fe40000000102 */
[----:B------:R-:W1:Y:S02]  /*01c0*/  LDC R2, c[0x0][0x360] ;  /* 0x0000d800ff027b82 */ /* 0x000e640000000800 */
[----:B------:R-:W-:-:S04]  /*01d0*/  FFMA R3, R4, 0.0047783022746443748474, R3 ;  /* 0x3b9c934e04037823 */ /* 0x000fc80000000003 */
[----:B------:R-:W-:-:S04]  /*01e0*/  FADD R5, R3, 13.286762237548828125 ;  /* 0x4154969403057421 */ /* 0x000fc80000000000 */
[----:B------:R-:W-:-:S04]  /*01f0*/  FADD R4, R5, -13.286762237548828125 ;  /* 0xc154969405047421 */ /* 0x000fc80000000000 */
[----:B------:R-:W-:Y:S01]  /*0200*/  FADD R4, R3, -R4 ;  /* 0x8000000403047221 */ /* 0x000fe20000000000 */
[----:B------:R-:W-:-:S07]  /*0210*/  I2FP.F32.U32 R3, UR6 ;  /* 0x0000000600037c45 */ /* 0x000fce0008201000 */
.L_x_474:
[----:B--2---:R-:W2:Y:S01]  /*0220*/  MUFU.RCP R9, R6 ;  /* 0x0000000600097308 */ /* 0x004ea20000001000 */
[----:B------:R-:W-:Y:S01]  /*0230*/  SHF.R.S32.HI R0, RZ, 0x1, R8 ;  /* 0x00000001ff007819 */ /* 0x000fe20000011408 */
[----:B------:R-:W-:Y:S03]  /*0240*/  BSSY.RECONVERGENT B1, `(.L_x_467) ;  /* 0x000000e000017945 */ /* 0x000fe60003800200 */
[----:B------:R-:W-:-:S05]  /*0250*/  I2FP.F32.S32 R0, R0 ;  /* 0x0000000000007245 */ /* 0x000fca0000201400 */
[----:B------:R-:W-:-:S04]  /*0260*/  FADD R0, R0, R0 ;  /* 0x0000000000007221 */ /* 0x000fc80000000000 */
[----:B------:R-:W3:Y:S01]  /*0270*/  FCHK P0, R0, R6 ;  /* 0x0000000600007302 */ /* 0x000ee20000000000 */
[----:B--2---:R-:W-:-:S04]  /*0280*/  FFMA R14, -R6, R9, 1 ;  /* 0x3f800000060e7423 */ /* 0x004fc80000000109 */
[----:B------:R-:W-:-:S04]  /*0290*/  FFMA R9, R9, R14, R9 ;  /* 0x0000000e09097223 */ /* 0x000fc80000000009 */
[----:B------:R-:W-:-:S04]  /*02a0*/  FFMA R14, R0, R9, RZ ;  /* 0x00000009000e7223 */ /* 0x000fc800000000ff */
[----:B------:R-:W-:-:S04]  /*02b0*/  FFMA R13, -R6, R14, R0 ;  /* 0x0000000e060d7223 */ /* 0x000fc80000000100 */
[----:B------:R-:W-:Y:S01]  /*02c0*/  FFMA R14, R9, R13, R14 ;  /* 0x0000000d090e7223 */ /* 0x000fe2000000000e */
[----:B---3--:R-:W-:Y:S06]  /*02d0*/  @!P0 BRA `(.L_x_468) ;  /* 0x0000000000108947 */ /* 0x008fec0003800000 */
[----:B------:R-:W-:Y:S02]  /*02e0*/  MOV R25, R6 ;  /* 0x0000000600197202 */ /* 0x000fe40000000f00 */
[----:B------:R-:W-:-:S07]  /*02f0*/  MOV R16, 0x310 ;  /* 0x0000031000107802 */ /* 0x000fce0000000f00 */
[----:B01----:R-:W-:Y:S05]  /*0300*/  CALL.REL.NOINC `($__internal_7_$__cuda_sm3x_div_rn_noftz_f32_slowpath) ;  /* 0x0000003400d87944 */ /* 0x003fea0003c00000 */
[----:B------:R-:W-:-:S07]  /*0310*/  MOV R14, R0 ;  /* 0x00000000000e7202 */ /* 0x000fce0000000f00 */
.L_x_468:
[----:B------:R-:W-:Y:S05]  /*0320*/  BSYNC.RECONVERGENT B1 ;  /* 0x0000000000017941 */ /* 0x000fea0003800200 */
.L_x_467:
[----:B------:R-:W-:Y:S01]  /*0330*/  FSETP.NEU.AND P0, PT, R14, RZ, PT ;  /* 0x000000ff0e00720b */ /* 0x000fe20003f0d000 */
[----:B------:R-:W-:Y:S01]  /*0340*/  BSSY.RECONVERGENT B1, `(.L_x_469) ;  /* 0x000001c000017945 */ /* 0x000fe20003800200 */
[----:B------:R-:W-:-:S11]  /*0350*/  IMAD.MOV.U32 R22, RZ, RZ, 0x3f800000 ;  /* 0x3f800000ff167424 */ /* 0x000fd600078e00ff */
[----:B------:R-:W-:Y:S05]  /*0360*/  @!P0 BRA `(.L_x_470) ;  /* 0x0000000000648947 */ /* 0x000fea0003800000 */
[CC--:B------:R-:W-:Y:S01]  /*0370*/  FMUL R0, R5.reuse, R14.reuse ;  /* 0x0000000e05007220 */ /* 0x0c0fe20000400000 */
[----:B------:R-:W-:Y:S01]  /*0380*/  HFMA2 R18, -RZ, RZ, 0.64013671875, -15.109375 ;  /* 0x391fcb8eff127431 */ /* 0x000fe200000001ff */
[-C--:B------:R-:W-:Y:S02]  /*0390*/  FSETP.NAN.AND P2, PT, |R14|, |R14|.reuse, PT ;  /* 0x4000000e0e00720b */ /* 0x080fe40003f48200 */
[----:B------:R-:W2:Y:S01]  /*03a0*/  FRND R9, R0 ;  /* 0x0000000000097307 */ /* 0x000ea20000201000 */
[----:B------:R-:W-:Y:S01]  /*03b0*/  FFMA R13, R5, R14, -R0 ;  /* 0x0000000e050d7223 */ /* 0x000fe20000000800 */
[----:B------:R-:W-:-:S03]  /*03c0*/  FSETP.GT.AND P0, PT, |R0|, 152, PT ;  /* 0x431800000000780b */ /* 0x000fc60003f04200 */
[----:B------:R-:W-:Y:S01]  /*03d0*/  FFMA R16, R4, R14, R13 ;  /* 0x0000000e04107223 */ /* 0x000fe2000000000d */
[----:B--2---:R-:W-:Y:S01]  /*03e0*/  FADD R13, R0, -R9 ;  /* 0x80000009000d7221 */ /* 0x004fe20000000000 */
[----:B------:R-:W-:-:S03]  /*03f0*/  FSETP.GT.AND P1, PT, R9, RZ, PT ;  /* 0x000000ff0900720b */ /* 0x000fc60003f24000 */
[----:B------:R-:W-:Y:S01]  /*0400*/  FADD R13, R13, R16 ;  /* 0x000000100d0d7221 */ /* 0x000fe20000000000 */
[----:B------:R-:W-:Y:S02]  /*0410*/  SEL R9, RZ, 0x83000000, P1 ;  /* 0x83000000ff097807 */ /* 0x000fe40000800000 */
[----:B------:R-:W-:Y:S01]  /*0420*/  FSETP.GEU.AND P1, PT, R0, RZ, PT ;  /* 0x000000ff0000720b */ /* 0x000fe20003f2e000 */
[----:B------:R-:W-:Y:S01]  /*0430*/  FFMA R16, R13, R18, 0.0013391353422775864601 ;  /* 0x3aaf85ed0d107423 */ /* 0x000fe20000000012 */
[----:B------:R-:W-:Y:S02]  /*0440*/  IADD3 R15, PT, PT, R9, 0x7f000000, RZ ;  /* 0x7f000000090f7810 */ /* 0x000fe40007ffe0ff */
[----:B------:R-:W-:Y:S01]  /*0450*/  FSEL R22, RZ, +INF , !P1 ;  /* 0x7f800000ff167808 */ /* 0x000fe20004800000 */
[C---:B------:R-:W-:Y:S02]  /*0460*/  FFMA R18, R13.reuse, R16, 0.0096188392490148544312 ;  /* 0x3c1d98560d127423 */ /* 0x040fe40000000010 */
[----:B------:R-:W2:Y:S02]  /*0470*/  F2I.NTZ R16, R0 ;  /* 0x0000000000107305 */ /* 0x000ea40000203100 */
[----:B------:R-:W-:-:S04]  /*0480*/  FFMA R18, R13, R18, 0.055503588169813156128 ;  /* 0x3d6357bb0d127423 */ /* 0x000fc80000000012 */
[----:B------:R-:W-:-:S04]  /*0490*/  FFMA R18, R13, R18, 0.24022644758224487305 ;  /* 0x3e75fdec0d127423 */ /* 0x000fc80000000012 */
[----:B------:R-:W-:-:S04]  /*04a0*/  FFMA R18, R13, R18, 0.69314718246459960938 ;  /* 0x3f3172180d127423 */ /* 0x000fc80000000012 */
[----:B------:R-:W-:Y:S01]  /*04b0*/  FFMA R18, R13, R18, 1 ;  /* 0x3f8000000d127423 */ /* 0x000fe20000000012 */
[----:B--2---:R-:W-:-:S03]  /*04c0*/  LEA R16, R16, -R9, 0x17 ;  /* 0x8000000910107211 */ /* 0x004fc600078eb8ff */
[----:B------:R-:W-:-:S04]  /*04d0*/  FMUL R15, R15, R18 ;  /* 0x000000120f0f7220 */ /* 0x000fc80000400000 */
[----:B------:R-:W-:Y:S01]  /*04e0*/  @!P0 FMUL R22, R16, R15 ;  /* 0x0000000f10168220 */ /* 0x000fe20000400000 */
[----:B------:R-:W-:-:S07]  /*04f0*/  @P2 FADD R22, R14, 10000 ;  /* 0x461c40000e162421 */ /* 0x000fce0000000000 */
.L_x_470:
[----:B------:R-:W-:Y:S05]  /*0500*/  BSYNC.RECONVERGENT B1 ;  /* 0x0000000000017941 */ /* 0x000fea0003800200 */
.L_x_469:
[----:B------:R-:W-:Y:S01]  /*0510*/  VIADD R0, R22, 0x1800000 ;  /* 0x0180000016007836 */ /* 0x000fe20000000000 */
[----:B------:R-:W-:Y:S04]  /*0520*/  BSSY.RECONVERGENT B1, `(.L_x_471) ;  /* 0x000000b000017945 */ /* 0x000fe80003800200 */
[----:B------:R-:W-:-:S04]  /*0530*/  LOP3.LUT R0, R0, 0x7f800000, RZ, 0xc0, !PT ;  /* 0x7f80000000007812 */ /* 0x000fc800078ec0ff */
[----:B------:R-:W-:-:S13]  /*0540*/  ISETP.GT.U32.AND P0, PT, R0, 0x1ffffff, PT ;  /* 0x01ffffff0000780c */ /* 0x000fda0003f04070 */
[----:B------:R-:W-:Y:S05]  /*0550*/  @P0 BRA `(.L_x_472) ;  /* 0x00000000000c0947 */ /* 0x000fea0003800000 */
[----:B------:R-:W-:-:S07]  /*0560*/  MOV R21, 0x580 ;  /* 0x0000058000157802 */ /* 0x000fce0000000f00 */
[----:B01----:R-:W-:Y:S05]  /*0570*/  CALL.REL.NOINC `($__internal_6_$__cuda_sm20_rcp_rn_f32_slowpath) ;  /* 0x0000003000687944 */ /* 0x003fea0003c00000 */
[----:B------:R-:W-:Y:S05]  /*0580*/  BRA `(.L_x_473) ;  /* 0x0000000000107947 */ /* 0x000fea0003800000 */
.L_x_472:
[----:B------:R-:W2:Y:S02]  /*0590*/  MUFU.RCP R9, R22 ;  /* 0x0000001600097308 */ /* 0x000ea40000001000 */
[----:B--2---:R-:W-:-:S04]  /*05a0*/  FFMA R0, R9, R22, -1 ;  /* 0xbf80000009007423 */ /* 0x004fc80000000016 */
[----:B------:R-:W-:-:S04]  /*05b0*/  FADD.FTZ R0, -R0, -RZ ;  /* 0x800000ff00007221 */ /* 0x000fc80000010100 */
[----:B------:R-:W-:-:S07]  /*05c0*/  FFMA R22, R9, R0, R9 ;  /* 0x0000000009167223 */ /* 0x000fce0000000009 */
.L_x_473:
[----:B------:R-:W-:Y:S05]  /*05d0*/  BSYNC.RECONVERGENT B1 ;  /* 0x0000000000017941 */ /* 0x000fea0003800200 */
.L_x_471:
[----:B------:R-:W-:-:S05]  /*05e0*/  MOV R0, UR9 ;  /* 0x0000000900007c02 */ /* 0x000fca0008000f00 */
[----:B------:R-:W-:-:S04]  /*05f0*/  IMAD R15, R0, UR7, R8 ;  /* 0x00000007000f7c24 */ /* 0x000fc8000f8e0208 */
[----:B0-----:R-:W-:-:S05]  /*0600*/  IMAD.WIDE R14, R15, 0x4, R10 ;  /* 0x000000040f0e7825 */ /* 0x001fca00078e020a */
[----:B------:R-:W2:Y:S04]  /*0610*/  LDG.E.CONSTANT R18, desc[UR14][R14.64+0x4] ;  /* 0x0000040e0e127981 */ /* 0x000ea8000c1e9900 */
[----:B------:R-:W3:Y:S01]  /*0620*/  LDG.E.CONSTANT R16, desc[UR14][R14.64] ;  /* 0x0000000e0e107981 */ /* 0x000ee2000c1e9900 */
[----:B------:R-:W0:Y:S01]  /*0630*/  S2UR UR5, SR_CgaCtaId ;  /* 0x00000000000579c3 */ /* 0x000e220000008800 */
[----:B------:R-:W-:Y:S01]  /*0640*/  FMUL R22, R3, R22 ;  /* 0x0000001603167220 */ /* 0x000fe20000400000 */
[----:B------:R-:W-:-:S03]  /*0650*/  UMOV UR4, 0x400 ;  /* 0x0000040000047882 */ /* 0x000fc60000000000 */
[----:B------:R-:W-:-:S04]  /*0660*/  FMUL.RZ R22, R22, 0.15915493667125701904 ;  /* 0x3e22f98316167820 */ /* 0x000fc8000040c000 */
[----:B------:R-:W2:Y:S08]  /*0670*/  MUFU.SIN R9, R22 ;  /* 0x0000001600097308 */ /* 0x000eb00000000400 */
[----:B------:R-:W4:Y:S01]  /*0680*/  MUFU.COS R13, R22 ;  /* 0x00000016000d7308 */ /* 0x000f220000000000 */
[----:B0-----:R-:W-:-:S06]  /*0690*/  ULEA UR4, UR5, UR4, 0x18 ;  /* 0x0000000405047291 */ /* 0x001fcc000f8ec0ff */
[----:B------:R-:W-:Y:S02]  /*06a0*/  LEA R17, R8, UR4, 0x2 ;  /* 0x0000000408117c11 */ /* 0x000fe4000f8e10ff */
[----:B-1----:R-:W-:-:S04]  /*06b0*/  LEA R8, R2, R8, 0x1 ;  /* 0x0000000802087211 */ /* 0x002fc800078e08ff */
[----:B------:R-:W-:Y:S01]  /*06c0*/  ISETP.GE.AND P0, PT, R8, R0, PT ;  /* 0x000000000800720c */ /* 0x000fe20003f06270 */
[-C--:B--2---:R-:W-:Y:S01]  /*06d0*/  FMUL R20, R9, R18.reuse ;  /* 0x0000001209147220 */ /* 0x084fe20000400000 */
[----:B----4-:R-:W-:-:S03]  /*06e0*/  FMUL R18, R13, R18 ;  /* 0x000000120d127220 */ /* 0x010fc60000400000 */
[-C--:B---3--:R-:W-:Y:S01]  /*06f0*/  FFMA R14, R13, R16.reuse, -R20 ;  /* 0x000000100d0e7223 */ /* 0x088fe20000000814 */
[----:B------:R-:W-:-:S05]  /*0700*/  FFMA R15, R9, R16, R18 ;  /* 0x00000010090f7223 */ /* 0x000fca0000000012 */
[----:B------:R2:W-:Y:S02]  /*0710*/  STS.64 [R17+0x180], R14 ;  /* 0x0001800e11007388 */ /* 0x0005e40000000a00 */
[----:B------:R-:W-:Y:S05]  /*0720*/  @!P0 BRA `(.L_x_474) ;  /* 0xfffffff800bc8947 */ /* 0x000fea000383ffff */
.L_x_466:
[----:B------:R-:W-:Y:S05]  /*0730*/  BSYNC.RECONVERGENT B0 ;  /* 0x0000000000007941 */ /* 0x000fea0003800200 */
.L_x_465:
[----:B------:R-:W0:Y:S02]  /*0740*/  LDCU UR4, c[0x0][0x3ac] ;  /* 0x00007580ff0477ac */ /* 0x000e240008000800 */
[----:B0-----:R-:W-:-:S03]  /*0750*/  UISETP.GE.AND UP0, UPT, UR4, 0x1, UPT ;  /* 0x000000010400788c */ /* 0x001fc6000bf06270 */
[----:B------:R-:W-:Y:S01]  /*0760*/  UMOV UR4, URZ ;  /* 0x000000ff00047c82 */ /* 0x000fe20008000000 */
[----:B------:R-:W-:Y:S06]  /*0770*/  BAR.SYNC.DEFER_BLOCKING 0x0 ;  /* 0x0000000000007b1d */ /* 0x000fec0000010000 */
[----:B------:R-:W-:Y:S05]  /*0780*/  BRA.U !UP0, `(.L_x_475) ;  /* 0x0000002908487547 */ /* 0x000fea000b800000 */
[----:B------:R-:W-:Y:S02]  /*0790*/  HFMA2 R2, -RZ, RZ, 0.132568359375, -6360 ;  /* 0x303eee36ff027431 */ /* 0x000fe400000001ff */
[----:B------:R-:W-:Y:S01]  /*07a0*/  IMAD.MOV.U32 R3, RZ, RZ, 0x3fb8aa3b ;  /* 0x3fb8aa3bff037424 */ /* 0x000fe200078e00ff */
[----:B------:R-:W-:Y:S01]  /*07b0*/  MOV R4, 0x3e4b8a05 ;  /* 0x3e4b8a0500047802 */ /* 0x000fe20000000f00 */
[----:B------:R-:W0:Y:S01]  /*07c0*/  LDCU UR16, c[0x0][0x360] ;  /* 0x00006c00ff1077ac */ /* 0x000e220008000800 */
[----:B------:R-:W-:Y:S01]  /*07d0*/  UMOV UR8, 0xff800000 ;  /* 0xff80000000087882 */ /* 0x000fe20000000000 */
[----:B------:R-:W-:Y:S01]  /*07e0*/  UMOV UR4, URZ ;  /* 0x000000ff00047c82 */ /* 0x000fe20008000000 */
[----:B------:R-:W-:Y:S01]  /*07f0*/  UMOV UR5, URZ ;  /* 0x000000ff00057c82 */ /* 0x000fe20008000000 */
[----:B------:R-:W-:Y:S01]  /*0800*/  FFMA R3, -R2, R3, 3.622995450314192567e-07 ;  /* 0x34c2821202037423 */ /* 0x000fe20000000103 */
[----:B------:R-:W-:-:S03]  /*0810*/  UMOV UR6, URZ ;  /* 0x000000ff00067c82 */ /* 0x000fc60008000000 */
[----:B------:R-:W-:-:S04]  /*0820*/  FFMA R3, R4, 1.9251366722983220825e-08, R3 ;  /* 0x32a55e3404037823 */ /* 0x000fc80000000003 */
[----:B------:R-:W-:-:S04]  /*0830*/  FFMA R3, -R2, 0.014334906823933124542, R3 ;  /* 0x3c6adcf502037823 */ /* 0x000fc80000000103 */
[----:B------:R-:W-:Y:S01]  /*0840*/  FFMA R3, R4, 0.0047783022746443748474, R3 ;  /* 0x3b9c934e04037823 */ /* 0x000fe20000000003 */
[----:B------:R-:W-:-:S03]  /*0850*/  I2FP.F32.S32 R4, R0 ;  /* 0x0000000000047245 */ /* 0x000fc60000201400 */
[----:B------:R-:W-:-:S04]  /*0860*/  FADD R6, R3, 13.286762237548828125 ;  /* 0x4154969403067421 */ /* 0x000fc80000000000 */
[----:B------:R-:W-:-:S04]  /*0870*/  FADD R2, R6, -13.286762237548828125 ;  /* 0xc154969406027421 */ /* 0x000fc80000000000 */
[----:B------:R-:W-:Y:S01]  /*0880*/  FADD R5, R3, -R2 ;  /* 0x8000000203057221 */ /* 0x000fe20000000000 */
[----:B------:R-:W-:Y:S02]  /*0890*/  IADD3 R3, PT, PT, R0, -0x1, RZ ;  /* 0xffffffff00037810 */ /* 0x000fe40007ffe0ff */
[----:B0-----:R-:W-:-:S07]  /*08a0*/  LOP3.LUT R2, R12, 0x1f, RZ, 0xc0, !PT ;  /* 0x0000001f0c027812 */ /* 0x001fce00078ec0ff */
.L_x_527:
        /* <DEDUP_REMOVED lines=9> */
[----:B-12---:R-:W-:Y:S05]  /*0940*/  @P0 BRA `(.L_x_477) ;  /* 0x0000001000900947 */ /* 0x006fea0003800000 */
[----:B------:R-:W0:Y:S02]  /*0950*/  LDCU UR9, c[0x0][0x3b0] ;  /* 0x00007600ff0977ac */ /* 0x000e240008000800 */
[----:B0-----:R-:W-:-:S09]  /*0960*/  UISETP.GT.AND UP0, UPT, UR9, URZ, UPT ;  /* 0x000000ff0900728c */ /* 0x001fd2000bf04270 */
[----:B------:R-:W-:Y:S05]  /*0970*/  BRA.U UP0, `(.L_x_478) ;  /* 0x0000000100307547 */ /* 0x000fea000b800000 */
[----:B------:R-:W0:Y:S01]  /*0980*/  S2R R9, SR_CgaCtaId ;  /* 0x0000000000097919 */ /* 0x000e220000008800 */
[----:B------:R-:W1:Y:S01]  /*0990*/  LDCU UR9, c[0x0][0x3b4] ;  /* 0x00007680ff0977ac */ /* 0x000e620008000800 */
[----:B------:R-:W-:Y:S02]  /*09a0*/  MOV R8, 0x400 ;  /* 0x0000040000087802 */ /* 0x000fe40000000f00 */
[----:B------:R-:W-:Y:S02]  /*09b0*/  MOV R0, R12 ;  /* 0x0000000c00007202 */ /* 0x000fe40000000f00 */
[----:B0-----:R-:W-:Y:S01]  /*09c0*/  LEA R11, R9, R8, 0x18 ;  /* 0x00000008090b7211 */ /* 0x001fe200078ec0ff */
[----:B-1----:R-:W-:-:S07]  /*09d0*/  FMUL R9, RZ, UR9 ;  /* 0x00000009ff097c20 */ /* 0x002fce0008400000 */
.L_x_479:
[C---:B------:R-:W-:Y:S01]  /*09e0*/  IMAD R8, R0.reuse, 0x4, R11 ;  /* 0x0000000400087824 */ /* 0x040fe200078e020b */
[----:B------:R-:W-:-:S04]  /*09f0*/  IADD3 R0, PT, PT, R0, UR16, RZ ;  /* 0x0000001000007c10 */ /* 0x000fc8000fffe0ff */
[----:B------:R0:W-:Y:S01]  /*0a00*/  STS [R8], R9 ;  /* 0x0000000908007388 */ /* 0x0001e20000000800 */
[----:B------:R-:W-:-:S13]  /*0a10*/  ISETP.GE.AND P0, PT, R0, UR19, PT ;  /* 0x0000001300007c0c */ /* 0x000fda000bf06270 */
[----:B0-----:R-:W-:Y:S05]  /*0a20*/  @!P0 BRA `(.L_x_479) ;  /* 0xfffffffc00ec8947 */ /* 0x001fea000383ffff */
[----:B------:R-:W-:Y:S05]  /*0a30*/  BRA `(.L_x_477) ;  /* 0x0000001000547947 */ /* 0x000fea0003800000 */
.L_x_478:
[----:B------:R-:W-:-:S07]  /*0a40*/  MOV R19, R12 ;  /* 0x0000000c00137202 */ /* 0x000fce0000000f00 */
.L_x_507:
[----:B------:R-:W0:Y:S01]  /*0a50*/  LDCU UR9, c[0x0][0x3b0] ;  /* 0x00007600ff0977ac */ /* 0x000e220008000800 */
[----:B------:R-:W-:Y:S01]  /*0a60*/  ISETP.GE.U32.AND P0, PT, R3, 0x2, PT ;  /* 0x000000020300780c */ /* 0x000fe20003f06070 */
[----:B------:R-:W-:Y:S01]  /*0a70*/  BSSY.RECONVERGENT B1, `(.L_x_480) ;  /* 0x00000b2000017945 */ /* 0x000fe20003800200 */
[----:B------:R-:W-:Y:S01]  /*0a80*/  IADD3 R0, PT, PT, R19, UR6, RZ ;  /* 0x0000000613007c10 */ /* 0x000fe2000fffe0ff */
[----:B------:R-:W-:Y:S02]  /*0a90*/  HFMA2 R11, -RZ, RZ, 0, 0 ;  /* 0x00000000ff0b7431 */ /* 0x000fe400000001ff */
[----:B------:R-:W-:Y:S01]  /*0aa0*/  IMAD.MOV.U32 R20, RZ, RZ, RZ ;  /* 0x000000ffff147224 */ /* 0x000fe200078e00ff */
[----:B------:R-:W-:Y:S01]  /*0ab0*/  I2FP.F32.S32 R13, R0 ;  /* 0x00000000000d7245 */ /* 0x000fe20000201400 */
[----:B0-----:R-:W-:-:S06]  /*0ac0*/  IMAD R18, R0, UR9, R7 ;  /* 0x0000000900127c24 */ /* 0x001fcc000f8e0207 */
[----:B------:R-:W-:Y:S05]  /*0ad0*/  @!P0 BRA `(.L_x_481) ;  /* 0x0000000800ac8947 */ /* 0x000fea0003800000 */
[----:B------:R-:W0:Y:S01]  /*0ae0*/  S2UR UR12, SR_CgaCtaId ;  /* 0x00000000000c79c3 */ /* 0x000e220000008800 */
[----:B------:R-:W-:Y:S01]  /*0af0*/  UMOV UR9, 0x400 ;  /* 0x0000040000097882 */ /* 0x000fe20000000000 */
[----:B------:R-:W-:Y:S01]  /*0b00*/  LEA.HI R0, R3, 0x1, RZ, 0x1f ;  /* 0x0000000103007811 */ /* 0x000fe200078ff8ff */
[----:B------:R-:W-:Y:S01]  /*0b10*/  BSSY.RECONVERGENT B2, `(.L_x_482) ;  /* 0x00000a6000027945 */ /* 0x000fe20003800200 */
[----:B------:R-:W-:Y:S01]  /*0b20*/  MOV R20, RZ ;  /* 0x000000ff00147202 */ /* 0x000fe20000000f00 */
[----:B------:R-:W-:Y:S01]  /*0b30*/  IMAD.MOV.U32 R10, RZ, RZ, R18 ;  /* 0x000000ffff0a7224 */ /* 0x000fe200078e0012 */
[----:B------:R-:W-:Y:S02]  /*0b40*/  LOP3.LUT R0, R0, 0xfffffffe, RZ, 0xc0, !PT ;  /* 0xfffffffe00007812 */ /* 0x000fe400078ec0ff */
[----:B------:R-:W-:Y:S02]  /*0b50*/  MOV R11, 0x2 ;  /* 0x00000002000b7802 */ /* 0x000fe40000000f00 */
[----:B------:R-:W-:Y:S01]  /*0b60*/  IADD3 R9, PT, PT, -R0, RZ, RZ ;  /* 0x000000ff00097210 */ /* 0x000fe20007ffe1ff */
[----:B0-----:R-:W-:-:S04]  /*0b70*/  ULEA UR9, UR12, UR9, 0x18 ;  /* 0x000000090c097291 */ /* 0x001fc8000f8ec0ff */
[----:B------:R-:W-:-:S06]  /*0b80*/  UIADD3 UR9, UPT, UPT, UR9, 0x188, URZ ;  /* 0x0000018809097890 */ /* 0x000fcc000fffe0ff */
[----:B------:R-:W-:-:S07]  /*0b90*/  MOV R8, UR9 ;  /* 0x0000000900087c02 */ /* 0x000fce0008000f00 */
.L_x_497:
[----:B------:R-:W-:Y:S01]  /*0ba0*/  IADD3 R0, PT, PT, R11, -0x2, RZ ;  /* 0xfffffffe0b007810 */ /* 0x000fe20007ffe0ff */
[----:B--2---:R-:W0:Y:S01]  /*0bb0*/  MUFU.RCP R15, R4 ;  /* 0x00000004000f7308 */ /* 0x004e220000001000 */
[----:B------:R-:W-:Y:S02]  /*0bc0*/  BSSY.RECONVERGENT B3, `(.L_x_483) ;  /* 0x000000f000037945 */ /* 0x000fe40003800200 */
[----:B------:R-:W-:-:S04]  /*0bd0*/  SHF.R.U32.HI R0, RZ, 0x1, R0 ;  /* 0x00000001ff007819 */ /* 0x000fc80000011600 */
[----:B------:R-:W-:-:S05]  /*0be0*/  I2FP.F32.U32 R0, R0 ;  /* 0x0000000000007245 */ /* 0x000fca0000201000 */
        /* <DEDUP_REMOVED lines=10> */
[----:B------:R-:W-:Y:S05]  /*0c90*/  CALL.REL.NOINC `($__internal_7_$__cuda_sm3x_div_rn_noftz_f32_slowpath) ;  /* 0x0000002c00747944 */ /* 0x000fea0003c00000 */
[----:B------:R-:W-:-:S07]  /*0ca0*/  MOV R15, R0 ;  /* 0x00000000000f7202 */ /* 0x000fce0000000f00 */
.L_x_484:
[----:B------:R-:W-:Y:S05]  /*0cb0*/  BSYNC.RECONVERGENT B3 ;  /* 0x0000000000037941 */ /* 0x000fea0003800200 */
.L_x_483:
        /* <DEDUP_REMOVED lines=10> */
[----:B------:R-:W-:Y:S01]  /*0d60*/  FFMA R21, R5, R15, R14 ;  /* 0x0000000f05157223 */ /* 0x000fe2000000000e */
[----:B0-----:R-:W-:Y:S01]  /*0d70*/  FADD R14, R17, -R0 ;  /* 0x80000000110e7221 */ /* 0x001fe20000000000 */
[----:B------:R-:W-:-:S03]  /*0d80*/  FSETP.GT.AND P1, PT, R0, RZ, PT ;  /* 0x000000ff0000720b */ /* 0x000fc60003f24000 */
[----:B------:R-:W-:Y:S01]  /*0d90*/  FADD R14, R14, R21 ;  /* 0x000000150e0e7221 */ /* 0x000fe20000000000 */
[----:B------:R-:W-:Y:S02]  /*0da0*/  SEL R0, RZ, 0x83000000, P1 ;  /* 0x83000000ff007807 */ /* 0x000fe40000800000 */
[----:B------:R-:W-:Y:S01]  /*0db0*/  FSETP.GEU.AND P1, PT, R17, RZ, PT ;  /* 0x000000ff1100720b */ /* 0x000fe20003f2e000 */
[----:B------:R-:W-:Y:S02]  /*0dc0*/  FFMA R21, R14, R23, 0.0013391353422775864601 ;  /* 0x3aaf85ed0e157423 */ /* 0x000fe40000000017 */
[----:B------:R-:W-:Y:S01]  /*0dd0*/  VIADD R16, R0, 0x7f000000 ;  /* 0x7f00000000107836 */ /* 0x000fe20000000000 */
[----:B------:R-:W-:Y:S01]  /*0de0*/  FSEL R22, RZ, +INF , !P1 ;  /* 0x7f800000ff167808 */ /* 0x000fe20004800000 */
[C---:B------:R-:W-:Y:S02]  /*0df0*/  FFMA R23, R14.reuse, R21, 0.0096188392490148544312 ;  /* 0x3c1d98560e177423 */ /* 0x040fe40000000015 */
[----:B------:R-:W0:Y:S02]  /*0e00*/  F2I.NTZ R21, R17 ;  /* 0x0000001100157305 */ /* 0x000e240000203100 */
[----:B------:R-:W-:-:S04]  /*0e10*/  FFMA R23, R14, R23, 0.055503588169813156128 ;  /* 0x3d6357bb0e177423 */ /* 0x000fc80000000017 */
[----:B------:R-:W-:-:S04]  /*0e20*/  FFMA R23, R14, R23, 0.24022644758224487305 ;  /* 0x3e75fdec0e177423 */ /* 0x000fc80000000017 */
[----:B------:R-:W-:-:S04]  /*0e30*/  FFMA R23, R14, R23, 0.69314718246459960938 ;  /* 0x3f3172180e177423 */ /* 0x000fc80000000017 */
[----:B------:R-:W-:Y:S01]  /*0e40*/  FFMA R23, R14, R23, 1 ;  /* 0x3f8000000e177423 */ /* 0x000fe20000000017 */
[----:B0-----:R-:W-:-:S03]  /*0e50*/  LEA R21, R21, -R0, 0x17 ;  /* 0x8000000015157211 */ /* 0x001fc600078eb8ff */
[----:B------:R-:W-:-:S04]  /*0e60*/  FMUL R16, R16, R23 ;  /* 0x0000001710107220 */ /* 0x000fc80000400000 */
[----:B------:R-:W-:Y:S01]  /*0e70*/  @!P0 FMUL R22, R21, R16 ;  /* 0x0000001015168220 */ /* 0x000fe20000400000 */
[----:B------:R-:W-:-:S07]  /*0e80*/  @P2 FADD R22, R15, 10000 ;  /* 0x461c40000f162421 */ /* 0x000fce0000000000 */
.L_x_486:
[----:B------:R-:W-:Y:S05]  /*0e90*/  BSYNC.RECONVERGENT B3 ;  /* 0x0000000000037941 */ /* 0x000fea0003800200 */
.L_x_485:
[----:B------:R-:W-:Y:S01]  /*0ea0*/  IADD3 R0, PT, PT, R22, 0x1800000, RZ ;  /* 0x0180000016007810 */ /* 0x000fe20007ffe0ff */
[----:B------:R-:W-:Y:S03]  /*0eb0*/  BSSY.RECONVERGENT B3, `(.L_x_487) ;  /* 0x000000b000037945 */ /* 0x000fe60003800200 */
[----:B------:R-:W-:-:S04]  /*0ec0*/  LOP3.LUT R0, R0, 0x7f800000, RZ, 0xc0, !PT ;  /* 0x7f80000000007812 */ /* 0x000fc800078ec0ff */
[----:B------:R-:W-:-:S13]  /*0ed0*/  ISETP.GT.U32.AND P0, PT, R0, 0x1ffffff, PT ;  /* 0x01ffffff0000780c */ /* 0x000fda0003f04070 */
[----:B------:R-:W-:Y:S05]  /*0ee0*/  @P0 BRA `(.L_x_488) ;  /* 0x00000000000c0947 */ /* 0x000fea0003800000 */
[----:B------:R-:W-:-:S07]  /*0ef0*/  MOV R21, 0xf10 ;  /* 0x00000f1000157802 */ /* 0x000fce0000000f00 */
[----:B------:R-:W-:Y:S05]  /*0f00*/  CALL.REL.NOINC `($__internal_6_$__cuda_sm20_rcp_rn_f32_slowpath) ;  /* 0x0000002800047944 */ /* 0x000fea0003c00000 */
[----:B------:R-:W-:Y:S05]  /*0f10*/  BRA `(.L_x_489) ;  /* 0x0000000000107947 */ /* 0x000fea0003800000 */
.L_x_488:
[----:B------:R-:W0:Y:S02]  /*0f20*/  MUFU.RCP R15, R22 ;  /* 0x00000016000f7308 */ /* 0x000e240000001000 */
[----:B0-----:R-:W-:-:S04]  /*0f30*/  FFMA R0, R15, R22, -1 ;  /* 0xbf8000000f007423 */ /* 0x001fc80000000016 */
[----:B------:R-:W-:-:S04]  /*0f40*/  FADD.FTZ R0, -R0, -RZ ;  /* 0x800000ff00007221 */ /* 0x000fc80000010100 */
[----:B------:R-:W-:-:S07]  /*0f50*/  FFMA R22, R15, R0, R15 ;  /* 0x000000000f167223 */ /* 0x000fce000000000f */
.L_x_489:
[----:B------:R-:W-:Y:S05]  /*0f60*/  BSYNC.RECONVERGENT B3 ;  /* 0x0000000000037941 */ /* 0x000fea0003800200 */
.L_x_487:
[----:B------:R-:W0:Y:S01]  /*0f70*/  LDC.64 R14, c[0x0][0x388] ;  /* 0x0000e200ff0e7b82 */ /* 0x000e220000000a00 */
[----:B------:R-:W1:Y:S01]  /*0f80*/  LDS.64 R16, [R8+-0x8] ;  /* 0xfffff80008107984 */ /* 0x000e620000000a00 */
[----:B0-----:R-:W-:-:S05]  /*0f90*/  IMAD.WIDE R14, R10, 0x4, R14 ;  /* 0x000000040a0e7825 */ /* 0x001fca00078e020e */
[----:B------:R-:W2:Y:S04]  /*0fa0*/  LDG.E.CONSTANT R23, desc[UR14][R14.64+0x4] ;  /* 0x0000040e0e177981 */ /* 0x000ea8000c1e9900 */
[----:B------:R-:W3:Y:S01]  /*0fb0*/  LDG.E.CONSTANT R21, desc[UR14][R14.64] ;  /* 0x0000000e0e157981 */ /* 0x000ee2000c1e9900 */
[----:B------:R-:W-:Y:S01]  /*0fc0*/  FMUL R22, R13, R22 ;  /* 0x000000160d167220 */ /* 0x000fe20000400000 */
[----:B------:R-:W0:Y:S01]  /*0fd0*/  MUFU.RCP R27, R4 ;  /* 0x00000004001b7308 */ /* 0x000e220000001000 */
[----:B------:R-:W-:Y:S01]  /*0fe0*/  SHF.R.U32.HI R25, RZ, 0x1, R11 ;  /* 0x00000001ff197819 */ /* 0x000fe2000001160b */
[----:B------:R-:W-:Y:S01]  /*0ff0*/  BSSY.RECONVERGENT B3, `(.L_x_490) ;  /* 0x0000018000037945 */ /* 0x000fe20003800200 */
[----:B------:R-:W-:Y:S02]  /*1000*/  FMUL.RZ R28, R22, 0.15915493667125701904 ;  /* 0x3e22f983161c7820 */ /* 0x000fe4000040c000 */
[----:B------:R-:W-:-:S03]  /*1010*/  I2FP.F32.U32 R26, R25 ;  /* 0x00000019001a7245 */ /* 0x000fc60000201000 */
[----:B------:R-:W2:Y:S08]  /*1020*/  MUFU.COS R22, R28 ;  /* 0x0000001c00167308 */ /* 0x000eb00000000000 */
[----:B------:R-:W4:Y:S01]  /*1030*/  MUFU.SIN R24, R28 ;  /* 0x0000001c00187308 */ /* 0x000f220000000400 */
[----:B0-----:R-:W-:-:S04]  /*1040*/  FFMA R0, -R4, R27, 1 ;  /* 0x3f80000004007423 */ /* 0x001fc8000000011b */
[----:B------:R-:W-:Y:S01]  /*1050*/  FFMA R0, R27, R0, R27 ;  /* 0x000000001b007223 */ /* 0x000fe2000000001b */
[-C--:B--2---:R-:W-:Y:S01]  /*1060*/  FMUL R27, R22, R23.reuse ;  /* 0x00000017161b7220 */ /* 0x084fe20000400000 */
[----:B----4-:R-:W-:Y:S01]  /*1070*/  FMUL R25, R24, R23 ;  /* 0x0000001718197220 */ /* 0x010fe20000400000 */
[----:B------:R-:W-:Y:S02]  /*1080*/  FADD R23, R26, R26 ;  /* 0x0000001a1a177221 */ /* 0x000fe40000000000 */
[-C--:B---3--:R-:W-:Y:S01]  /*1090*/  FFMA R24, R24, R21.reuse, R27 ;  /* 0x0000001518187223 */ /* 0x088fe2000000001b */
[----:B------:R-:W-:Y:S01]  /*10a0*/  FFMA R25, R22, R21, -R25 ;  /* 0x0000001516197223 */ /* 0x000fe20000000819 */
[----:B------:R-:W0:Y:S01]  /*10b0*/  FCHK P0, R23, R4 ;  /* 0x0000000417007302 */ /* 0x000e220000000000 */
[----:B------:R-:W-:Y:S01]  /*10c0*/  FFMA R21, R0, R23, RZ ;  /* 0x0000001700157223 */ /* 0x000fe200000000ff */
[----:B-1----:R-:W-:-:S03]  /*10d0*/  FMUL R24, R24, R17 ;  /* 0x0000001118187220 */ /* 0x002fc60000400000 */
[----:B------:R-:W-:Y:S01]  /*10e0*/  FFMA R17, -R4, R21, R23 ;  /* 0x0000001504117223 */ /* 0x000fe20000000117 */
[----:B------:R-:W-:-:S03]  /*10f0*/  FFMA R25, R25, R16, R24 ;  /* 0x0000001019197223 */ /* 0x000fc60000000018 */
[----:B------:R-:W-:Y:S01]  /*1100*/  FFMA R0, R0, R17, R21 ;  /* 0x0000001100007223 */ /* 0x000fe20000000015 */
[----:B------:R-:W-:Y:S01]  /*1110*/  FADD R20, R25, R20 ;  /* 0x0000001419147221 */ /* 0x000fe20000000000 */
[----:B0-----:R-:W-:Y:S06]  /*1120*/  @!P0 BRA `(.L_x_491) ;  /* 0x0000000000108947 */ /* 0x001fec0003800000 */
[----:B------:R-:W-:Y:S01]  /*1130*/  MOV R0, R23 ;  /* 0x0000001700007202 */ /* 0x000fe20000000f00 */
[----:B------:R-:W-:Y:S01]  /*1140*/  IMAD.MOV.U32 R25, RZ, RZ, R4 ;  /* 0x000000ffff197224 */ /* 0x000fe200078e0004 */
[----:B------:R-:W-:-:S07]  /*1150*/  MOV R16, 0x1170 ;  /* 0x0000117000107802 */ /* 0x000fce0000000f00 */
[----:B------:R-:W-:Y:S05]  /*1160*/  CALL.REL.NOINC `($__internal_7_$__cuda_sm3x_div_rn_noftz_f32_slowpath) ;  /* 0x0000002800407944 */ /* 0x000fea0003c00000 */
.L_x_491:
[----:B------:R-:W-:Y:S05]  /*1170*/  BSYNC.RECONVERGENT B3 ;  /* 0x0000000000037941 */ /* 0x000fea0003800200 */
.L_x_490:
        /* <DEDUP_REMOVED lines=14> */
[----:B------:R-:W-:-:S04]  /*1260*/  FADD R16, R16, R21 ;  /* 0x0000001510107221 */ /* 0x000fc80000000000 */
[----:B------:R-:W-:-:S04]  /*1270*/  FFMA R21, R16, R23, 0.0013391353422775864601 ;  /* 0x3aaf85ed10157423 */ /* 0x000fc80000000017 */
[----:B------:R-:W-:-:S04]  /*1280*/  FFMA R21, R16, R21, 0.0096188392490148544312 ;  /* 0x3c1d985610157423 */ /* 0x000fc80000000015 */
[----:B------:R-:W-:-:S04]  /*1290*/  FFMA R21, R16, R21, 0.055503588169813156128 ;  /* 0x3d6357bb10157423 */ /* 0x000fc80000000015 */
[C---:B------:R-:W-:Y:S01]  /*12a0*/  FFMA R23, R16.reuse, R21, 0.24022644758224487305 ;  /* 0x3e75fdec10177423 */ /* 0x040fe20000000015 */
[----:B------:R-:W-:Y:S02]  /*12b0*/  SEL R21, RZ, 0x83000000, P1 ;  /* 0x83000000ff157807 */ /* 0x000fe40000800000 */
[----:B------:R-:W-:Y:S01]  /*12c0*/  FSETP.GEU.AND P1, PT, R17, RZ, PT ;  /* 0x000000ff1100720b */ /* 0x000fe20003f2e000 */
[----:B------:R-:W-:Y:S01]  /*12d0*/  FFMA R25, R16, R23, 0.69314718246459960938 ;  /* 0x3f31721810197423 */ /* 0x000fe20000000017 */
[----:B------:R-:W-:Y:S01]  /*12e0*/  IADD3 R23, PT, PT, R21, 0x7f000000, RZ ;  /* 0x7f00000015177810 */ /* 0x000fe20007ffe0ff */
[----:B-1----:R-:W-:Y:S01]  /*12f0*/  IMAD R24, R24, 0x800000, -R21 ;  /* 0x0080000018187824 */ /* 0x002fe200078e0a15 */
[----:B------:R-:W-:Y:S01]  /*1300*/  FSEL R22, RZ, +INF , !P1 ;  /* 0x7f800000ff167808 */ /* 0x000fe20004800000 */
[----:B------:R-:W-:-:S04]  /*1310*/  FFMA R16, R16, R25, 1 ;  /* 0x3f80000010107423 */ /* 0x000fc80000000019 */
[----:B------:R-:W-:-:S04]  /*1320*/  FMUL R23, R23, R16 ;  /* 0x0000001017177220 */ /* 0x000fc80000400000 */
[----:B------:R-:W-:Y:S01]  /*1330*/  @!P0 FMUL R22, R24, R23 ;  /* 0x0000001718168220 */ /* 0x000fe20000400000 */
[----:B------:R-:W-:-:S07]  /*1340*/  @P2 FADD R22, R0, 10000 ;  /* 0x461c400000162421 */ /* 0x000fce0000000000 */
.L_x_493:
[----:B------:R-:W-:Y:S05]  /*1350*/  BSYNC.RECONVERGENT B3 ;  /* 0x0000000000037941 */ /* 0x000fea0003800200 */
.L_x_492:
        /* <DEDUP_REMOVED lines=8> */
.L_x_495:
[----:B------:R-:W0:Y:S02]  /*13e0*/  MUFU.RCP R17, R22 ;  /* 0x0000001600117308 */ /* 0x000e240000001000 */
[----:B0-----:R-:W-:-:S04]  /*13f0*/  FFMA R0, R17, R22, -1 ;  /* 0xbf80000011007423 */ /* 0x001fc80000000016 */
[----:B------:R-:W-:-:S04]  /*1400*/  FADD.FTZ R0, -R0, -RZ ;  /* 0x800000ff00007221 */ /* 0x000fc80000010100 */
[----:B------:R-:W-:-:S07]  /*1410*/  FFMA R22, R17, R0, R17 ;  /* 0x0000000011167223 */ /* 0x000fce0000000011 */
.L_x_496:
[----:B------:R-:W-:Y:S05]  /*1420*/  BSYNC.RECONVERGENT B3 ;  /* 0x0000000000037941 */ /* 0x000fea0003800200 */
.L_x_494:
[----:B------:R-:W2:Y:S04]  /*1430*/  LDG.E.CONSTANT R21, desc[UR14][R14.64+0xc] ;  /* 0x00000c0e0e157981 */ /* 0x000ea8000c1e9900 */
[----:B------:R0:W3:Y:S01]  /*1440*/  LDG.E.CONSTANT R17, desc[UR14][R14.64+0x8] ;  /* 0x0000080e0e117981 */ /* 0x0000e2000c1e9900 */
[----:B------:R-:W-:Y:S01]  /*1450*/  FMUL R22, R13, R22 ;  /* 0x000000160d167220 */ /* 0x000fe20000400000 */
[----:B------:R-:W-:Y:S01]  /*1460*/  IADD3 R9, PT, PT, R9, 0x2, RZ ;  /* 0x0000000209097810 */ /* 0x000fe20007ffe0ff */
[----:B------:R-:W-:Y:S01]  /*1470*/  VIADD R10, R10, 0x4 ;  /* 0x000000040a0a7836 */ /* 0x000fe20000000000 */
[----:B------:R-:W-:Y:S01]  /*1480*/  IADD3 R11, PT, PT, R11, 0x4, RZ ;  /* 0x000000040b0b7810 */ /* 0x000fe20007ffe0ff */
[----:B------:R-:W-:Y:S01]  /*1490*/  FMUL.RZ R22, R22, 0.15915493667125701904 ;  /* 0x3e22f98316167820 */ /* 0x000fe2000040c000 */
[----:B------:R-:W-:-:S03]  /*14a0*/  ISETP.NE.AND P0, PT, R9, RZ, PT ;  /* 0x000000ff0900720c */ /* 0x000fc60003f05270 */
[----:B------:R-:W2:Y:S01]  /*14b0*/  MUFU.COS R16, R22 ;  /* 0x0000001600107308 */ /* 0x000ea20000000000 */
[----:B0-----:R0:W1:Y:S07]  /*14c0*/  LDS.64 R14, [R8] ;  /* 0x00000000080e7984 */ /* 0x00106e0000000a00 */
[----:B------:R-:W4:Y:S01]  /*14d0*/  MUFU.SIN R0, R22 ;  /* 0x0000001600007308 */ /* 0x000f220000000400 */
[----:B0-----:R-:W-:Y:S01]  /*14e0*/  IADD3 R8, PT, PT, R8, 0x10, RZ ;  /* 0x0000001008087810 */ /* 0x001fe20007ffe0ff */
[-C--:B--2---:R-:W-:Y:S01]  /*14f0*/  FMUL R23, R16, R21.reuse ;  /* 0x0000001510177220 */ /* 0x084fe20000400000 */
[----:B----4-:R-:W-:-:S03]  /*1500*/  FMUL R21, R0, R21 ;  /* 0x0000001500157220 */ /* 0x010fc60000400000 */
[-C--:B---3--:R-:W-:Y:S01]  /*1510*/  FFMA R0, R0, R17.reuse, R23 ;  /* 0x0000001100007223 */ /* 0x088fe20000000017 */
[----:B------:R-:W-:-:S03]  /*1520*/  FFMA R21, R16, R17, -R21 ;  /* 0x0000001110157223 */ /* 0x000fc60000000815 */
[----:B-1----:R-:W-:-:S04]  /*1530*/  FMUL R0, R0, R15 ;  /* 0x0000000f00007220 */ /* 0x002fc80000400000 */
[----:B------:R-:W-:-:S04]  /*1540*/  FFMA R21, R21, R14, R0 ;  /* 0x0000000e15157223 */ /* 0x000fc80000000000 */
[----:B------:R-:W-:Y:S01]  /*1550*/  FADD R20, R20, R21 ;  /* 0x0000001514147221 */ /* 0x000fe20000000000 */
[----:B------:R-:W-:Y:S06]  /*1560*/  @P0 BRA `(.L_x_497) ;  /* 0xfffffff4008c0947 */ /* 0x000fec000383ffff */
[----:B------:R-:W-:Y:S05]  /*1570*/  BSYNC.RECONVERGENT B2 ;  /* 0x0000000000027941 */ /* 0x000fea0003800200 */
.L_x_482:
[----:B------:R-:W-:-:S07]  /*1580*/  IADD3 R11, PT, PT, R11, -0x2, RZ ;  /* 0xfffffffe0b0b7810 */ /* 0x000fce0007ffe0ff */
.L_x_481:
[----:B------:R-:W-:Y:S05]  /*1590*/  BSYNC.RECONVERGENT B1 ;  /* 0x0000000000017941 */ /* 0x000fea0003800200 */
.L_x_480:
[----:B------:R-:W-:Y:S01]  /*15a0*/  LOP3.LUT P0, RZ, R3, 0x2, RZ, 0xc0, !PT ;  /* 0x0000000203ff7812 */ /* 0x000fe2000780c0ff */
[----:B------:R-:W-:-:S12]  /*15b0*/  BSSY.RECONVERGENT B1, `(.L_x_498) ;  /* 0x0000053000017945 */ /* 0x000fd80003800200 */
[----:B------:R-:W-:Y:S05]  /*15c0*/  @P0 BRA `(.L_x_499) ;  /* 0x0000000400440947 */ /* 0x000fea0003800000 */
[----:B------:R-:W0:Y:S01]  /*15d0*/  MUFU.RCP R9, R4 ;  /* 0x0000000400097308 */ /* 0x000e220000001000 */
[----:B------:R-:W-:Y:S01]  /*15e0*/  SHF.R.U32.HI R0, RZ, 0x1, R11 ;  /* 0x00000001ff007819 */ /* 0x000fe2000001160b */
[----:B------:R-:W-:Y:S03]  /*15f0*/  BSSY.RECONVERGENT B2, `(.L_x_500) ;  /* 0x000000e000027945 */ /* 0x000fe60003800200 */
[----:B------:R-:W-:-:S05]  /*1600*/  I2FP.F32.U32 R0, R0 ;  /* 0x0000000000007245 */ /* 0x000fca0000201000 */
[----:B--2---:R-:W-:-:S04]  /*1610*/  FADD R15, R0, R0 ;  /* 0x00000000000f7221 */ /* 0x004fc80000000000 */
[----:B------:R-:W1:Y:S01]  /*1620*/  FCHK P0, R15, R4 ;  /* 0x000000040f007302 */ /* 0x000e620000000000 */
[----:B0-----:R-:W-:-:S04]  /*1630*/  FFMA R8, -R4, R9, 1 ;  /* 0x3f80000004087423 */ /* 0x001fc80000000109 */
[----:B------:R-:W-:-:S04]  /*1640*/  FFMA R0, R9, R8, R9 ;  /* 0x0000000809007223 */ /* 0x000fc80000000009 */
[----:B------:R-:W-:-:S04]  /*1650*/  FFMA R9, R0, R15, RZ ;  /* 0x0000000f00097223 */ /* 0x000fc800000000ff */
[----:B------:R-:W-:-:S04]  /*1660*/  FFMA R8, -R4, R9, R15 ;  /* 0x0000000904087223 */ /* 0x000fc8000000010f */
[----:B------:R-:W-:Y:S01]  /*1670*/  FFMA R0, R0, R8, R9 ;  /* 0x0000000800007223 */ /* 0x000fe20000000009 */
[----:B-1----:R-:W-:Y:S06]  /*1680*/  @!P0 BRA `(.L_x_501) ;  /* 0x0000000000108947 */ /* 0x002fec0003800000 */
[----:B------:R-:W-:Y:S01]  /*1690*/  MOV R0, R15 ;  /* 0x0000000f00007202 */ /* 0x000fe20000000f00 */
[----:B------:R-:W-:Y:S01]  /*16a0*/  IMAD.MOV.U32 R25, RZ, RZ, R4 ;  /* 0x000000ffff197224 */ /* 0x000fe200078e0004 */
[----:B------:R-:W-:-:S07]  /*16b0*/  MOV R16, 0x16d0 ;  /* 0x000016d000107802 */ /* 0x000fce0000000f00 */
[----:B------:R-:W-:Y:S05]  /*16c0*/  CALL.REL.NOINC `($__internal_7_$__cuda_sm3x_div_rn_noftz_f32_slowpath) ;  /* 0x0000002000e87944 */ /* 0x000fea0003c00000 */
.L_x_501:
[----:B------:R-:W-:Y:S05]  /*16d0*/  BSYNC.RECONVERGENT B2 ;  /* 0x0000000000027941 */ /* 0x000fea0003800200 */
.L_x_500:
        /* <DEDUP_REMOVED lines=20> */
[----:B------:R-:W0:Y:S02]  /*1820*/  F2I.NTZ R15, R9 ;  /* 0x00000009000f7305 */ /* 0x000e240000203100 */
[----:B------:R-:W-:-:S04]  /*1830*/  FFMA R17, R10, R17, 0.055503588169813156128 ;  /* 0x3d6357bb0a117423 */ /* 0x000fc80000000011 */
[----:B------:R-:W-:-:S04]  /*1840*/  FFMA R17, R10, R17, 0.24022644758224487305 ;  /* 0x3e75fdec0a117423 */ /* 0x000fc80000000011 */
[----:B------:R-:W-:-:S04]  /*1850*/  FFMA R17, R10, R17, 0.69314718246459960938 ;  /* 0x3f3172180a117423 */ /* 0x000fc80000000011 */
[----:B------:R-:W-:Y:S01]  /*1860*/  FFMA R17, R10, R17, 1 ;  /* 0x3f8000000a117423 */ /* 0x000fe20000000011 */
[----:B0-----:R-:W-:-:S03]  /*1870*/  IMAD R15, R15, 0x800000, -R8 ;  /* 0x008000000f0f7824 */ /* 0x001fc600078e0a08 */
[----:B------:R-:W-:-:S04]  /*1880*/  FMUL R14, R14, R17 ;  /* 0x000000110e0e7220 */ /* 0x000fc80000400000 */
[----:B------:R-:W-:Y:S01]  /*1890*/  @!P0 FMUL R22, R15, R14 ;  /* 0x0000000e0f168220 */ /* 0x000fe20000400000 */
[----:B------:R-:W-:-:S07]  /*18a0*/  @P2 FADD R22, R0, 10000 ;  /* 0x461c400000162421 */ /* 0x000fce0000000000 */
.L_x_503:
[----:B------:R-:W-:Y:S05]  /*18b0*/  BSYNC.RECONVERGENT B2 ;  /* 0x0000000000027941 */ /* 0x000fea0003800200 */
.L_x_502:
        /* <DEDUP_REMOVED lines=8> */
.L_x_505:
[----:B------:R-:W0:Y:S02]  /*1940*/  MUFU.RCP R9, R22 ;  /* 0x0000001600097308 */ /* 0x000e240000001000 */
[----:B0-----:R-:W-:-:S04]  /*1950*/  FFMA R0, R9, R22, -1 ;  /* 0xbf80000009007423 */ /* 0x001fc80000000016 */
[----:B------:R-:W-:-:S04]  /*1960*/  FADD.FTZ R0, -R0, -RZ ;  /* 0x800000ff00007221 */ /* 0x000fc80000010100 */
[----:B------:R-:W-:-:S07]  /*1970*/  FFMA R22, R9, R0, R9 ;  /* 0x0000000009167223 */ /* 0x000fce0000000009 */
.L_x_506:
[----:B------:R-:W-:Y:S05]  /*1980*/  BSYNC.RECONVERGENT B2 ;  /* 0x0000000000027941 */ /* 0x000fea0003800200 */
.L_x_504:
[----:B------:R-:W0:Y:S01]  /*1990*/  LDC.64 R8, c[0x0][0x388] ;  /* 0x0000e200ff087b82 */ /* 0x000e220000000a00 */
[----:B------:R-:W-:-:S05]  /*19a0*/  IADD3 R15, PT, PT, R18, R11, RZ ;  /* 0x0000000b120f7210 */ /* 0x000fca0007ffe0ff */
[----:B0-----:R-:W-:-:S05]  /*19b0*/  IMAD.WIDE R14, R15, 0x4, R8 ;  /* 0x000000040f0e7825 */ /* 0x001fca00078e0208 */
[----:B------:R-:W2:Y:S04]  /*19c0*/  LDG.E.CONSTANT R21, desc[UR14][R14.64+0x4] ;  /* 0x0000040e0e157981 */ /* 0x000ea8000c1e9900 */
[----:B------:R-:W3:Y:S01]  /*19d0*/  LDG.E.CONSTANT R17, desc[UR14][R14.64] ;  /* 0x0000000e0e117981 */ /* 0x000ee2000c1e9900 */
[----:B------:R-:W0:Y:S01]  /*19e0*/  S2UR UR12, SR_CgaCtaId ;  /* 0x00000000000c79c3 */ /* 0x000e220000008800 */
[----:B------:R-:W-:Y:S01]  /*19f0*/  UMOV UR9, 0x400 ;  /* 0x0000040000097882 */ /* 0x000fe20000000000 */
[----:B------:R-:W-:-:S04]  /*1a00*/  FMUL R22, R13, R22 ;  /* 0x000000160d167220 */ /* 0x000fc80000400000 */
[----:B------:R-:W-:-:S04]  /*1a10*/  FMUL.RZ R22, R22, 0.15915493667125701904 ;  /* 0x3e22f98316167820 */ /* 0x000fc8000040c000 */
[----:B------:R-:W2:Y:S08]  /*1a20*/  MUFU.COS R10, R22 ;  /* 0x00000016000a7308 */ /* 0x000eb00000000000 */
[----:B------:R-:W1:Y:S01]  /*1a30*/  MUFU.SIN R0, R22 ;  /* 0x0000001600007308 */ /* 0x000e620000000400 */
[----:B0-----:R-:W-:-:S06]  /*1a40*/  ULEA UR9, UR12, UR9, 0x18 ;  /* 0x000000090c097291 */ /* 0x001fcc000f8ec0ff */
[----:B------:R-:W-:-:S06]  /*1a50*/  LEA R8, R11, UR9, 0x2 ;  /* 0x000000090b087c11 */ /* 0x000fcc000f8e10ff */
[----:B------:R-:W0:Y:S01]  /*1a60*/  LDS.64 R8, [R8+0x180] ;  /* 0x0001800008087984 */ /* 0x000e220000000a00 */
[-C--:B--2---:R-:W-:Y:S01]  /*1a70*/  FMUL R11, R10, R21.reuse ;  /* 0x000000150a0b7220 */ /* 0x084fe20000400000 */
[----:B-1----:R-:W-:-:S03]  /*1a80*/  FMUL R21, R0, R21 ;  /* 0x0000001500157220 */ /* 0x002fc60000400000 */
[-C--:B---3--:R-:W-:Y:S01]  /*1a90*/  FFMA R0, R0, R17.reuse, R11 ;  /* 0x0000001100007223 */ /* 0x088fe2000000000b */
[----:B------:R-:W-:-:S03]  /*1aa0*/  FFMA R21, R10, R17, -R21 ;  /* 0x000000110a157223 */ /* 0x000fc60000000815 */
[----:B0-----:R-:W-:-:S04]  /*1ab0*/  FMUL R0, R0, R9 ;  /* 0x0000000900007220 */ /* 0x001fc80000400000 */
[----:B------:R-:W-:-:S04]  /*1ac0*/  FFMA R21, R21, R8, R0 ;  /* 0x0000000815157223 */ /* 0x000fc80000000000 */
[----:B------:R-:W-:-:S07]  /*1ad0*/  FADD R20, R20, R21 ;  /* 0x0000001514147221 */ /* 0x000fce0000000000 */
.L_x_499:
[----:B------:R-:W-:Y:S05]  /*1ae0*/  BSYNC.RECONVERGENT B1 ;  /* 0x0000000000017941 */ /* 0x000fea0003800200 */
.L_x_498:
        /* <DEDUP_REMOVED lines=10> */
.L_x_477:
[----:B------:R-:W-:Y:S05]  /*1b90*/  BSYNC.RECONVERGENT B0 ;  /* 0x0000000000007941 */ /* 0x000fea0003800200 */
.L_x_476:
[----:B------:R-:W-:Y:S01]  /*1ba0*/  BAR.SYNC.DEFER_BLOCKING 0x0 ;  /* 0x0000000000007b1d */ /* 0x000fe20000010000 */
[----:B------:R-:W-:Y:S01]  /*1bb0*/  ISETP.GE.AND P0, PT, R12, UR19, PT ;  /* 0x000000130c007c0c */ /* 0x000fe2000bf06270 */
[----:B------:R-:W-:-:S04]  /*1bc0*/  IMAD.MOV.U32 R0, RZ, RZ, -0x800000 ;  /* 0xff800000ff007424 */ /* 0x000fc800078e00ff */
[----:B------:R-:W-:Y:S08]  /*1bd0*/  BSSY.RECONVERGENT B0, `(.L_x_508) ;  /* 0x000000d000007945 */ /* 0x000ff00003800200 */
[----:B------:R-:W-:Y:S05]  /*1be0*/  @P0 BRA `(.L_x_509) ;  /* 0x00000000002c0947 */ /* 0x000fea0003800000 */
[----:B------:R-:W0:Y:S01]  /*1bf0*/  S2R R10, SR_CgaCtaId ;  /* 0x00000000000a7919 */ /* 0x000e220000008800 */
[----:B------:R-:W-:Y:S02]  /*1c00*/  MOV R9, 0x400 ;  /* 0x0000040000097802 */ /* 0x000fe40000000f00 */
[----:B------:R-:W-:Y:S02]  /*1c10*/  MOV R0, 0xff800000 ;  /* 0xff80000000007802 */ /* 0x000fe40000000f00 */
[----:B------:R-:W-:Y:S02]  /*1c20*/  MOV R8, R12 ;  /* 0x0000000c00087202 */ /* 0x000fe40000000f00 */
[----:B0-----:R-:W-:-:S07]  /*1c30*/  LEA R11, R10, R9, 0x18 ;  /* 0x000000090a0b7211 */ /* 0x001fce00078ec0ff */
.L_x_510:
[C---:B------:R-:W-:Y:S01]  /*1c40*/  LEA R9, R8.reuse, R11, 0x2 ;  /* 0x0000000b08097211 */ /* 0x040fe200078e10ff */
[----:B------:R-:W-:-:S05]  /*1c50*/  VIADD R8, R8, UR16 ;  /* 0x0000001008087c36 */ /* 0x000fca0008000000 */
[----:B------:R-:W0:Y:S01]  /*1c60*/  LDS R9, [R9] ;  /* 0x0000000009097984 */ /* 0x000e220000000800 */
[----:B------:R-:W-:Y:S02]  /*1c70*/  ISETP.GE.AND P0, PT, R8, UR19, PT ;  /* 0x0000001308007c0c */ /* 0x000fe4000bf06270 */
[----:B0-----:R-:W-:-:S11]  /*1c80*/  FMNMX R0, R9, R0, !PT ;  /* 0x0000000009007209 */ /* 0x001fd60007800000 */
[----:B------:R-:W-:Y:S05]  /*1c90*/  @!P0 BRA `(.L_x_510) ;  /* 0xfffffffc00e88947 */ /* 0x000fea000383ffff */
.L_x_509:
[----:B------:R-:W-:Y:S05]  /*1ca0*/  BSYNC.RECONVERGENT B0 ;  /* 0x0000000000007941 */ /* 0x000fea0003800200 */
.L_x_508:
[----:B------:R-:W0:Y:S01]  /*1cb0*/  SHFL.BFLY PT, R9, R0, 0x10, 0x1f ;  /* 0x0e001f0000097f89 */ /* 0x000e2200000e0000 */
[----:B------:R-:W1:Y:S01]  /*1cc0*/  S2UR UR12, SR_CgaCtaId ;  /* 0x00000000000c79c3 */ /* 0x000e620000008800 */
[----:B------:R-:W-:Y:S01]  /*1cd0*/  UMOV UR9, 0x400 ;  /* 0x0000040000097882 */ /* 0x000fe20000000000 */
[----:B------:R-:W-:Y:S02]  /*1ce0*/  ISETP.NE.AND P0, PT, R2, RZ, PT ;  /* 0x000000ff0200720c */ /* 0x000fe40003f05270 */
[----:B------:R-:W-:Y:S02]  /*1cf0*/  ISETP.GT.U32.AND P1, PT, R12, 0x1f, PT ;  /* 0x0000001f0c00780c */ /* 0x000fe40003f24070 */
[----:B0-----:R-:W-:Y:S01]  /*1d00*/  FMNMX R9, R9, R0, !PT ;  /* 0x0000000009097209 */ /* 0x001fe20007800000 */
[----:B-1----:R-:W-:Y:S02]  /*1d10*/  ULEA UR13, UR12, UR9, 0x18 ;  /* 0x000000090c0d7291 */ /* 0x002fe4000f8ec0ff */
[----:B------:R-:W-:-:S02]  /*1d20*/  UIADD3 UR9, UPT, UPT, UR16, 0x1f, URZ ;  /* 0x0000001f10097890 */ /* 0x000fc4000fffe0ff */
[----:B------:R-:W0:Y:S02]  /*1d30*/  SHFL.BFLY PT, R8, R9, 0x8, 0x1f ;  /* 0x0d001f0009087f89 */ /* 0x000e2400000e0000 */
[----:B------:R-:W-:Y:S01]  /*1d40*/  LEA.HI R0, R12, UR13, RZ, 0x1d ;  /* 0x0000000d0c007c11 */ /* 0x000fe2000f8fe8ff */
[----:B------:R-:W-:Y:S01]  /*1d50*/  USHF.R.U32.HI UR9, URZ, 0x5, UR9 ;  /* 0x00000005ff097899 */ /* 0x000fe20008011609 */
[----:B0-----:R-:W-:-:S05]  /*1d60*/  FMNMX R8, R9, R8, !PT ;  /* 0x0000000809087209 */ /* 0x001fca0007800000 */
[----:B------:R-:W0:Y:S02]  /*1d70*/  SHFL.BFLY PT, R11, R8, 0x4, 0x1f ;  /* 0x0c801f00080b7f89 */ /* 0x000e2400000e0000 */
[----:B0-----:R-:W-:Y:S02]  /*1d80*/  FMNMX R11, R8, R11, !PT ;  /* 0x0000000b080b7209 */ /* 0x001fe40007800000 */
[----:B------:R-:W-:-:S03]  /*1d90*/  LEA R8, R2, UR13, 0x2 ;  /* 0x0000000d02087c11 */ /* 0x000fc6000f8e10ff */
[----:B------:R-:W0:Y:S02]  /*1da0*/  SHFL.BFLY PT, R10, R11, 0x2, 0x1f ;  /* 0x0c401f000b0a7f89 */ /* 0x000e2400000e0000 */
[----:B0-----:R-:W-:-:S05]  /*1db0*/  FMNMX R10, R11, R10, !PT ;  /* 0x0000000a0b0a7209 */ /* 0x001fca0007800000 */
[----:B------:R-:W0:Y:S02]  /*1dc0*/  SHFL.BFLY PT, R13, R10, 0x1, 0x1f ;  /* 0x0c201f000a0d7f89 */ /* 0x000e2400000e0000 */
[----:B0-----:R-:W-:-:S05]  /*1dd0*/  FMNMX R13, R10, R13, !PT ;  /* 0x0000000d0a0d7209 */ /* 0x001fca0007800000 */
[----:B------:R0:W-:Y:S01]  /*1de0*/  @!P0 STS [R0+0x100], R13 ;  /* 0x0001000d00008388 */ /* 0x0001e20000000800 */
[----:B------:R-:W-:Y:S06]  /*1df0*/  BAR.SYNC.DEFER_BLOCKING 0x0 ;  /* 0x0000000000007b1d */ /* 0x000fec0000010000 */
[----:B------:R-:W-:Y:S05]  /*1e00*/  @P1 BRA `(.L_x_511) ;  /* 0x0000000000401947 */ /* 0x000fea0003800000 */
[----:B------:R-:W-:Y:S01]  /*1e10*/  ISETP.GE.U32.AND P1, PT, R12, UR9, PT ;  /* 0x000000090c007c0c */ /* 0x000fe2000bf26070 */
[----:B------:R-:W-:Y:S01]  /*1e20*/  UMOV UR12, 0xffffffff ;  /* 0xffffffff000c7882 */ /* 0x000fe20000000000 */
[----:B------:R-:W-:-:S11]  /*1e30*/  MOV R9, 0xff800000 ;  /* 0xff80000000097802 */ /* 0x000fd60000000f00 */
[----:B------:R1:W3:Y:S01]  /*1e40*/  @!P1 LDS R9, [R8+0x100] ;  /* 0x0001000008099984 */ /* 0x0002e20000000800 */
[----:B------:R-:W-:Y:S05]  /*1e50*/  BRA.DIV UR12, `(.L_x_512) ;  /* 0x000000160c087947 */ /* 0x000fea000b800000 */
[----:B---3--:R-:W3:Y:S02]  /*1e60*/  SHFL.BFLY PT, R10, R9, 0x10, 0x1f ;  /* 0x0e001f00090a7f89 */ /* 0x008ee400000e0000 */
[----:B---3--:R-:W-:-:S05]  /*1e70*/  FMNMX R10, R10, R9, !PT ;  /* 0x000000090a0a7209 */ /* 0x008fca0007800000 */
[----:B------:R-:W3:Y:S02]  /*1e80*/  SHFL.BFLY PT, R11, R10, 0x8, 0x1f ;  /* 0x0d001f000a0b7f89 */ /* 0x000ee400000e0000 */
[----:B---3--:R-:W-:-:S05]  /*1e90*/  FMNMX R11, R10, R11, !PT ;  /* 0x0000000b0a0b7209 */ /* 0x008fca0007800000 */
[----:B--2---:R-:W2:Y:S02]  /*1ea0*/  SHFL.BFLY PT, R14, R11, 0x4, 0x1f ;  /* 0x0c801f000b0e7f89 */ /* 0x004ea400000e0000 */
[----:B--2---:R-:W-:-:S05]  /*1eb0*/  FMNMX R14, R11, R14, !PT ;  /* 0x0000000e0b0e7209 */ /* 0x004fca0007800000 */
[----:B0-----:R-:W0:Y:S02]  /*1ec0*/  SHFL.BFLY PT, R13, R14, 0x2, 0x1f ;  /* 0x0c401f000e0d7f89 */ /* 0x001e2400000e0000 */
[----:B0-----:R-:W-:-:S05]  /*1ed0*/  FMNMX R13, R14, R13, !PT ;  /* 0x0000000d0e0d7209 */ /* 0x001fca0007800000 */
[----:B------:R0:W2:Y:S02]  /*1ee0*/  SHFL.BFLY PT, R16, R13, 0x1, 0x1f ;  /* 0x0c201f000d107f89 */ /* 0x0000a400000e0000 */
.L_x_536:
[----:B--2---:R-:W-:-:S05]  /*1ef0*/  FMNMX R16, R13, R16, !PT ;  /* 0x000000100d107209 */ /* 0x004fca0007800000 */
[----:B------:R3:W-:Y:S02]  /*1f00*/  @!P0 STS [UR13+0x100], R16 ;  /* 0x00010010ff008988 */ /* 0x0007e4000800080d */
.L_x_511:
[----:B------:R-:W-:Y:S05]  /*1f10*/  WARPSYNC.ALL ;  /* 0x0000000000007948 */ /* 0x000fea0003800000 */
[----:B------:R-:W-:Y:S01]  /*1f20*/  ISETP.GE.AND P0, PT, R12, UR19, PT ;  /* 0x000000130c007c0c */ /* 0x000fe2000bf06270 */
[----:B------:R-:W-:Y:S01]  /*1f30*/  BAR.SYNC.DEFER_BLOCKING 0x0 ;  /* 0x0000000000007b1d */ /* 0x000fe20000010000 */
[----:B--2---:R-:W-:Y:S02]  /*1f40*/  HFMA2 R14, -RZ, RZ, 0.96630859375, -0.0022525787353515625 ;  /* 0x3bbb989dff0e7431 */ /* 0x004fe400000001ff */
[----:B------:R-:W-:Y:S01]  /*1f50*/  IMAD.MOV.U32 R10, RZ, RZ, 0x437c0000 ;  /* 0x437c0000ff0a7424 */ /* 0x000fe200078e00ff */
[----:B0-----:R-:W-:-:S02]  /*1f60*/  MOV R13, RZ ;  /* 0x000000ff000d7202 */ /* 0x001fc40000000f00 */
[----:B------:R-:W-:Y:S01]  /*1f70*/  BSSY.RECONVERGENT B0, `(.L_x_513) ;  /* 0x0000019000007945 */ /* 0x000fe20003800200 */
[----:B------:R-:W0:Y:S02]  /*1f80*/  LDS R9, [UR13+0x100] ;  /* 0x0001000dff097984 */ /* 0x000e240008000800 */
[----:B0-----:R-:W-:-:S04]  /*1f90*/  FMNMX R9, R9, UR8, !PT ;  /* 0x0000000809097c09 */ /* 0x001fc8000f800000 */
[----:B------:R-:W-:-:S13]  /*1fa0*/  R2UR UR12, R9 ;  /* 0x00000000090c72ca */ /* 0x000fda00000e0000 */
[----:B------:R-:W-:-:S05]  /*1fb0*/  MOV R9, UR12 ;  /* 0x0000000c00097c02 */ /* 0x000fca0008000f00 */
[----:B------:R-:W-:Y:S01]  /*1fc0*/  FADD R9, -R9, UR8 ;  /* 0x0000000809097e21 */ /* 0x000fe20008000100 */
[----:B------:R-:W-:Y:S06]  /*1fd0*/  @P0 BRA `(.L_x_514) ;  /* 0x0000000000480947 */ /* 0x000fec0003800000 */
[----:B------:R-:W-:Y:S02]  /*1fe0*/  MOV R13, RZ ;  /* 0x000000ff000d7202 */ /* 0x000fe40000000f00 */
[----:B------:R-:W-:-:S07]  /*1ff0*/  MOV R11, R12 ;  /* 0x0000000c000b7202 */ /* 0x000fce0000000f00 */
.L_x_515:
[C---:B0-----:R-:W-:Y:S02]  /*2000*/  LEA R15, R11.reuse, UR13, 0x2 ;  /* 0x0000000d0b0f7c11 */ /* 0x041fe4000f8e10ff */
[----:B------:R-:W-:-:S03]  /*2010*/  IADD3 R11, PT, PT, R11, UR16, RZ ;  /* 0x000000100b0b7c10 */ /* 0x000fc6000fffe0ff */
[----:B---3--:R-:W0:Y:S01]  /*2020*/  LDS R16, [R15] ;  /* 0x000000000f107984 */ /* 0x008e220000000800 */
[----:B------:R-:W-:Y:S01]  /*2030*/  ISETP.GE.AND P0, PT, R11, UR19, PT ;  /* 0x000000130b007c0c */ /* 0x000fe2000bf06270 */
[----:B0-----:R-:W-:-:S04]  /*2040*/  FADD R17, R16, -UR12 ;  /* 0x8000000c10117e21 */ /* 0x001fc80008000000 */
[----:B------:R-:W-:-:S04]  /*2050*/  FFMA.SAT R19, R17, R14, 0.5 ;  /* 0x3f00000011137423 */ /* 0x000fc8000000200e */
[----:B------:R-:W-:-:S04]  /*2060*/  FFMA.RM R19, R19, R10, 12582913 ;  /* 0x4b40000113137423 */ /* 0x000fc8000000400a */
[C---:B------:R-:W-:Y:S01]  /*2070*/  FADD R16, R19.reuse, -12583039 ;  /* 0xcb40007f13107421 */ /* 0x040fe20000000000 */
[----:B------:R-:W-:-:S03]  /*2080*/  IMAD.SHL.U32 R19, R19, 0x800000, RZ ;  /* 0x0080000013137824 */ /* 0x000fc600078e00ff */
[----:B------:R-:W-:-:S04]  /*2090*/  FFMA R16, R17, 1.4426950216293334961, -R16 ;  /* 0x3fb8aa3b11107823 */ /* 0x000fc80000000810 */
[----:B------:R-:W-:-:S06]  /*20a0*/  FFMA R16, R17, 1.925963033500011079e-08, R16 ;  /* 0x32a5706011107823 */ /* 0x000fcc0000000010 */
[----:B------:R-:W0:Y:S02]  /*20b0*/  MUFU.EX2 R16, R16 ;  /* 0x0000001000107308 */ /* 0x000e240000000800 */
[----:B0-----:R-:W-:-:S04]  /*20c0*/  FMUL R18, R19, R16 ;  /* 0x0000001013127220 */ /* 0x001fc80000400000 */
[----:B------:R-:W-:Y:S01]  /*20d0*/  FADD R13, R18, R13 ;  /* 0x0000000d120d7221 */ /* 0x000fe20000000000 */
[----:B------:R0:W-:Y:S01]  /*20e0*/  STS [R15], R18 ;  /* 0x000000120f007388 */ /* 0x0001e20000000800 */
[----:B------:R-:W-:Y:S05]  /*20f0*/  @!P0 BRA `(.L_x_515) ;  /* 0xfffffffc00c08947 */ /* 0x000fea000383ffff */
.L_x_514:
[----:B------:R-:W-:Y:S05]  /*2100*/  BSYNC.RECONVERGENT B0 ;  /* 0x0000000000007941 */ /* 0x000fea0003800200 */
.L_x_513:
[----:B---3--:R-:W2:Y:S01]  /*2110*/  SHFL.BFLY PT, R16, R13, 0x10, 0x1f ;  /* 0x0e001f000d107f89 */ /* 0x008ea200000e0000 */
[----:B------:R-:W-:Y:S02]  /*2120*/  ISETP.NE.AND P0, PT, R2, RZ, PT ;  /* 0x000000ff0200720c */ /* 0x000fe40003f05270 */
[----:B------:R-:W-:Y:S01]  /*2130*/  ISETP.GT.U32.AND P1, PT, R12, 0x1f, PT ;  /* 0x0000001f0c00780c */ /* 0x000fe20003f24070 */
[----:B--2---:R-:W-:-:S05]  /*2140*/  FADD R16, R16, R13 ;  /* 0x0000000d10107221 */ /* 0x004fca0000000000 */
[----:B------:R-:W0:Y:S02]  /*2150*/  SHFL.BFLY PT, R11, R16, 0x8, 0x1f ;  /* 0x0d001f00100b7f89 */ /* 0x000e2400000e0000 */
[----:B0-----:R-:W-:-:S05]  /*2160*/  FADD R15, R16, R11 ;  /* 0x0000000b100f7221 */ /* 0x001fca0000000000 */
[----:B------:R-:W0:Y:S02]  /*2170*/  SHFL.BFLY PT, R18, R15, 0x4, 0x1f ;  /* 0x0c801f000f127f89 */ /* 0x000e2400000e0000 */
[----:B0-----:R-:W-:-:S05]  /*2180*/  FADD R18, R15, R18 ;  /* 0x000000120f127221 */ /* 0x001fca0000000000 */
[----:B------:R-:W0:Y:S02]  /*2190*/  SHFL.BFLY PT, R11, R18, 0x2, 0x1f ;  /* 0x0c401f00120b7f89 */ /* 0x000e2400000e0000 */
[----:B0-----:R-:W-:Y:S01]  /*21a0*/  FADD R17, R18, R11 ;  /* 0x0000000b12117221 */ /* 0x001fe20000000000 */
[----:B------:R-:W-:-:S04]  /*21b0*/  FFMA.SAT R11, R9, R14, 0.5 ;  /* 0x3f000000090b7423 */ /* 0x000fc8000000200e */
[----:B------:R-:W0:Y:S01]  /*21c0*/  SHFL.BFLY PT, R20, R17, 0x1, 0x1f ;  /* 0x0c201f0011147f89 */ /* 0x000e2200000e0000 */
[----:B------:R-:W-:-:S04]  /*21d0*/  FFMA.RM R11, R11, R10, 12582913 ;  /* 0x4b4000010b0b7423 */ /* 0x000fc8000000400a */
[C---:B------:R-:W-:Y:S01]  /*21e0*/  FADD R10, R11.reuse, -12583039 ;  /* 0xcb40007f0b0a7421 */ /* 0x040fe20000000000 */
[----:B------:R-:W-:-:S03]  /*21f0*/  SHF.L.U32 R16, R11, 0x17, RZ ;  /* 0x000000170b107819 */ /* 0x000fc600000006ff */
[----:B------:R-:W-:-:S04]  /*2200*/  FFMA R10, R9, 1.4426950216293334961, -R10 ;  /* 0x3fb8aa3b090a7823 */ /* 0x000fc8000000080a */
[----:B------:R-:W-:-:S04]  /*2210*/  FFMA R10, R9, 1.925963033500011079e-08, R10 ;  /* 0x32a57060090a7823 */ /* 0x000fc8000000000a */
[----:B------:R-:W2:Y:S01]  /*2220*/  MUFU.EX2 R9, R10 ;  /* 0x0000000a00097308 */ /* 0x000ea20000000800 */
[----:B0-----:R-:W-:-:S05]  /*2230*/  FADD R13, R17, R20 ;  /* 0x00000014110d7221 */ /* 0x001fca0000000000 */
[----:B------:R0:W-:Y:S01]  /*2240*/  @!P0 STS [R0+0x100], R13 ;  /* 0x0001000d00008388 */ /* 0x0001e20000000800 */
[----:B--2---:R-:W-:Y:S01]  /*2250*/  FMUL R16, R16, R9 ;  /* 0x0000000910107220 */ /* 0x004fe20000400000 */
[----:B------:R-:W-:Y:S06]  /*2260*/  BAR.SYNC.DEFER_BLOCKING 0x0 ;  /* 0x0000000000007b1d */ /* 0x000fec0000010000 */
[----:B------:R-:W-:Y:S05]  /*2270*/  @P1 BRA `(.L_x_516) ;  /* 0x0000000000401947 */ /* 0x000fea0003800000 */
[----:B------:R-:W-:Y:S01]  /*2280*/  ISETP.GE.U32.AND P1, PT, R12, UR9, PT ;  /* 0x000000090c007c0c */ /* 0x000fe2000bf26070 */
[----:B0-----:R-:W-:Y:S01]  /*2290*/  HFMA2 R0, -RZ, RZ, 0, 0 ;  /* 0x00000000ff007431 */ /* 0x001fe200000001ff */
[----:B------:R-:W-:-:S11]  /*22a0*/  UMOV UR8, 0xffffffff ;  /* 0xffffffff00087882 */ /* 0x000fd60000000000 */
[----:B------:R0:W2:Y:S01]  /*22b0*/  @!P1 LDS R0, [R8+0x100] ;  /* 0x0001000008009984 */ /* 0x0000a20000000800 */
[----:B------:R-:W-:Y:S05]  /*22c0*/  BRA.DIV UR8, `(.L_x_517) ;  /* 0x0000001208807947 */ /* 0x000fea000b800000 */
[----:B--2---:R-:W2:Y:S02]  /*22d0*/  SHFL.BFLY PT, R9, R0, 0x10, 0x1f ;  /* 0x0e001f0000097f89 */ /* 0x004ea400000e0000 */
[----:B--2---:R-:W-:-:S05]  /*22e0*/  FADD R9, R9, R0 ;  /* 0x0000000009097221 */ /* 0x004fca0000000000 */
[----:B01----:R-:W0:Y:S02]  /*22f0*/  SHFL.BFLY PT, R8, R9, 0x8, 0x1f ;  /* 0x0d001f0009087f89 */ /* 0x003e2400000e0000 */
[----:B0-----:R-:W-:-:S05]  /*2300*/  FADD R8, R9, R8 ;  /* 0x0000000809087221 */ /* 0x001fca0000000000 */
[----:B------:R-:W0:Y:S02]  /*2310*/  SHFL.BFLY PT, R11, R8, 0x4, 0x1f ;  /* 0x0c801f00080b7f89 */ /* 0x000e2400000e0000 */
[----:B0-----:R-:W-:-:S05]  /*2320*/  FADD R11, R8, R11 ;  /* 0x0000000b080b7221 */ /* 0x001fca0000000000 */
[----:B------:R-:W0:Y:S02]  /*2330*/  SHFL.BFLY PT, R10, R11, 0x2, 0x1f ;  /* 0x0c401f000b0a7f89 */ /* 0x000e2400000e0000 */
[----:B0-----:R-:W-:-:S05]  /*2340*/  FADD R10, R11, R10 ;  /* 0x0000000a0b0a7221 */ /* 0x001fca0000000000 */
[----:B------:R0:W1:Y:S02]  /*2350*/  SHFL.BFLY PT, R13, R10, 0x1, 0x1f ;  /* 0x0c201f000a0d7f89 */ /* 0x00006400000e0000 */
.L_x_542:
[----:B-1----:R-:W-:-:S05]  /*2360*/  FADD R13, R10, R13 ;  /* 0x0000000d0a0d7221 */ /* 0x002fca0000000000 */
[----:B------:R2:W-:Y:S02]  /*2370*/  @!P0 STS [UR13+0x100], R13 ;  /* 0x0001000dff008988 */ /* 0x0005e4000800080d */
.L_x_516:
[----:B------:R-:W0:Y:S02]  /*2380*/  LDCU UR8, c[0x0][0x3b0] ;  /* 0x00007600ff0877ac */ /* 0x000e240008000800 */
[----:B0-----:R-:W-:Y:S01]  /*2390*/  IMAD.U32 R0, RZ, RZ, UR8 ;  /* 0x00000008ff007e24 */ /* 0x001fe2000f8e00ff */
[----:B------:R-:W-:Y:S05]  /*23a0*/  WARPSYNC.ALL ;  /* 0x0000000000007948 */ /* 0x000fea0003800000 */
[----:B------:R-:W-:Y:S01]  /*23b0*/  ISETP.GE.AND P0, PT, R12, R0, PT ;  /* 0x000000000c00720c */ /* 0x000fe20003f06270 */
[----:B------:R-:W-:Y:S06]  /*23c0*/  BAR.SYNC.DEFER_BLOCKING 0x0 ;  /* 0x0000000000007b1d */ /* 0x000fec0000010000 */
[----:B------:R-:W-:Y:S01]  /*23d0*/  BSSY.RECONVERGENT B0, `(.L_x_518) ;  /* 0x00000c6000007945 */ /* 0x000fe20003800200 */
[----:B------:R-:W0:Y:S02]  /*23e0*/  LDS R9, [UR13+0x100] ;  /* 0x0001000dff097984 */ /* 0x000e240008000800 */
[----:B0-----:R-:W-:-:S05]  /*23f0*/  FFMA R9, R16, UR4, R9 ;  /* 0x0000000410097c23 */ /* 0x001fca0008000009 */
        /* <DEDUP_REMOVED lines=8> */
[----:B------:R-:W-:-:S02]  /*2480*/  MOV R0, UR9 ;  /* 0x0000000900007c02 */ /* 0x000fc40008000f00 */
[----:B------:R-:W-:Y:S02]  /*2490*/  IADD3 R14, PT, PT, R14, -UR18, RZ ;  /* 0x800000120e0e7c10 */ /* 0x000fe4000fffe0ff */
[----:B------:R-:W-:-:S13]  /*24a0*/  ISETP.GE.U32.AND P0, PT, R0, 0xf, PT ;  /* 0x0000000f0000780c */ /* 0x000fda0003f06070 */
.L_x_526:
[----:B0-----:R-:W0:Y:S01]  /*24b0*/  LDCU UR8, c[0x0][0x3b0] ;  /* 0x00007600ff0877ac */ /* 0x001e220008000800 */
[----:B------:R-:W3:Y:S01]  /*24c0*/  LDC.64 R22, c[0x0][0x398] ;  /* 0x0000e600ff167b82 */ /* 0x000ee20000000a00 */
[----:B------:R-:W-:Y:S01]  /*24d0*/  HFMA2 R19, -RZ, RZ, 0, 0 ;  /* 0x00000000ff137431 */ /* 0x000fe200000001ff */
[----:B------:R-:W-:Y:S02]  /*24e0*/  UISETP.NE.AND UP0, UPT, UR6, URZ, UPT ;  /* 0x000000ff0600728c */ /* 0x000fe4000bf05270 */
[----:B------:R-:W-:Y:S01]  /*24f0*/  UISETP.GE.AND UP1, UPT, UR19, 0x1, UPT ;  /* 0x000000011300788c */ /* 0x000fe2000bf26270 */
[----:B0-----:R-:W-:-:S05]  /*2500*/  MOV R0, UR8 ;  /* 0x0000000800007c02 */ /* 0x001fca0008000f00 */
[----:B------:R-:W-:-:S04]  /*2510*/  IMAD R9, R0, UR7, R20 ;  /* 0x0000000700097c24 */ /* 0x000fc8000f8e0214 */
[----:B---3--:R-:W-:Y:S01]  /*2520*/  IMAD.WIDE R22, R9, 0x4, R22 ;  /* 0x0000000409167825 */ /* 0x008fe200078e0216 */
[----:B------:R-:W-:Y:S06]  /*2530*/  BRA.U !UP0, `(.L_x_520) ;  /* 0x0000000108047547 */ /* 0x000fec000b800000 */
[----:B------:R0:W5:Y:S02]  /*2540*/  LDG.E R19, desc[UR14][R22.64] ;  /* 0x0000000e16137981 */ /* 0x000164000c1e1900 */
.L_x_520:
[----:B------:R-:W-:Y:S01]  /*2550*/  IMAD.MOV.U32 R24, RZ, RZ, RZ ;  /* 0x000000ffff187224 */ /* 0x000fe200078e00ff */
[----:B------:R-:W-:Y:S06]  /*2560*/  BRA.U !UP1, `(.L_x_521) ;  /* 0x00000009099c7547 */ /* 0x000fec000b800000 */
[----:B------:R-:W-:Y:S01]  /*2570*/  HFMA2 R17, -RZ, RZ, 0, 0 ;  /* 0x00000000ff117431 */ /* 0x000fe200000001ff */
[----:B--2---:R-:W-:Y:S02]  /*2580*/  IADD3 R13, PT, PT, R7, R20, RZ ;  /* 0x00000014070d7210 */ /* 0x004fe40007ffe0ff */
[----:B------:R-:W-:Y:S01]  /*2590*/  MOV R24, RZ ;  /* 0x000000ff00187202 */ /* 0x000fe20000000f00 */
[----:B------:R-:W-:Y:S06]  /*25a0*/  @!P0 BRA `(.L_x_522) ;  /* 0x0000000400048947 */ /* 0x000fec0003800000 */
[----:B-1----:R-:W1:Y:S01]  /*25b0*/  S2R R8, SR_CgaCtaId ;  /* 0x0000000000087919 */ /* 0x002e620000008800 */
[----:B------:R-:W-:Y:S01]  /*25c0*/  MOV R17, 0x400 ;  /* 0x0000040000117802 */ /* 0x000fe20000000f00 */
[----:B------:R-:W-:Y:S01]  /*25d0*/  IMAD.MOV.U32 R24, RZ, RZ, RZ ;  /* 0x000000ffff187224 */ /* 0x000fe200078e00ff */
[----:B------:R-:W-:Y:S02]  /*25e0*/  MOV R18, RZ ;  /* 0x000000ff00127202 */ /* 0x000fe40000000f00 */
[----:B-1----:R-:W-:-:S07]  /*25f0*/  LEA R17, R8, R17, 0x18 ;  /* 0x0000001108117211 */ /* 0x002fce00078ec0ff */
.L_x_523:
[----:B------:R-:W1:Y:S01]  /*2600*/  LDC.64 R26, c[0x0][0x390] ;  /* 0x0000e400ff1a7b82 */ /* 0x000e620000000a00 */
[----:B------:R-:W-:-:S05]  /*2610*/  IADD3 R8, PT, PT, R18, UR6, RZ ;  /* 0x0000000612087c10 */ /* 0x000fca000fffe0ff */
[----:B------:R-:W-:-:S04]  /*2620*/  IMAD R9, R8, R0, R13 ;  /* 0x0000000008097224 */ /* 0x000fc800078e020d */
[----:B-1----:R-:W-:-:S05]  /*2630*/  IMAD.WIDE R26, R9, 0x4, R26 ;  /* 0x00000004091a7825 */ /* 0x002fca00078e021a */
[----:B------:R1:W2:Y:S01]  /*2640*/  LDG.E.CONSTANT R28, desc[UR14][R26.64] ;  /* 0x0000000e1a1c7981 */ /* 0x0002a2000c1e9900 */
[----:B------:R-:W-:-:S05]  /*2650*/  LEA R21, R18, R17, 0x2 ;  /* 0x0000001112157211 */ /* 0x000fca00078e10ff */
[----:B------:R-:W2:Y:S01]  /*2660*/  LDS.128 R8, [R21] ;  /* 0x0000000015087984 */ /* 0x000ea20000000c00 */
[----:B-1----:R-:W-:-:S05]  /*2670*/  IMAD.WIDE R26, R0, 0x4, R26 ;  /* 0x00000004001a7825 */ /* 0x002fca00078e021a */
[----:B------:R1:W3:Y:S02]  /*2680*/  LDG.E.CONSTANT R25, desc[UR14][R26.64] ;  /* 0x0000000e1a197981 */ /* 0x0002e4000c1e9900 */
[----:B-1----:R-:W-:-:S04]  /*2690*/  IMAD.WIDE R26, R0, 0x4, R26 ;  /* 0x00000004001a7825 */ /* 0x002fc800078e021a */
[----:B--2---:R-:W-:Y:S02]  /*26a0*/  FFMA R8, R8, R28, R24 ;  /* 0x0000001c08087223 */ /* 0x004fe40000000018 */
[----:B------:R1:W2:Y:S02]  /*26b0*/  LDG.E.CONSTANT R28, desc[UR14][R26.64] ;  /* 0x0000000e1a1c7981 */ /* 0x0002a4000c1e9900 */
[----:B-1----:R-:W-:-:S05]  /*26c0*/  IMAD.WIDE R26, R0, 0x4, R26 ;  /* 0x00000004001a7825 */ /* 0x002fca00078e021a */
[----:B------:R1:W4:Y:S02]  /*26d0*/  LDG.E.CONSTANT R29, desc[UR14][R26.64] ;  /* 0x0000000e1a1d7981 */ /* 0x000324000c1e9900 */
[----:B-1----:R-:W-:-:S05]  /*26e0*/  IMAD.WIDE R26, R0, 0x4, R26 ;  /* 0x00000004001a7825 */ /* 0x002fca00078e021a */
[----:B------:R1:W4:Y:S01]  /*26f0*/  LDG.E.CONSTANT R24, desc[UR14][R26.64] ;  /* 0x0000000e1a187981 */ /* 0x000322000c1e9900 */
[----:B---3--:R-:W-:Y:S01]  /*2700*/  FFMA R9, R9, R25, R8 ;  /* 0x0000001909097223 */ /* 0x008fe20000000008 */
[----:B-1----:R-:W-:-:S05]  /*2710*/  IMAD.WIDE R26, R0, 0x4, R26 ;  /* 0x00000004001a7825 */ /* 0x002fca00078e021a */
[----:B------:R1:W3:Y:S02]  /*2720*/  LDG.E.CONSTANT R25, desc[UR14][R26.64] ;  /* 0x0000000e1a197981 */ /* 0x0002e4000c1e9900 */
[----:B-1----:R-:W-:-:S04]  /*2730*/  IMAD.WIDE R26, R0, 0x4, R26 ;  /* 0x00000004001a7825 */ /* 0x002fc800078e021a */
[----:B--2---:R-:W-:-:S04]  /*2740*/  FFMA R28, R10, R28, R9 ;  /* 0x0000001c0a1c7223 */ /* 0x004fc80000000009 */
[----:B----4-:R-:W-:Y:S02]  /*2750*/  FFMA R28, R11, R29, R28 ;  /* 0x0000001d0b1c7223 */ /* 0x010fe4000000001c */
[----:B------:R-:W1:Y:S02]  /*2760*/  LDS.128 R8, [R21+0x10] ;  /* 0x0000100015087984 */ /* 0x000e640000000c00 */
[----:B-1----:R-:W-:Y:S02]  /*2770*/  FFMA R8, R8, R24, R28 ;  /* 0x0000001808087223 */ /* 0x002fe4000000001c */
[----:B------:R1:W2:Y:S02]  /*2780*/  LDG.E.CONSTANT R28, desc[UR14][R26.64] ;  /* 0x0000000e1a1c7981 */ /* 0x0002a4000c1e9900 */
[----:B-1----:R-:W-:-:S05]  /*2790*/  IMAD.WIDE R26, R0, 0x4, R26 ;  /* 0x00000004001a7825 */ /* 0x002fca00078e021a */
[----:B------:R1:W4:Y:S02]  /*27a0*/  LDG.E.CONSTANT R29, desc[UR14][R26.64] ;  /* 0x0000000e1a1d7981 */ /* 0x000324000c1e9900 */
[----:B-1----:R-:W-:-:S05]  /*27b0*/  IMAD.WIDE R26, R0, 0x4, R26 ;  /* 0x00000004001a7825 */ /* 0x002fca00078e021a */
[----:B------:R-:W4:Y:S01]  /*27c0*/  LDG.E.CONSTANT R24, desc[UR14][R26.64] ;  /* 0x0000000e1a187981 */ /* 0x000f22000c1e9900 */
[----:B---3--:R-:W-:Y:S01]  /*27d0*/  FFMA R9, R9, R25, R8 ;  /* 0x0000001909097223 */ /* 0x008fe20000000008 */
[----:B------:R-:W-:-:S05]  /*27e0*/  IMAD.WIDE R30, R0, 0x4, R26 ;  /* 0x00000004001e7825 */ /* 0x000fca00078e021a */
[----:B------:R1:W3:Y:S02]  /*27f0*/  LDG.E.CONSTANT R27, desc[UR14][R30.64] ;  /* 0x0000000e1e1b7981 */ /* 0x0002e4000c1e9900 */
[----:B-1----:R-:W-:-:S04]  /*2800*/  IMAD.WIDE R30, R0, 0x4, R30 ;  /* 0x00000004001e7825 */ /* 0x002fc800078e021e */
[----:B--2---:R-:W-:Y:S02]  /*2810*/  FFMA R10, R10, R28, R9 ;  /* 0x0000001c0a0a7223 */ /* 0x004fe40000000009 */
[----:B------:R-:W2:Y:S02]  /*2820*/  LDG.E.CONSTANT R28, desc[UR14][R30.64] ;  /* 0x0000000e1e1c7981 */ /* 0x000ea4000c1e9900 */
[----:B----4-:R-:W-:Y:S02]  /*2830*/  FFMA R25, R11, R29, R10 ;  /* 0x0000001d0b197223 */ /* 0x010fe4000000000a */
[----:B------:R-:W1:Y:S02]  /*2840*/  LDS.128 R8, [R21+0x20] ;  /* 0x0000200015087984 */ /* 0x000e640000000c00 */
[----:B-1----:R-:W-:Y:S01]  /*2850*/  FFMA R8, R8, R24, R25 ;  /* 0x0000001808087223 */ /* 0x002fe20000000019 */
[----:B------:R-:W-:-:S05]  /*2860*/  IMAD.WIDE R24, R0, 0x4, R30 ;  /* 0x0000000400187825 */ /* 0x000fca00078e021e */
[----:B------:R1:W4:Y:S02]  /*2870*/  LDG.E.CONSTANT R29, desc[UR14][R24.64] ;  /* 0x0000000e181d7981 */ /* 0x000324000c1e9900 */
[----:B-1----:R-:W-:-:S05]  /*2880*/  IMAD.WIDE R24, R0, 0x4, R24 ;  /* 0x0000000400187825 */ /* 0x002fca00078e0218 */
[----:B------:R1:W4:Y:S01]  /*2890*/  LDG.E.CONSTANT R26, desc[UR14][R24.64] ;  /* 0x0000000e181a7981 */ /* 0x000322000c1e9900 */
[----:B---3--:R-:W-:Y:S01]  /*28a0*/  FFMA R9, R9, R27, R8 ;  /* 0x0000001b09097223 */ /* 0x008fe20000000008 */
[----:B-1----:R-:W-:-:S04]  /*28b0*/  IMAD.WIDE R24, R0, 0x4, R24 ;  /* 0x0000000400187825 */ /* 0x002fc800078e0218 */
[----:B--2---:R-:W-:Y:S02]  /*28c0*/  FFMA R10, R10, R28, R9 ;  /* 0x0000001c0a0a7223 */ /* 0x004fe40000000009 */
[----:B------:R-:W2:Y:S02]  /*28d0*/  LDG.E.CONSTANT R28, desc[UR14][R24.64] ;  /* 0x0000000e181c7981 */ /* 0x000ea4000c1e9900 */
[----:B----4-:R-:W-:Y:S02]  /*28e0*/  FFMA R29, R11, R29, R10 ;  /* 0x0000001d0b1d7223 */ /* 0x010fe4000000000a */
[----:B------:R-:W1:Y:S02]  /*28f0*/  LDS.128 R8, [R21+0x30] ;  /* 0x0000300015087984 */ /* 0x000e640000000c00 */
[----:B-1----:R-:W-:Y:S01]  /*2900*/  FFMA R8, R8, R26, R29 ;  /* 0x0000001a08087223 */ /* 0x002fe2000000001d */
[----:B------:R-:W-:-:S05]  /*2910*/  IMAD.WIDE R26, R0, 0x4, R24 ;  /* 0x00000004001a7825 */ /* 0x000fca00078e0218 */
[----:B------:R1:W3:Y:S02]  /*2920*/  LDG.E.CONSTANT R29, desc[UR14][R26.64] ;  /* 0x0000000e1a1d7981 */ /* 0x0002e4000c1e9900 */
[----:B-1----:R-:W-:-:S05]  /*2930*/  IMAD.WIDE R26, R0, 0x4, R26 ;  /* 0x00000004001a7825 */ /* 0x002fca00078e021a */
[----:B------:R-:W4:Y:S01]  /*2940*/  LDG.E.CONSTANT R30, desc[UR14][R26.64] ;  /* 0x0000000e1a1e7981 */ /* 0x000f22000c1e9900 */
[----:B------:R-:W-:-:S05]  /*2950*/  VIADD R18, R18, 0x10 ;  /* 0x0000001012127836 */ /* 0x000fca0000000000 */
[----:B------:R-:W-:Y:S01]  /*2960*/  ISETP.NE.AND P1, PT, R18, R14, PT ;  /* 0x0000000e1200720c */ /* 0x000fe20003f25270 */
[----:B--2---:R-:W-:-:S04]  /*2970*/  FFMA R9, R9, R28, R8 ;  /* 0x0000001c09097223 */ /* 0x004fc80000000008 */
[----:B---3--:R-:W-:-:S04]  /*2980*/  FFMA R10, R10, R29, R9 ;  /* 0x0000001d0a0a7223 */ /* 0x008fc80000000009 */
[----:B----4-:R-:W-:-:S04]  /*2990*/  FFMA R24, R11, R30, R10 ;  /* 0x0000001e0b187223 */ /* 0x010fc8000000000a */
[----:B------:R-:W-:Y:S05]  /*29a0*/  @P1 BRA `(.L_x_523) ;  /* 0xfffffffc00141947 */ /* 0x000fea000383ffff */
[----:B------:R-:W-:-:S07]  /*29b0*/  MOV R17, R14 ;  /* 0x0000000e00117202 */ /* 0x000fce0000000f00 */
.L_x_522:
[----:B------:R-:W-:-:S09]  /*29c0*/  UISETP.NE.AND UP0, UPT, UR18, URZ, UPT ;  /* 0x000000ff1200728c */ /* 0x000fd2000bf05270 */
[----:B------:R-:W-:Y:S05]  /*29d0*/  BRA.U !UP0, `(.L_x_521) ;  /* 0x0000000508807547 */ /* 0x000fea000b800000 */
[----:B------:R-:W-:Y:S02]  /*29e0*/  UIADD3 UR8, UPT, UPT, UR18, -0x1, URZ ;  /* 0xffffffff12087890 */ /* 0x000fe4000fffe0ff */
[----:B------:R-:W-:Y:S02]  /*29f0*/  UISETP.NE.AND UP1, UPT, UR17, URZ, UPT ;  /* 0x000000ff1100728c */ /* 0x000fe4000bf25270 */
[----:B------:R-:W-:-:S09]  /*2a00*/  UISETP.GE.U32.AND UP0, UPT, UR8, 0x7, UPT ;  /* 0x000000070800788c */ /* 0x000fd2000bf06070 */
[----:B------:R-:W-:Y:S05]  /*2a10*/  BRA.U !UP0, `(.L_x_524) ;  /* 0x0000000108a07547 */ /* 0x000fea000b800000 */
[----:B-1----:R-:W1:Y:S01]  /*2a20*/  LDC.64 R8, c[0x0][0x390] ;  /* 0x0000e400ff087b82 */ /* 0x002e620000000a00 */
[----:B------:R-:W-:-:S05]  /*2a30*/  IADD3 R10, PT, PT, R17, UR6, RZ ;  /* 0x00000006110a7c10 */ /* 0x000fca000fffe0ff */
[----:B------:R-:W-:-:S04]  /*2a40*/  IMAD R11, R10, R0, R13 ;  /* 0x000000000a0b7224 */ /* 0x000fc800078e020d */
[----:B-1----:R-:W-:-:S05]  /*2a50*/  IMAD.WIDE R8, R11, 0x4, R8 ;  /* 0x000000040b087825 */ /* 0x002fca00078e0208 */
[----:B------:R1:W2:Y:S02]  /*2a60*/  LDG.E.CONSTANT R11, desc[UR14][R8.64] ;  /* 0x0000000e080b7981 */ /* 0x0002a4000c1e9900 */
[----:B-1----:R-:W-:-:S05]  /*2a70*/  IMAD.WIDE R8, R0, 0x4, R8 ;  /* 0x0000000400087825 */ /* 0x002fca00078e0208 */
[----:B------:R1:W3:Y:S02]  /*2a80*/  LDG.E.CONSTANT R10, desc[UR14][R8.64] ;  /* 0x0000000e080a7981 */ /* 0x0002e4000c1e9900 */
[----:B-1----:R-:W-:-:S05]  /*2a90*/  IMAD.WIDE R8, R0, 0x4, R8 ;  /* 0x0000000400087825 */ /* 0x002fca00078e0208 */
[----:B------:R1:W4:Y:S01]  /*2aa0*/  LDG.E.CONSTANT R25, desc[UR14][R8.64] ;  /* 0x0000000e08197981 */ /* 0x000322000c1e9900 */
[----:B------:R-:W0:Y:S01]  /*2ab0*/  S2UR UR9, SR_CgaCtaId ;  /* 0x00000000000979c3 */ /* 0x000e220000008800 */
[----:B------:R-:W-:Y:S01]  /*2ac0*/  UMOV UR8, 0x400 ;  /* 0x0000040000087882 */ /* 0x000fe20000000000 */
[----:B-1----:R-:W-:Y:S01]  /*2ad0*/  IMAD.WIDE R8, R0, 0x4, R8 ;  /* 0x0000000400087825 */ /* 0x002fe200078e0208 */
[----:B0-----:R-:W-:-:S06]  /*2ae0*/  ULEA UR8, UR9, UR8, 0x18 ;  /* 0x0000000809087291 */ /* 0x001fcc000f8ec0ff */
[----:B------:R-:W-:-:S05]  /*2af0*/  LEA R18, R17, UR8, 0x2 ;  /* 0x0000000811127c11 */ /* 0x000fca000f8e10ff */
[----:B------:R-:W2:Y:S04]  /*2b00*/  LDS R21, [R18] ;  /* 0x0000000012157984 */ /* 0x000ea80000000800 */
[----:B------:R-:W-:Y:S04]  /*2b10*/  LDS R26, [R18+0x8] ;  /* 0x00000800121a7984 */ /* 0x000fe80000000800 */
[----:B------:R-:W-:Y:S04]  /*2b20*/  LDS R29, [R18+0xc] ;  /* 0x00000c00121d7984 */ /* 0x000fe80000000800 */
[----:B------:R-:W-:Y:S04]  /*2b30*/  LDS R28, [R18+0x14] ;  /* 0x00001400121c7984 */ /* 0x000fe80000000800 */
[----:B------:R-:W-:Y:S01]  /*2b40*/  LDS R31, [R18+0x1c] ;  /* 0x00001c00121f7984 */ /* 0x000fe20000000800 */
[----:B--2---:R-:W-:-:S03]  /*2b50*/  FFMA R11, R21, R11, R24 ;  /* 0x0000000b150b7223 */ /* 0x004fc60000000018 */
[----:B------:R-:W3:Y:S04]  /*2b60*/  LDS R24, [R18+0x4] ;  /* 0x0000040012187984 */ /* 0x000ee80000000800 */
[----:B------:R0:W2:Y:S02]  /*2b70*/  LDG.E.CONSTANT R21, desc[UR14][R8.64] ;  /* 0x0000000e08157981 */ /* 0x0000a4000c1e9900 */
[----:B0-----:R-:W-:-:S04]  /*2b80*/  IMAD.WIDE R8, R0, 0x4, R8 ;  /* 0x0000000400087825 */ /* 0x001fc800078e0208 */
[----:B---3--:R-:W-:Y:S01]  /*2b90*/  FFMA R27, R24, R10, R11 ;  /* 0x0000000a181b7223 */ /* 0x008fe2000000000b */
[----:B------:R-:W-:Y:S01]  /*2ba0*/  IMAD.WIDE R10, R0, 0x4, R8 ;  /* 0x00000004000a7825 */ /* 0x000fe200078e0208 */
[----:B------:R0:W3:Y:S03]  /*2bb0*/  LDG.E.CONSTANT R24, desc[UR14][R8.64] ;  /* 0x0000000e08187981 */ /* 0x0000e6000c1e9900 */
[----:B----4-:R-:W-:Y:S01]  /*2bc0*/  FFMA R26, R26, R25, R27 ;  /* 0x000000191a1a7223 */ /* 0x010fe2000000001b */
[C---:B0-----:R-:W-:Y:S02]  /*2bd0*/  IMAD.WIDE R8, R0.reuse, 0x4, R10 ;  /* 0x0000000400087825 */ /* 0x041fe400078e020a */
[----:B------:R-:W4:Y:S04]  /*2be0*/  LDG.E.CONSTANT R10, desc[UR14][R10.64] ;  /* 0x0000000e0a0a7981 */ /* 0x000f28000c1e9900 */
[----:B------:R0:W4:Y:S02]  /*2bf0*/  LDG.E.CONSTANT R25, desc[UR14][R8.64] ;  /* 0x0000000e08197981 */ /* 0x000124000c1e9900 */
[----:B0-----:R-:W-:-:S05]  /*2c00*/  IMAD.WIDE R8, R0, 0x4, R8 ;  /* 0x0000000400087825 */ /* 0x001fca00078e0208 */
[----:B------:R-:W4:Y:S01]  /*2c10*/  LDG.E.CONSTANT R27, desc[UR14][R8.64] ;  /* 0x0000000e081b7981 */ /* 0x000f22000c1e9900 */
[----:B------:R-:W-:Y:S01]  /*2c20*/  IADD3 R17, PT, PT, R17, 0x8, RZ ;  /* 0x0000000811117810 */ /* 0x000fe20007ffe0ff */
[----:B--2---:R-:W-:Y:S02]  /*2c30*/  FFMA R21, R29, R21, R26 ;  /* 0x000000151d157223 */ /* 0x004fe4000000001a */
[----:B------:R-:W3:Y:S04]  /*2c40*/  LDS R26, [R18+0x10] ;  /* 0x00001000121a7984 */ /* 0x000ee80000000800 */
[----:B------:R-:W0:Y:S01]  /*2c50*/  LDS R29, [R18+0x18] ;  /* 0x00001800121d7984 */ /* 0x000e220000000800 */
[----:B---3--:R-:W-:-:S04]  /*2c60*/  FFMA R21, R26, R24, R21 ;  /* 0x000000181a157223 */ /* 0x008fc80000000015 */
[----:B----4-:R-:W-:-:S04]  /*2c70*/  FFMA R10, R28, R10, R21 ;  /* 0x0000000a1c0a7223 */ /* 0x010fc80000000015 */
[----:B0-----:R-:W-:-:S04]  /*2c80*/  FFMA R10, R29, R25, R10 ;  /* 0x000000191d0a7223 */ /* 0x001fc8000000000a */
[----:B------:R-:W-:-:S07]  /*2c90*/  FFMA R24, R31, R27, R10 ;  /* 0x0000001b1f187223 */ /* 0x000fce000000000a */
.L_x_524:
[----:B------:R-:W-:Y:S05]  /*2ca0*/  BRA.U !UP1, `(.L_x_521) ;  /* 0x0000000109cc7547 */ /* 0x000fea000b800000 */
[----:B------:R-:W-:Y:S01]  /*2cb0*/  UIADD3 UR8, UPT, UPT, UR17, -0x1, URZ ;  /* 0xffffffff11087890 */ /* 0x000fe2000fffe0ff */
[----:B------:R-:W-:-:S03]  /*2cc0*/  ISETP.NE.AND P1, PT, R15, RZ, PT ;  /* 0x000000ff0f00720c */ /* 0x000fc60003f25270 */
[----:B------:R-:W-:-:S09]  /*2cd0*/  UISETP.GE.U32.AND UP0, UPT, UR8, 0x3, UPT ;  /* 0x000000030800788c */ /* 0x000fd2000bf06070 */
[----:B------:R-:W-:Y:S05]  /*2ce0*/  BRA.U !UP0, `(.L_x_525) ;  /* 0x0000000108607547 */ /* 0x000fea000b800000 */
[----:B-1----:R-:W1:Y:S01]  /*2cf0*/  LDC.64 R8, c[0x0][0x390] ;  /* 0x0000e400ff087b82 */ /* 0x002e620000000a00 */
[----:B------:R-:W-:-:S04]  /*2d00*/  VIADD R10, R17, UR6 ;  /* 0x00000006110a7c36 */ /* 0x000fc80008000000 */
[----:B------:R-:W-:-:S04]  /*2d10*/  IMAD R11, R10, R0, R13 ;  /* 0x000000000a0b7224 */ /* 0x000fc800078e020d */
[----:B-1----:R-:W-:-:S05]  /*2d20*/  IMAD.WIDE R8, R11, 0x4, R8 ;  /* 0x000000040b087825 */ /* 0x002fca00078e0208 */
[----:B------:R1:W2:Y:S02]  /*2d30*/  LDG.E.CONSTANT R21, desc[UR14][R8.64] ;  /* 0x0000000e08157981 */ /* 0x0002a4000c1e9900 */
[----:B-1----:R-:W-:-:S05]  /*2d40*/  IMAD.WIDE R8, R0, 0x4, R8 ;  /* 0x0000000400087825 */ /* 0x002fca00078e0208 */
[----:B------:R1:W3:Y:S01]  /*2d50*/  LDG.E.CONSTANT R18, desc[UR14][R8.64] ;  /* 0x0000000e08127981 */ /* 0x0002e2000c1e9900 */
[----:B------:R-:W-:-:S04]  /*2d60*/  IMAD.WIDE R10, R0, 0x4, R8 ;  /* 0x00000004000a7825 */ /* 0x000fc800078e0208 */
[----:B-1----:R-:W-:Y:S02]  /*2d70*/  IMAD.WIDE R8, R0, 0x4, R10 ;  /* 0x0000000400087825 */ /* 0x002fe400078e020a */
[----:B------:R-:W4:Y:S04]  /*2d80*/  LDG.E.CONSTANT R10, desc[UR14][R10.64] ;  /* 0x0000000e0a0a7981 */ /* 0x000f28000c1e9900 */
[----:B------:R-:W4:Y:S01]  /*2d90*/  LDG.E.CONSTANT R25, desc[UR14][R8.64] ;  /* 0x0000000e08197981 */ /* 0x000f22000c1e9900 */
[----:B------:R-:W1:Y:S01]  /*2da0*/  S2UR UR9, SR_CgaCtaId ;  /* 0x00000000000979c3 */ /* 0x000e620000008800 */
[----:B------:R-:W-:Y:S02]  /*2db0*/  UMOV UR8, 0x400 ;  /* 0x0000040000087882 */ /* 0x000fe40000000000 */
[----:B-1----:R-:W-:-:S06]  /*2dc0*/  ULEA UR8, UR9, UR8, 0x18 ;  /* 0x0000000809087291 */ /* 0x002fcc000f8ec0ff */
[----:B------:R-:W-:-:S05]  /*2dd0*/  LEA R26, R17, UR8, 0x2 ;  /* 0x00000008111a7c11 */ /* 0x000fca000f8e10ff */
[----:B------:R-:W2:Y:S04]  /*2de0*/  LDS R27, [R26] ;  /* 0x000000001a1b7984 */ /* 0x000ea80000000800 */
[----:B------:R-:W3:Y:S01]  /*2df0*/  LDS R28, [R26+0x4] ;  /* 0x000004001a1c7984 */ /* 0x000ee20000000800 */
[----:B------:R-:W-:Y:S01]  /*2e00*/  IADD3 R17, PT, PT, R17, 0x4, RZ ;  /* 0x0000000411117810 */ /* 0x000fe20007ffe0ff */
[----:B--2---:R-:W-:Y:S02]  /*2e10*/  FFMA R21, R27, R21, R24 ;  /* 0x000000151b157223 */ /* 0x004fe40000000018 */
[----:B------:R-:W4:Y:S04]  /*2e20*/  LDS R24, [R26+0x8] ;  /* 0x000008001a187984 */ /* 0x000f280000000800 */
[----:B------:R-:W1:Y:S01]  /*2e30*/  LDS R27, [R26+0xc] ;  /* 0x00000c001a1b7984 */ /* 0x000e620000000800 */
[----:B---3--:R-:W-:-:S04]  /*2e40*/  FFMA R21, R28, R18, R21 ;  /* 0x000000121c157223 */ /* 0x008fc80000000015 */
[----:B----4-:R-:W-:-:S04]  /*2e50*/  FFMA R24, R24, R10, R21 ;  /* 0x0000000a18187223 */ /* 0x010fc80000000015 */
[----:B-1----:R-:W-:-:S07]  /*2e60*/  FFMA R24, R27, R25, R24 ;  /* 0x000000191b187223 */ /* 0x002fce0000000018 */
.L_x_525:
[----:B------:R-:W-:Y:S05]  /*2e70*/  @!P1 BRA `(.L_x_521) ;  /* 0x0000000000589947 */ /* 0x000fea0003800000 */
[----:B-1----:R-:W1:Y:S01]  /*2e80*/  LDC.64 R8, c[0x0][0x390] ;  /* 0x0000e400ff087b82 */ /* 0x002e620000000a00 */
[----:B------:R-:W-:-:S05]  /*2e90*/  IADD3 R10, PT, PT, R17, UR6, RZ ;  /* 0x00000006110a7c10 */ /* 0x000fca000fffe0ff */
[----:B------:R-:W-:-:S04]  /*2ea0*/  IMAD R13, R10, R0, R13 ;  /* 0x000000000a0d7224 */ /* 0x000fc800078e020d */
[----:B-1----:R-:W-:-:S05]  /*2eb0*/  IMAD.WIDE R8, R13, 0x4, R8 ;  /* 0x000000040d087825 */ /* 0x002fca00078e0208 */
[----:B------:R-:W2:Y:S01]  /*2ec0*/  LDG.E.CONSTANT R10, desc[UR14][R8.64] ;  /* 0x0000000e080a7981 */ /* 0x000ea2000c1e9900 */
[----:B------:R-:W1:Y:S01]  /*2ed0*/  S2UR UR9, SR_CgaCtaId ;  /* 0x00000000000979c3 */ /* 0x000e620000008800 */
[----:B------:R-:W-:Y:S01]  /*2ee0*/  UMOV UR8, 0x400 ;  /* 0x0000040000087882 */ /* 0x000fe20000000000 */
[----:B------:R-:W-:Y:S01]  /*2ef0*/  ISETP.NE.AND P1, PT, R15, 0x1, PT ;  /* 0x000000010f00780c */ /* 0x000fe20003f25270 */
[----:B-1----:R-:W-:-:S06]  /*2f00*/  ULEA UR8, UR9, UR8, 0x18 ;  /* 0x0000000809087291 */ /* 0x002fcc000f8ec0ff */
[----:B------:R-:W-:-:S05]  /*2f10*/  LEA R18, R17, UR8, 0x2 ;  /* 0x0000000811127c11 */ /* 0x000fca000f8e10ff */
[----:B------:R-:W2:Y:S02]  /*2f20*/  LDS R11, [R18] ;  /* 0x00000000120b7984 */ /* 0x000ea40000000800 */
[----:B--2---:R-:W-:Y:S01]  /*2f30*/  FFMA R24, R11, R10, R24 ;  /* 0x0000000a0b187223 */ /* 0x004fe20000000018 */
[----:B------:R-:W-:Y:S06]  /*2f40*/  @!P1 BRA `(.L_x_521) ;  /* 0x0000000000249947 */ /* 0x000fec0003800000 */
        /* <DEDUP_REMOVED lines=9> */
.L_x_521:
[----:B-----5:R-:W-:Y:S01]  /*2fe0*/  FFMA R19, R16, R19, R24 ;  /* 0x0000001310137223 */ /* 0x020fe20000000018 */
[----:B------:R-:W-:-:S04]  /*2ff0*/  IADD3 R20, PT, PT, R20, UR16, RZ ;  /* 0x0000001014147c10 */ /* 0x000fc8000fffe0ff */
[----:B------:R3:W-:Y:S01]  /*3000*/  STG.E desc[UR14][R22.64], R19 ;  /* 0x0000001316007986 */ /* 0x0007e2000c10190e */
[----:B------:R-:W-:-:S13]  /*3010*/  ISETP.GE.AND P1, PT, R20, R0, PT ;  /* 0x000000001400720c */ /* 0x000fda0003f26270 */
[----:B---3--:R-:W-:Y:S05]  /*3020*/  @!P1 BRA `(.L_x_526) ;  /* 0xfffffff400209947 */ /* 0x008fea000383ffff */
.L_x_519:
[----:B------:R-:W-:Y:S05]  /*3030*/  BSYNC.RECONVERGENT B0 ;  /* 0x0000000000007941 */ /* 0x000fea0003800200 */
.L_x_518:
[----:B------:R-:W3:Y:S01]  /*3040*/  LDCU UR6, c[0x0][0x3ac] ;  /* 0x00007580ff0677ac */ /* 0x000ee20008000800 */
[----:B------:R-:W-:Y:S01]  /*3050*/  UIADD3 UR5, UPT, UPT, UR5, 0x1, URZ ;  /* 0x0000000105057890 */ /* 0x000fe2000fffe0ff */
[----:B------:R-:W-:Y:S01]  /*3060*/  UMOV UR8, UR12 ;  /* 0x0000000c00087c82 */ /* 0x000fe20008000000 */
[----:B---3--:R-:W-:-:S03]  /*3070*/  UISETP.GE.AND UP0, UPT, UR10, UR6, UPT ;  /* 0x000000060a00728c */ /* 0x008fc6000bf06270 */
[----:B------:R-:W-:Y:S01]  /*3080*/  UMOV UR6, UR10 ;  /* 0x0000000a00067c82 */ /* 0x000fe20008000000 */
[----:B------:R-:W-:Y:S06]  /*3090*/  BAR.SYNC.DEFER_BLOCKING 0x0 ;  /* 0x0000000000007b1d */ /* 0x000fec0000010000 */
[----:B------:R-:W-:Y:S05]  /*30a0*/  BRA.U !UP0, `(.L_x_527) ;  /* 0xffffffd908007547 */ /* 0x000fea000b83ffff */
.L_x_475:
[----:B------:R-:W-:-:S13]  /*30b0*/  ISETP.GE.AND P0, PT, R12, R0, PT ;  /* 0x000000000c00720c */ /* 0x000fda0003f06270 */
[----:B------:R-:W-:Y:S05]  /*30c0*/  @P0 EXIT ;  /* 0x000000000000094d */ /* 0x000fea0003800000 */
[----:B------:R-:W3:Y:S01]  /*30d0*/  LDC.64 R2, c[0x0][0x398] ;  /* 0x0000e600ff027b82 */ /* 0x000ee20000000a00 */
[----:B------:R-:W4:Y:S01]  /*30e0*/  LDCU UR5, c[0x0][0x360] ;  /* 0x00006c00ff0577ac */ /* 0x000f220008000800 */
[----:B------:R-:W0:Y:S02]  /*30f0*/  LDCU UR6, c[0x0][0x3b0] ;  /* 0x00007600ff0677ac */ /* 0x000e240008000800 */
.L_x_530:
        /* <DEDUP_REMOVED lines=11> */
[----:B-1----:R-:W-:-:S04]  /*31b0*/  FFMA R8, R6, -UR4, R0 ;  /* 0x8000000406087c23 */ /* 0x002fc80008000000 */
[----:B------:R-:W-:Y:S01]  /*31c0*/  FFMA R7, R7, R8, R6 ;  /* 0x0000000807077223 */ /* 0x000fe20000000006 */
[----:B0-----:R-:W-:Y:S06]  /*31d0*/  @!P0 BRA `(.L_x_529) ;  /* 0x0000000000108947 */ /* 0x001fec0003800000 */
[----:B------:R-:W-:Y:S02]  /*31e0*/  MOV R25, UR4 ;  /* 0x0000000400197c02 */ /* 0x000fe40008000f00 */
[----:B------:R-:W-:-:S07]  /*31f0*/  MOV R16, 0x3210 ;  /* 0x0000321000107802 */ /* 0x000fce0000000f00 */
[----:B--2-4-:R-:W-:Y:S05]  /*3200*/  CALL.REL.NOINC `($__internal_7_$__cuda_sm3x_div_rn_noftz_f32_slowpath) ;  /* 0x0000000800187944 */ /* 0x014fea0003c00000 */
[----:B------:R-:W-:-:S07]  /*3210*/  MOV R7, R0 ;  /* 0x0000000000077202 */ /* 0x000fce0000000f00 */
.L_x_529:
[----:B----4-:R-:W-:Y:S05]  /*3220*/  BSYNC.RECONVERGENT B0 ;  /* 0x0000000000007941 */ /* 0x010fea0003800200 */
.L_x_528:
[----:B------:R0:W-:Y:S01]  /*3230*/  STG.E desc[UR14][R4.64], R7 ;  /* 0x0000000704007986 */ /* 0x0001e2000c10190e */
[----:B------:R-:W-:-:S05]  /*3240*/  VIADD R12, R12, UR5 ;  /* 0x000000050c0c7c36 */ /* 0x000fca0008000000 */
[----:B------:R-:W-:-:S13]  /*3250*/  ISETP.GE.AND P0, PT, R12, UR6, PT ;  /* 0x000000060c007c0c */ /* 0x000fda000bf06270 */
[----:B0-----:R-:W-:Y:S05]  /*3260*/  @!P0 BRA `(.L_x_530) ;  /* 0xfffffffc00a48947 */ /* 0x001fea000383ffff */
[----:B------:R-:W-:Y:S05]  /*3270*/  EXIT ;  /* 0x000000000000794d */ /* 0x000fea0003800000 */
.L_x_512:
[----:B------:R-:W-:Y:S01]  /*3280*/  HFMA2 R19, -RZ, RZ, 0, 9.5367431640625e-07 ;  /* 0x00000010ff137431 */ /* 0x000fe200000001ff */
[----:B---3--:R-:W-:Y:S01]  /*3290*/  MOV R18, R9 ;  /* 0x0000000900127202 */ /* 0x008fe20000000f00 */
[----:B--2---:R-:W-:Y:S01]  /*32a0*/  IMAD.MOV.U32 R15, RZ, RZ, -0x1 ;  /* 0xffffffffff0f7424 */ /* 0x004fe200078e00ff */
[----:B------:R-:W-:-:S07]  /*32b0*/  MOV R20, 0x1f ;  /* 0x0000001f00147802 */ /* 0x000fce0000000f00 */
[----:B01----:R-:W-:Y:S05]  /*32c0*/  WARPSYNC.COLLECTIVE R15, `(.L_x_531) ;  /* 0x000000000f087348 */ /* 0x003fea0003c00000 */
[----:B------:R2:W3:Y:S02]  /*32d0*/  SHFL.BFLY P1, R17, R18, R19, R20 ;  /* 0x0c00001312117389 */ /* 0x0004e40000020014 */
[----:B0123--:R-:W-:Y:S05]  /*32e0*/  ENDCOLLECTIVE ;  /* 0x000000000000791b */ /* 0x00ffea0003800000 */
.L_x_531:
[----:B------:R-:W-:Y:S01]  /*32f0*/  HFMA2 R19, -RZ, RZ, 0, 4.76837158203125e-07 ;  /* 0x00000008ff137431 */ /* 0x000fe200000001ff */
[----:B------:R-:W-:-:S04]  /*3300*/  MOV R10, R17 ;  /* 0x00000011000a7202 */ /* 0x000fc80000000f00 */
[----:B------:R-:W-:-:S04]  /*3310*/  FMNMX R10, R10, R9, !PT ;  /* 0x000000090a0a7209 */ /* 0x000fc80007800000 */
[----:B------:R-:W-:-:S07]  /*3320*/  MOV R18, R10 ;  /* 0x0000000a00127202 */ /* 0x000fce0000000f00 */
[----:B------:R-:W-:Y:S05]  /*3330*/  WARPSYNC.COLLECTIVE R15, `(.L_x_532) ;  /* 0x000000000f087348 */ /* 0x000fea0003c00000 */
[----:B------:R0:W1:Y:S02]  /*3340*/  SHFL.BFLY P1, R17, R18, R19, R20 ;  /* 0x0c00001312117389 */ /* 0x0000640000020014 */
[----:B01----:R-:W-:Y:S05]  /*3350*/  ENDCOLLECTIVE ;  /* 0x000000000000791b */ /* 0x003fea0003800000 */
.L_x_532:
[----:B------:R-:W-:Y:S02]  /*3360*/  HFMA2 R19, -RZ, RZ, 0, 2.384185791015625e-07 ;  /* 0x00000004ff137431 */ /* 0x000fe400000001ff */
[----:B------:R-:W-:-:S05]  /*3370*/  IMAD.MOV.U32 R11, RZ, RZ, R17 ;  /* 0x000000ffff0b7224 */ /* 0x000fca00078e0011 */
[----:B------:R-:W-:-:S04]  /*3380*/  FMNMX R11, R10, R11, !PT ;  /* 0x0000000b0a0b7209 */ /* 0x000fc80007800000 */
[----:B------:R-:W-:-:S07]  /*3390*/  MOV R18, R11 ;  /* 0x0000000b00127202 */ /* 0x000fce0000000f00 */
[----:B------:R-:W-:Y:S05]  /*33a0*/  WARPSYNC.COLLECTIVE R15, `(.L_x_533) ;  /* 0x000000000f087348 */ /* 0x000fea0003c00000 */
[----:B------:R0:W1:Y:S02]  /*33b0*/  SHFL.BFLY P1, R17, R18, R19, R20 ;  /* 0x0c00001312117389 */ /* 0x0000640000020014 */
[----:B01----:R-:W-:Y:S05]  /*33c0*/  ENDCOLLECTIVE ;  /* 0x000000000000791b */ /* 0x003fea0003800000 */
.L_x_533:
[----:B------:R-:W-:Y:S01]  /*33d0*/  HFMA2 R19, -RZ, RZ, 0, 1.1920928955078125e-07 ;  /* 0x00000002ff137431 */ /* 0x000fe200000001ff */
[----:B------:R-:W-:-:S04]  /*33e0*/  MOV R14, R17 ;  /* 0x00000011000e7202 */ /* 0x000fc80000000f00 */
[----:B------:R-:W-:-:S05]  /*33f0*/  FMNMX R14, R11, R14, !PT ;  /* 0x0000000e0b0e7209 */ /* 0x000fca0007800000 */
[----:B------:R-:W-:-:S07]  /*3400*/  IMAD.MOV.U32 R18, RZ, RZ, R14 ;  /* 0x000000ffff127224 */ /* 0x000fce00078e000e */
[----:B------:R-:W-:Y:S05]  /*3410*/  WARPSYNC.COLLECTIVE R15, `(.L_x_534) ;  /* 0x000000000f087348 */ /* 0x000fea0003c00000 */
[----:B------:R0:W1:Y:S02]  /*3420*/  SHFL.BFLY P1, R17, R18, R19, R20 ;  /* 0x0c00001312117389 */ /* 0x0000640000020014 */
[----:B01----:R-:W-:Y:S05]  /*3430*/  ENDCOLLECTIVE ;  /* 0x000000000000791b */ /* 0x003fea0003800000 */
.L_x_534:
[----:B------:R-:W-:Y:S01]  /*3440*/  IMAD.MOV.U32 R19, RZ, RZ, 0x1 ;  /* 0x00000001ff137424 */ /* 0x000fe200078e00ff */
[----:B------:R-:W-:-:S04]  /*3450*/  MOV R13, R17 ;  /* 0x00000011000d7202 */ /* 0x000fc80000000f00 */
[----:B------:R-:W-:-:S04]  /*3460*/  FMNMX R13, R14, R13, !PT ;  /* 0x0000000d0e0d7209 */ /* 0x000fc80007800000 */
[----:B------:R-:W-:-:S07]  /*3470*/  MOV R18, R13 ;  /* 0x0000000d00127202 */ /* 0x000fce0000000f00 */
[----:B------:R-:W-:Y:S05]  /*3480*/  WARPSYNC.COLLECTIVE R15, `(.L_x_535) ;  /* 0x000000000f087348 */ /* 0x000fea0003c00000 */
[----:B------:R0:W1:Y:S02]  /*3490*/  SHFL.BFLY P1, R17, R18, R19, R20 ;  /* 0x0c00001312117389 */ /* 0x0000640000020014 */
[----:B01----:R-:W-:Y:S05]  /*34a0*/  ENDCOLLECTIVE ;  /* 0x000000000000791b */ /* 0x003fea0003800000 */
.L_x_535:
[----:B------:R-:W-:Y:S01]  /*34b0*/  MOV R16, R17 ;  /* 0x0000001100107202 */ /* 0x000fe20000000f00 */
[----:B------:R-:W-:Y:S06]  /*34c0*/  BRA `(.L_x_536) ;  /* 0xffffffe800887947 */ /* 0x000fec000383ffff */
.L_x_517:
[----:B--2---:R-:W-:Y:S01]  /*34d0*/  MOV R18, R0 ;  /* 0x0000000000127202 */ /* 0x004fe20000000f00 */
[----:B------:R-:W-:Y:S01]  /*34e0*/  IMAD.MOV.U32 R20, RZ, RZ, 0x1f ;  /* 0x0000001fff147424 */ /* 0x000fe200078e00ff */
[----:B------:R-:W-:Y:S02]  /*34f0*/  MOV R19, 0x10 ;  /* 0x0000001000137802 */ /* 0x000fe40000000f00 */
[----:B------:R-:W-:-:S07]  /*3500*/  MOV R15, 0xffffffff ;  /* 0xffffffff000f7802 */ /* 0x000fce0000000f00 */
[----:B01----:R-:W-:Y:S05]  /*3510*/  WARPSYNC.COLLECTIVE R15, `(.L_x_537) ;  /* 0x000000000f087348 */ /* 0x003fea0003c00000 */
[----:B------:R2:W3:Y:S02]  /*3520*/  SHFL.BFLY P1, R17, R18, R19, R20 ;  /* 0x0c00001312117389 */ /* 0x0004e40000020014 */
[----:B0123--:R-:W-:Y:S05]  /*3530*/  ENDCOLLECTIVE ;  /* 0x000000000000791b */ /* 0x00ffea0003800000 */
.L_x_537:
[----:B------:R-:W-:Y:S01]  /*3540*/  IMAD.MOV.U32 R19, RZ, RZ, 0x8 ;  /* 0x00000008ff137424 */ /* 0x000fe200078e00ff */
[----:B------:R-:W-:-:S05]  /*3550*/  MOV R9, R17 ;  /* 0x0000001100097202 */ /* 0x000fca0000000f00 */
[----:B------:R-:W-:-:S05]  /*3560*/  FADD R9, R9, R0 ;  /* 0x0000000009097221 */ /* 0x000fca0000000000 */
[----:B------:R-:W-:-:S07]  /*3570*/  MOV R18, R9 ;  /* 0x0000000900127202 */ /* 0x000fce0000000f00 */
[----:B------:R-:W-:Y:S05]  /*3580*/  WARPSYNC.COLLECTIVE R15, `(.L_x_538) ;  /* 0x000000000f087348 */ /* 0x000fea0003c00000 */
[----:B------:R0:W1:Y:S02]  /*3590*/  SHFL.BFLY P1, R17, R18, R19, R20 ;  /* 0x0c00001312117389 */ /* 0x0000640000020014 */
[----:B01----:R-:W-:Y:S05]  /*35a0*/  ENDCOLLECTIVE ;  /* 0x000000000000791b */ /* 0x003fea0003800000 */
.L_x_538:
[----:B------:R-:W-:Y:S02]  /*35b0*/  MOV R19, 0x4 ;  /* 0x0000000400137802 */ /* 0x000fe40000000f00 */
[----:B------:R-:W-:-:S05]  /*35c0*/  MOV R8, R17 ;  /* 0x0000001100087202 */ /* 0x000fca0000000f00 */
[----:B------:R-:W-:-:S05]  /*35d0*/  FADD R8, R9, R8 ;  /* 0x0000000809087221 */ /* 0x000fca0000000000 */
[----:B------:R-:W-:-:S07]  /*35e0*/  MOV R18, R8 ;  /* 0x0000000800127202 */ /* 0x000fce0000000f00 */
[----:B------:R-:W-:Y:S05]  /*35f0*/  WARPSYNC.COLLECTIVE R15, `(.L_x_539) ;  /* 0x000000000f087348 */ /* 0x000fea0003c00000 */
[----:B------:R0:W1:Y:S02]  /*3600*/  SHFL.BFLY P1, R17, R18, R19, R20 ;  /* 0x0c00001312117389 */ /* 0x0000640000020014 */
[----:B01----:R-:W-:Y:S05]  /*3610*/  ENDCOLLECTIVE ;  /* 0x000000000000791b */ /* 0x003fea0003800000 */
.L_x_539:
[----:B------:R-:W-:Y:S01]  /*3620*/  MOV R19, 0x2 ;  /* 0x0000000200137802 */ /* 0x000fe20000000f00 */
[----:B------:R-:W-:-:S04]  /*3630*/  IMAD.MOV.U32 R11, RZ, RZ, R17 ;  /* 0x000000ffff0b7224 */ /* 0x000fc800078e0011 */
[----:B------:R-:W-:-:S05]  /*3640*/  FADD R11, R8, R11 ;  /* 0x0000000b080b7221 */ /* 0x000fca0000000000 */
[----:B------:R-:W-:-:S07]  /*3650*/  MOV R18, R11 ;  /* 0x0000000b00127202 */ /* 0x000fce0000000f00 */
[----:B------:R-:W-:Y:S05]  /*3660*/  WARPSYNC.COLLECTIVE R15, `(.L_x_540) ;  /* 0x000000000f087348 */ /* 0x000fea0003c00000 */
[----:B------:R0:W1:Y:S02]  /*3670*/  SHFL.BFLY P1, R17, R18, R19, R20 ;  /* 0x0c00001312117389 */ /* 0x0000640000020014 */
[----:B01----:R-:W-:Y:S05]  /*3680*/  ENDCOLLECTIVE ;  /* 0x000000000000791b */ /* 0x003fea0003800000 */
.L_x_540:
[----:B------:R-:W-:Y:S02]  /*3690*/  MOV R19, 0x1 ;  /* 0x0000000100137802 */ /* 0x000fe40000000f00 */
[----:B------:R-:W-:-:S05]  /*36a0*/  MOV R10, R17 ;  /* 0x00000011000a7202 */ /* 0x000fca0000000f00 */
[----:B------:R-:W-:-:S04]  /*36b0*/  FADD R10, R11, R10 ;  /* 0x0000000a0b0a7221 */ /* 0x000fc80000000000 */
[----:B------:R-:W-:-:S07]  /*36c0*/  IMAD.MOV.U32 R18, RZ, RZ, R10 ;  /* 0x000000ffff127224 */ /* 0x000fce00078e000a */
[----:B------:R-:W-:Y:S05]  /*36d0*/  WARPSYNC.COLLECTIVE R15, `(.L_x_541) ;  /* 0x000000000f087348 */ /* 0x000fea0003c00000 */
[----:B------:R0:W1:Y:S02]  /*36e0*/  SHFL.BFLY P1, R17, R18, R19, R20 ;  /* 0x0c00001312117389 */ /* 0x0000640000020014 */
[----:B01----:R-:W-:Y:S05]  /*36f0*/  ENDCOLLECTIVE ;  /* 0x000000000000791b */ /* 0x003fea0003800000 */
.L_x_541:
[----:B------:R-:W-:Y:S01]  /*3700*/  MOV R13, R17 ;  /* 0x00000011000d7202 */ /* 0x000fe20000000f00 */
[----:B------:R-:W-:Y:S06]  /*3710*/  BRA `(.L_x_542) ;  /* 0xffffffec00107947 */ /* 0x000fec000383ffff */
        .weak           $__internal_6_$__cuda_sm20_rcp_rn_f32_slowpath
        .type           $__internal_6_$__cuda_sm20_rcp_rn_f32_slowpath,@function
        .size           $__internal_6_$__cuda_sm20_rcp_rn_f32_slowpath,($__internal_7_$__cuda_sm3x_div_rn_noftz_f32_slowpath - $__internal_6_$__cuda_sm20_rcp_rn_f32_slowpath)
$__internal_6_$__cuda_sm20_rcp_rn_f32_slowpath:
[----:B------:R-:W-:Y:S01]  /*3720*/  SHF.L.U32 R0, R22, 0x1, RZ ;  /* 0x0000000116007819 */ /* 0x000fe200000006ff */
[----:B------:R-:W-:Y:S03]  /*3730*/  BSSY.RECONVERGENT B4, `(.L_x_543) ;  /* 0x0000030000047945 */ /* 0x000fe60003800200 */
[----:B------:R-:W-:-:S04]  /*3740*/  SHF.R.U32.HI R0, RZ, 0x18, R0 ;  /* 0x00000018ff007819 */ /* 0x000fc80000011600 */
[----:B------:R-:W-:-:S13]  /*3750*/  ISETP.NE.U32.AND P0, PT, R0, RZ, PT ;  /* 0x000000ff0000720c */ /* 0x000fda0003f05070 */
[----:B------:R-:W-:Y:S05]  /*3760*/  @P0 BRA `(.L_x_544) ;  /* 0x0000000000280947 */ /* 0x000fea0003800000 */
[----:B------:R-:W-:-:S05]  /*3770*/  IMAD.SHL.U32 R0, R22, 0x2, RZ ;  /* 0x0000000216007824 */ /* 0x000fca00078e00ff */
[----:B------:R-:W-:-:S13]  /*3780*/  ISETP.NE.AND P0, PT, R0, RZ, PT ;  /* 0x000000ff0000720c */ /* 0x000fda0003f05270 */
[----:B------:R-:W-:Y:S02]  /*3790*/  @P0 FFMA R16, R22, 1.84467440737095516160e+19, RZ ;  /* 0x5f80000016100823 */ /* 0x000fe400000000ff */
[----:B------:R-:W-:Y:S08]  /*37a0*/  @!P0 MUFU.RCP R22, R22 ;  /* 0x0000001600168308 */ /* 0x000ff00000001000 */
[----:B------:R-:W0:Y:S02]  /*37b0*/  @P0 MUFU.RCP R0, R16 ;  /* 0x0000001000000308 */ /* 0x000e240000001000 */
[----:B0-----:R-:W-:-:S04]  /*37c0*/  @P0 FFMA R16, R16, R0, -1 ;  /* 0xbf80000010100423 */ /* 0x001fc80000000000 */
[----:B------:R-:W-:-:S04]  /*37d0*/  @P0 FADD.FTZ R16, -R16, -RZ ;  /* 0x800000ff10100221 */ /* 0x000fc80000010100 */
[----:B------:R-:W-:-:S04]  /*37e0*/  @P0 FFMA R16, R0, R16, R0 ;  /* 0x0000001000100223 */ /* 0x000fc80000000000 */
[----:B------:R-:W-:Y:S01]  /*37f0*/  @P0 FFMA R22, R16, 1.84467440737095516160e+19, RZ ;  /* 0x5f80000010160823 */ /* 0x000fe200000000ff */
[----:B------:R-:W-:Y:S06]  /*3800*/  BRA `(.L_x_545) ;  /* 0x0000000000887947 */ /* 0x000fec0003800000 */
.L_x_544:
[----:B------:R-:W-:-:S04]  /*3810*/  IADD3 R16, PT, PT, R0, -0xfd, RZ ;  /* 0xffffff0300107810 */ /* 0x000fc80007ffe0ff */
[----:B------:R-:W-:-:S13]  /*3820*/  ISETP.GT.U32.AND P0, PT, R16, 0x1, PT ;  /* 0x000000011000780c */ /* 0x000fda0003f04070 */
[----:B------:R-:W-:Y:S05]  /*3830*/  @P0 BRA `(.L_x_546) ;  /* 0x0000000000780947 */ /* 0x000fea0003800000 */
[----:B------:R-:W-:Y:S01]  /*3840*/  LOP3.LUT R23, R22, 0x7fffff, RZ, 0xc0, !PT ;  /* 0x007fffff16177812 */ /* 0x000fe200078ec0ff */
[----:B------:R-:W-:Y:S01]  /*3850*/  HFMA2 R17, -RZ, RZ, 0, 1.78813934326171875e-07 ;  /* 0x00000003ff117431 */ /* 0x000fe200000001ff */
[----:B------:R-:W-:Y:S02]  /*3860*/  IADD3 R0, PT, PT, R0, -0xfc, RZ ;  /* 0xffffff0400007810 */ /* 0x000fe40007ffe0ff */
        /* <DEDUP_REMOVED lines=11> */
[----:B------:R-:W-:Y:S02]  /*3920*/  LOP3.LUT R17, R17, R24, RZ, 0xc0, !PT ;  /* 0x0000001811117212 */ /* 0x000fe400078ec0ff */
[----:B------:R-:W-:-:S02]  /*3930*/  IADD3 R23, PT, PT, -R23, RZ, RZ ;  /* 0x000000ff17177210 */ /* 0x000fc40007ffe1ff */
[-C--:B------:R-:W-:Y:S02]  /*3940*/  SHF.R.U32.HI R17, RZ, R16.reuse, R17 ;  /* 0x00000010ff117219 */ /* 0x080fe40000011611 */
[--C-:B------:R-:W-:Y:S02]  /*3950*/  LOP3.LUT P1, RZ, R23, R16, R24.reuse, 0xf8, !PT ;  /* 0x0000001017ff7212 */ /* 0x100fe4000782f818 */
[C---:B------:R-:W-:Y:S02]  /*3960*/  LOP3.LUT P0, RZ, R17.reuse, 0x1, RZ, 0xc0, !PT ;  /* 0x0000000111ff7812 */ /* 0x040fe4000780c0ff */
[----:B------:R-:W-:Y:S02]  /*3970*/  LOP3.LUT P2, RZ, R17, 0x2, RZ, 0xc0, !PT ;  /* 0x0000000211ff7812 */ /* 0x000fe4000784c0ff */
[----:B------:R-:W-:Y:S02]  /*3980*/  SHF.R.U32.HI R0, RZ, R0, R24 ;  /* 0x00000000ff007219 */ /* 0x000fe40000011618 */
[----:B------:R-:W-:-:S02]  /*3990*/  PLOP3.LUT P0, PT, P0, P1, P2, 0xe0, 0x0 ;  /* 0x000000000000781c */ /* 0x000fc40000703c20 */
[----:B------:R-:W-:Y:S02]  /*39a0*/  LOP3.LUT P1, RZ, R22, 0x7fffff, RZ, 0xc0, !PT ;  /* 0x007fffff16ff7812 */ /* 0x000fe4000782c0ff */
[----:B------:R-:W-:-:S05]  /*39b0*/  SEL R16, RZ, 0x1, !P0 ;  /* 0x00000001ff107807 */ /* 0x000fca0004000000 */
[----:B------:R-:W-:-:S05]  /*39c0*/  IMAD.MOV R16, RZ, RZ, -R16 ;  /* 0x000000ffff107224 */ /* 0x000fca00078e0a10 */
[----:B------:R-:W-:-:S13]  /*39d0*/  ISETP.GE.AND P0, PT, R16, RZ, PT ;  /* 0x000000ff1000720c */ /* 0x000fda0003f06270 */
[----:B------:R-:W-:-:S04]  /*39e0*/  @!P0 IADD3 R0, PT, PT, R0, 0x1, RZ ;  /* 0x0000000100008810 */ /* 0x000fc80007ffe0ff */
[----:B------:R-:W-:-:S04]  /*39f0*/  @!P1 SHF.L.U32 R0, R0, 0x1, RZ ;  /* 0x0000000100009819 */ /* 0x000fc800000006ff */
[----:B------:R-:W-:Y:S01]  /*3a00*/  LOP3.LUT R22, R0, 0x80000000, R22, 0xf8, !PT ;  /* 0x8000000000167812 */ /* 0x000fe200078ef816 */
[----:B------:R-:W-:Y:S06]  /*3a10*/  BRA `(.L_x_545) ;  /* 0x0000000000047947 */ /* 0x000fec0003800000 */
.L_x_546:
[----:B------:R-:W0:Y:S02]  /*3a20*/  MUFU.RCP R22, R22 ;  /* 0x0000001600167308 */ /* 0x000e240000001000 */
.L_x_545:
[----:B------:R-:W-:Y:S05]  /*3a30*/  BSYNC.RECONVERGENT B4 ;  /* 0x0000000000047941 */ /* 0x000fea0003800200 */
.L_x_543:
[----:B------:R-:W-:Y:S01]  /*3a40*/  IMAD.MOV.U32 R16, RZ, RZ, R21 ;  /* 0x000000ffff107224 */ /* 0x000fe200078e0015 */
[----:B------:R-:W-:-:S04]  /*3a50*/  MOV R17, 0x0 ;  /* 0x0000000000117802 */ /* 0x000fc80000000f00 */
[----:B0-----:R-:W-:Y:S05]  /*3a60*/  RET.REL.NODEC R16 `(_Z34attention_fwd_kernel_rope_fused_v2ILi64EEvPKfS1_S1_Pfiiiiif) ;  /* 0xffffffc410647950 */ /* 0x001fea0003c3ffff */
        .weak           $__internal_7_$__cuda_sm3x_div_rn_noftz_f32_slowpath
        .type           $__internal_7_$__cuda_sm3x_div_rn_noftz_f32_slowpath,@function
        .size           $__internal_7_$__cuda_sm3x_div_rn_noftz_f32_slowpath,(.L_x_566 - $__internal_7_$__cuda_sm3x_div_rn_noftz_f32_slowpath)
$__internal_7_$__cuda_sm3x_div_rn_noftz_f32_slowpath:
[----:B------:R-:W-:Y:S01]  /*3a70*/  SHF.R.U32.HI R17, RZ, 0x17, R25 ;  /* 0x00000017ff117819 */ /* 0x000fe20000011619 */
[----:B------:R-:W-:Y:S01]  /*3a80*/  BSSY.RECONVERGENT B4, `(.L_x_547) ;  /* 0x0000063000047945 */ /* 0x000fe20003800200 */
[----:B------:R-:W-:Y:S02]  /*3a90*/  SHF.R.U32.HI R22, RZ, 0x17, R0 ;  /* 0x00000017ff167819 */ /* 0x000fe40000011600 */
[----:B------:R-:W-:Y:S02]  /*3aa0*/  LOP3.LUT R17, R17, 0xff, RZ, 0xc0, !PT ;  /* 0x000000ff11117812 */ /* 0x000fe400078ec0ff */
[----:B------:R-:W-:Y:S02]  /*3ab0*/  LOP3.LUT R22, R22, 0xff, RZ, 0xc0, !PT ;  /* 0x000000ff16167812 */ /* 0x000fe400078ec0ff */
[----:B------:R-:W-:Y:S02]  /*3ac0*/  IADD3 R23, PT, PT, R17, -0x1, RZ ;  /* 0xffffffff11177810 */ /* 0x000fe40007ffe0ff */
[----:B------:R-:W-:-:S02]  /*3ad0*/  IADD3 R24, PT, PT, R22, -0x1, RZ ;  /* 0xffffffff16187810 */ /* 0x000fc40007ffe0ff */
[----:B------:R-:W-:-:S04]  /*3ae0*/  ISETP.GT.U32.AND P0, PT, R23, 0xfd, PT ;  /* 0x000000fd1700780c */ /* 0x000fc80003f04070 */
[----:B------:R-:W-:-:S13]  /*3af0*/  ISETP.GT.U32.OR P0, PT, R24, 0xfd, P0 ;  /* 0x000000fd1800780c */ /* 0x000fda0000704470 */
[----:B------:R-:W-:Y:S01]  /*3b00*/  @!P0 IMAD.MOV.U32 R21, RZ, RZ, RZ ;  /* 0x000000ffff158224 */ /* 0x000fe200078e00ff */
        /* <DEDUP_REMOVED lines=24> */
.L_x_548:
[----:B------:R-:W-:Y:S01]  /*3c90*/  LEA R23, R17, 0xc0800000, 0x17 ;  /* 0xc080000011177811 */ /* 0x000fe200078eb8ff */
[----:B------:R-:W-:Y:S01]  /*3ca0*/  VIADD R22, R22, 0xffffff81 ;  /* 0xffffff8116167836 */ /* 0x000fe20000000000 */
[----:B------:R-:W-:Y:S02]  /*3cb0*/  BSSY.RECONVERGENT B5, `(.L_x_553) ;  /* 0x0000035000057945 */ /* 0x000fe40003800200 */
[----:B------:R-:W-:Y:S01]  /*3cc0*/  IADD3 R23, PT, PT, -R23, R25, RZ ;  /* 0x0000001917177210 */ /* 0x000fe20007ffe1ff */
[C---:B------:R-:W-:Y:S01]  /*3cd0*/  IMAD R0, R22.reuse, -0x800000, R0 ;  /* 0xff80000016007824 */ /* 0x040fe200078e0200 */
[----:B------:R-:W-:Y:S02]  /*3ce0*/  IADD3 R22, PT, PT, R22, 0x7f, -R17 ;  /* 0x0000007f16167810 */ /* 0x000fe40007ffe811 */
[----:B------:R0:W1:Y:S02]  /*3cf0*/  MUFU.RCP R24, R23 ;  /* 0x0000001700187308 */ /* 0x0000640000001000 */
[----:B------:R-:W-:Y:S01]  /*3d00*/  IADD3 R21, PT, PT, R22, R21, RZ ;  /* 0x0000001516157210 */ /* 0x000fe20007ffe0ff */
[----:B0-----:R-:W-:-:S04]  /*3d10*/  FADD.FTZ R23, -R23, -RZ ;  /* 0x800000ff17177221 */ /* 0x001fc80000010100 */
[----:B-1----:R-:W-:-:S04]  /*3d20*/  FFMA R25, R24, R23, 1 ;  /* 0x3f80000018197423 */ /* 0x002fc80000000017 */
        /* <DEDUP_REMOVED lines=41> */
.L_x_555:
[----:B------:R-:W-:-:S04]  /*3fc0*/  LOP3.LUT R23, R23, 0x80000000, RZ, 0xc0, !PT ;  /* 0x8000000017177812 */ /* 0x000fc800078ec0ff */
[----:B------:R-:W-:Y:S01]  /*3fd0*/  LOP3.LUT R23, R23, 0x7f800000, RZ, 0xfc, !PT ;  /* 0x7f80000017177812 */ /* 0x000fe200078efcff */
[----:B------:R-:W-:Y:S06]  /*3fe0*/  BRA `(.L_x_556) ;  /* 0x0000000000047947 */ /* 0x000fec0003800000 */
.L_x_554:
[----:B------:R-:W-:-:S07]  /*3ff0*/  LEA R23, R21, R23, 0x17 ;  /* 0x0000001715177211 */ /* 0x000fce00078eb8ff */
.L_x_556:
[----:B------:R-:W-:Y:S05]  /*4000*/  BSYNC.RECONVERGENT B5 ;  /* 0x0000000000057941 */ /* 0x000fea0003800200 */
.L_x_553:
[----:B------:R-:W-:Y:S01]  /*4010*/  MOV R0, R23 ;  /* 0x0000001700007202 */ /* 0x000fe20000000f00 */
[----:B------:R-:W-:Y:S06]  /*4020*/  BRA `(.L_x_557) ;  /* 0x0000000000207947 */ /* 0x000fec0003800000 */
.L_x_552:
[----:B------:R-:W-:-:S04]  /*4030*/  LOP3.LUT R0, R25, 0x80000000, R0, 0x48, !PT ;  /* 0x8000000019007812 */ /* 0x000fc800078e4800 */
[----:B------:R-:W-:Y:S01]  /*4040*/  LOP3.LUT R0, R0, 0x7f800000, RZ, 0xfc, !PT ;  /* 0x7f80000000007812 */ /* 0x000fe200078efcff */
[----:B------:R-:W-:Y:S06]  /*4050*/  BRA `(.L_x_557) ;  /* 0x0000000000147947 */ /* 0x000fec0003800000 */
.L_x_551:
[----:B------:R-:W-:Y:S01]  /*4060*/  LOP3.LUT R0, R25, 0x80000000, R0, 0x48, !PT ;  /* 0x8000000019007812 */ /* 0x000fe200078e4800 */
[----:B------:R-:W-:Y:S06]  /*4070*/  BRA `(.L_x_557) ;  /* 0x00000000000c7947 */ /* 0x000fec0003800000 */
.L_x_550:
[----:B------:R-:W0:Y:S01]  /*4080*/  MUFU.RSQ R0, -QNAN ;  /* 0xffc0000000007908 */ /* 0x000e220000001400 */
[----:B------:R-:W-:Y:S05]  /*4090*/  BRA `(.L_x_557) ;  /* 0x0000000000047947 */ /* 0x000fea0003800000 */
.L_x_549:
[----:B------:R-:W-:-:S07]  /*40a0*/  FADD.FTZ R0, R0, R25 ;  /* 0x0000001900007221 */ /* 0x000fce0000010000 */
.L_x_557:
[----:B------:R-:W-:Y:S05]  /*40b0*/  BSYNC.RECONVERGENT B4 ;  /* 0x0000000000047941 */ /* 0x000fea0003800200 */
.L_x_547:
[----:B------:R-:W-:-:S04]  /*40c0*/  HFMA2 R17, -RZ, RZ, 0, 0 ;  /* 0x00000000ff117431 */ /* 0x000fc800000001ff */
[----:B0-----:R-:W-:Y:S05]  /*40d0*/  RET.REL.NODEC R16 `(_Z34attention_fwd_kernel_rope_fused_v2ILi64EEvPKfS1_S1_Pfiiiiif) ;  /* 0xffffffbc10c87950 */ /* 0x001fea0003c3ffff */
.L_x_558:
        /* <DEDUP_REMOVED lines=10> */
.L_x_566:


//--------------------- .nv.shared._Z28attention_fwd_kernel_no_ropeILi64EEvPKfS1_S1_Pfiiiiif --------------------------
	.section	.nv.shared._Z28attention_fwd_kernel_no_ropeILi64EEvPKfS1_S1_Pfiiiiif,"aw",@nobits
	.sectionflags	@""
	.align	16
	.zero		1024


//--------------------- .nv.shared.reserved.0     --------------------------
	.section	.nv.shared.reserved.0,"aw",@nobits
	.weak		__nv_reservedSMEM_offset_0_alias
	.size		__nv_reservedSMEM_offset_0_alias, 0, 64
	.other		__nv_reservedSMEM_offset_0_alias,@"STO_CUDA_RESERVED_SHARED STV_DEFAULT"
__nv_reservedSMEM_offset_0_alias:
	.zero		0
	.zero		64


//--------------------- .nv.shared._Z11rope_kernelPKfPfS0_S0_ii --------------------------
	.section	.nv.shared._Z11rope_kernelPKfPfS0_S0_ii,"aw",@nobits
	.sectionflags	@""
	.align	16
	.zero		1024


//--------------------- .nv.shared._Z31attention_fwd_kernel_rope_fusedILi64EEvPKfS1_S1_PfS1_S1_iiiiif --------------------------
	.section	.nv.shared._Z31attention_fwd_kernel_rope_fusedILi64EEvPKfS1_S1_PfS1_S1_iiiiif,"aw",@nobits
	.sectionflags	@""
	.align	16
	.zero		1024


//--------------------- .nv.shared._Z34attention_fwd_kernel_rope_fused_v4ILi64EEvPKfS1_S1_Pfiiiiif --------------------------
	.section	.nv.shared._Z34attention_fwd_kernel_rope_fused_v4ILi64EEvPKfS1_S1_Pfiiiiif,"aw",@nobits
	.sectionflags	@""
	.align	16
	.zero		1024


//--------------------- .nv.shared._Z34attention_fwd_kernel_rope_fused_v3ILi64ELi4EEvPKfS1_S1_Pfiiiiif --------------------------
	.section	.nv.shared._Z34attention_fwd_kernel_rope_fused_v3ILi64ELi4EEvPKfS1_S1_Pfiiiiif,"aw",@nobits
	.sectionflags	@""
	.align	16
	.zero		1024


//--------------------- .nv.shared._Z34attention_fwd_kernel_rope_fused_v2ILi64EEvPKfS1_S1_Pfiiiiif --------------------------
	.section	.nv.shared._Z34attention_fwd_kernel_rope_fused_v2ILi64EEvPKfS1_S1_Pfiiiiif,"aw",@nobits
	.sectionflags	@""
	.align	16
	.zero		1024


//--------------------- .nv.constant0._Z28attention_fwd_kernel_no_ropeILi64EEvPKfS1_S1_Pfiiiiif --------------------------
	.section	.nv.constant0._Z28attention_fwd_kernel_no_ropeILi64EEvPKfS1_S1_Pfiiiiif,"a",@progbits
	.sectionflags	@""
	.align	4
.nv.constant0._Z28attention_fwd_kernel_no_ropeILi64EEvPKfS1_S1_Pfiiiiif:
	.zero		952


//--------------------- .nv.constant0._Z11rope_kernelPKfPfS0_S0_ii --------------------------
	.section	.nv.constant0._Z11rope_kernelPKfPfS0_S0_ii,"a",@progbits
	.sectionflags	@""
	.align	4
.nv.constant0._Z11rope_kernelPKfPfS0_S0_ii:
	.zero		936


//--------------------- .nv.constant0._Z31attention_fwd_kernel_rope_fusedILi64EEvPKfS1_S1_PfS1_S1_iiiiif --------------------------
	.section	.nv.constant0._Z31attention_fwd_kernel_rope_fusedILi64EEvPKfS1_S1_PfS1_S1_iiiiif,"a",@progbits
	.sectionflags	@""
	.align	4
.nv.constant0._Z31attention_fwd_kernel_rope_fusedILi64EEvPKfS1_S1_PfS1_S1_iiiiif:
	.zero		968


//--------------------- .nv.constant0._Z34attention_fwd_kernel_rope_fused_v4ILi64EEvPKfS1_S1_Pfiiiiif --------------------------
	.section	.nv.constant0._Z34attention_fwd_kernel_rope_fused_v4ILi64EEvPKfS1_S1_Pfiiiiif,"a",@progbits
	.sectionflags	@""
	.align	4
.nv.constant0._Z34attention_fwd_kernel_rope_fused_v4ILi64EEvPKfS1_S1_Pfiiiiif:
	.zero		952


//--------------------- .nv.constant0._Z34attention_fwd_kernel_rope_fused_v3ILi64ELi4EEvPKfS1_S1_Pfiiiiif --------------------------
	.section	.nv.constant0._Z34attention_fwd_kernel_rope_fused_v3ILi64ELi4EEvPKfS1_S1_Pfiiiiif,"a",@progbits
	.sectionflags	@""
	.align	4
.nv.constant0._Z34attention_fwd_kernel_rope_fused_v3ILi64ELi4EEvPKfS1_S1_Pfiiiiif:
	.zero		952


//--------------------- .nv.constant0._Z34attention_fwd_kernel_rope_fused_v2ILi64EEvPKfS1_S1_Pfiiiiif --------------------------
	.section	.nv.constant0._Z34attention_fwd_kernel_rope_fused_v2ILi64EEvPKfS1_S1_Pfiiiiif,"a",@progbits
	.sectionflags	@""
	.align	4
.nv.constant0._Z34attention_fwd_kernel_rope_fused_v2ILi64EEvPKfS1_S1_Pfiiiiif:
	.zero		952


//--------------------- SYMBOLS --------------------------

	.type		.nv.reservedSmem.offset0,@object
	.size		.nv.reservedSmem.offset0,0x4
	.type		.nv.reservedSmem.cap,@object
	.size		.nv.reservedSmem.cap,0x4
